//
// Generated by NVIDIA NVVM Compiler
//
// Compiler Build ID: CL-36424714
// Cuda compilation tools, release 13.0, V13.0.88
// Based on NVVM 20.0.0
//

.version 9.0
.target sm_100
.address_size 64

	// .globl	_Z18cudaRaytraceKernelPK5Scene8Matrix4DPviii
.func  (.param .b64 func_retval0) __internal_accurate_pow
(
	.param .b64 __internal_accurate_pow_param_0,
	.param .b64 __internal_accurate_pow_param_1
)
;

.visible .entry _Z18cudaRaytraceKernelPK5Scene8Matrix4DPviii(
	.param .u64 .ptr .align 1 _Z18cudaRaytraceKernelPK5Scene8Matrix4DPviii_param_0,
	.param .align 8 .b8 _Z18cudaRaytraceKernelPK5Scene8Matrix4DPviii_param_1[128],
	.param .u64 .ptr .align 1 _Z18cudaRaytraceKernelPK5Scene8Matrix4DPviii_param_2,
	.param .u32 _Z18cudaRaytraceKernelPK5Scene8Matrix4DPviii_param_3,
	.param .u32 _Z18cudaRaytraceKernelPK5Scene8Matrix4DPviii_param_4,
	.param .u32 _Z18cudaRaytraceKernelPK5Scene8Matrix4DPviii_param_5
)
{
	.reg .pred 	%p<446>;
	.reg .b32 	%r<426>;
	.reg .b64 	%rd<89>;
	.reg .b64 	%fd<2872>;

	ld.param.f64 	%fd719, [_Z18cudaRaytraceKernelPK5Scene8Matrix4DPviii_param_1+120];
	ld.param.f64 	%fd718, [_Z18cudaRaytraceKernelPK5Scene8Matrix4DPviii_param_1+112];
	ld.param.f64 	%fd717, [_Z18cudaRaytraceKernelPK5Scene8Matrix4DPviii_param_1+104];
	ld.param.f64 	%fd716, [_Z18cudaRaytraceKernelPK5Scene8Matrix4DPviii_param_1+96];
	ld.param.f64 	%fd715, [_Z18cudaRaytraceKernelPK5Scene8Matrix4DPviii_param_1+88];
	ld.param.f64 	%fd714, [_Z18cudaRaytraceKernelPK5Scene8Matrix4DPviii_param_1+80];
	ld.param.f64 	%fd713, [_Z18cudaRaytraceKernelPK5Scene8Matrix4DPviii_param_1+72];
	ld.param.f64 	%fd712, [_Z18cudaRaytraceKernelPK5Scene8Matrix4DPviii_param_1+64];
	ld.param.f64 	%fd711, [_Z18cudaRaytraceKernelPK5Scene8Matrix4DPviii_param_1+56];
	ld.param.f64 	%fd710, [_Z18cudaRaytraceKernelPK5Scene8Matrix4DPviii_param_1+48];
	ld.param.f64 	%fd709, [_Z18cudaRaytraceKernelPK5Scene8Matrix4DPviii_param_1+40];
	ld.param.f64 	%fd708, [_Z18cudaRaytraceKernelPK5Scene8Matrix4DPviii_param_1+32];
	ld.param.f64 	%fd707, [_Z18cudaRaytraceKernelPK5Scene8Matrix4DPviii_param_1+24];
	ld.param.f64 	%fd706, [_Z18cudaRaytraceKernelPK5Scene8Matrix4DPviii_param_1+16];
	ld.param.f64 	%fd705, [_Z18cudaRaytraceKernelPK5Scene8Matrix4DPviii_param_1+8];
	ld.param.f64 	%fd704, [_Z18cudaRaytraceKernelPK5Scene8Matrix4DPviii_param_1];
	ld.param.u64 	%rd27, [_Z18cudaRaytraceKernelPK5Scene8Matrix4DPviii_param_0];
	cvta.to.global.u64 	%rd1, %rd27;
	ld.global.u32 	%r1, [%rd1+4];
	mov.f64 	%fd721, 0d4059000000000000;
	{
	.reg .b32 %temp; 
	mov.b64 	{%temp, %r2}, %fd721;
	}
	and.b32  	%r71, %r2, 2146435072;
	setp.eq.s32 	%p16, %r71, 1076887552;
	and.b32  	%r72, %r2, 2147483647;
	setp.ne.s32 	%p17, %r72, 1071644672;
	and.pred  	%p1, %p16, %p17;
	mov.f64 	%fd722, 0d4014000000000000;
	{
	.reg .b32 %temp; 
	mov.b64 	{%temp, %r3}, %fd722;
	}
	mov.f64 	%fd2682, 0d0000000000000000;
	mov.b32 	%r402, 1;
	mov.u32 	%r74, %ntid.y;
	mov.u32 	%r75, %ctaid.y;
	add.s64 	%rd2, %rd1, 264;
	mov.f64 	%fd2683, %fd2682;
	mov.f64 	%fd2684, %fd2682;
	mov.f64 	%fd2685, %fd2682;
$L__BB0_1:
	ld.param.u32 	%r400, [_Z18cudaRaytraceKernelPK5Scene8Matrix4DPviii_param_4];
	cvt.rn.f64.u32 	%fd723, %r402;
	div.rn.f64 	%fd724, %fd723, 0d4008000000000000;
	mov.u32 	%r76, %tid.y;
	mad.lo.s32 	%r77, %r74, %r75, %r76;
	cvt.rn.f64.u32 	%fd725, %r77;
	add.f64 	%fd726, %fd724, %fd725;
	cvt.rn.f64.s32 	%fd727, %r400;
	div.rn.f64 	%fd728, %fd726, %fd727;
	add.f64 	%fd729, %fd728, %fd728;
	mov.f64 	%fd730, 0d3FF0000000000000;
	sub.f64 	%fd731, %fd730, %fd729;
	mul.f64 	%fd5, %fd708, %fd731;
	mul.f64 	%fd6, %fd709, %fd731;
	mul.f64 	%fd7, %fd710, %fd731;
	mul.f64 	%fd8, %fd711, %fd731;
	mov.b32 	%r403, 1;
$L__BB0_2:
	ld.param.u32 	%r399, [_Z18cudaRaytraceKernelPK5Scene8Matrix4DPviii_param_3];
	setp.lt.s32 	%p18, %r1, 1;
	cvt.rn.f64.u32 	%fd733, %r403;
	div.rn.f64 	%fd734, %fd733, 0d4008000000000000;
	mov.u32 	%r78, %ntid.x;
	mov.u32 	%r79, %ctaid.x;
	mov.u32 	%r80, %tid.x;
	mad.lo.s32 	%r81, %r78, %r79, %r80;
	cvt.rn.f64.s32 	%fd735, %r81;
	add.f64 	%fd736, %fd734, %fd735;
	cvt.rn.f64.s32 	%fd737, %r399;
	div.rn.f64 	%fd738, %fd736, %fd737;
	fma.rn.f64 	%fd739, %fd738, 0d4000000000000000, 0dBFF0000000000000;
	fma.rn.f64 	%fd740, %fd704, %fd739, %fd5;
	fma.rn.f64 	%fd741, %fd712, 0d0000000000000000, %fd740;
	add.f64 	%fd742, %fd716, %fd741;
	fma.rn.f64 	%fd743, %fd705, %fd739, %fd6;
	fma.rn.f64 	%fd744, %fd713, 0d0000000000000000, %fd743;
	add.f64 	%fd745, %fd717, %fd744;
	fma.rn.f64 	%fd746, %fd706, %fd739, %fd7;
	fma.rn.f64 	%fd747, %fd714, 0d0000000000000000, %fd746;
	add.f64 	%fd748, %fd718, %fd747;
	fma.rn.f64 	%fd749, %fd707, %fd739, %fd8;
	fma.rn.f64 	%fd750, %fd715, 0d0000000000000000, %fd749;
	add.f64 	%fd751, %fd719, %fd750;
	add.f64 	%fd752, %fd712, %fd740;
	add.f64 	%fd753, %fd716, %fd752;
	add.f64 	%fd754, %fd713, %fd743;
	add.f64 	%fd755, %fd717, %fd754;
	add.f64 	%fd756, %fd714, %fd746;
	add.f64 	%fd757, %fd718, %fd756;
	add.f64 	%fd758, %fd715, %fd749;
	add.f64 	%fd759, %fd719, %fd758;
	div.rn.f64 	%fd13, %fd742, %fd751;
	div.rn.f64 	%fd14, %fd745, %fd751;
	div.rn.f64 	%fd15, %fd748, %fd751;
	div.rn.f64 	%fd760, %fd753, %fd759;
	div.rn.f64 	%fd761, %fd755, %fd759;
	div.rn.f64 	%fd762, %fd757, %fd759;
	sub.f64 	%fd16, %fd760, %fd13;
	sub.f64 	%fd17, %fd761, %fd14;
	sub.f64 	%fd18, %fd762, %fd15;
	mov.f64 	%fd2688, 0d412E848000000000;
	mov.b64 	%rd82, 0;
	@%p18 bra 	$L__BB0_10;
	neg.s32 	%r404, %r1;
	mov.b32 	%r405, 0;
	mov.f64 	%fd2688, 0d412E848000000000;
	mov.u64 	%rd81, %rd2;
	mov.u32 	%r406, %r405;
$L__BB0_4:
	ld.global.f64 	%fd765, [%rd81+-128];
	ld.global.f64 	%fd766, [%rd81+-96];
	mul.f64 	%fd767, %fd14, %fd766;
	fma.rn.f64 	%fd768, %fd13, %fd765, %fd767;
	ld.global.f64 	%fd769, [%rd81+-64];
	fma.rn.f64 	%fd770, %fd15, %fd769, %fd768;
	ld.global.f64 	%fd771, [%rd81+-32];
	add.f64 	%fd20, %fd771, %fd770;
	ld.global.f64 	%fd772, [%rd81+-120];
	ld.global.f64 	%fd773, [%rd81+-88];
	mul.f64 	%fd774, %fd14, %fd773;
	fma.rn.f64 	%fd775, %fd13, %fd772, %fd774;
	ld.global.f64 	%fd776, [%rd81+-56];
	fma.rn.f64 	%fd777, %fd15, %fd776, %fd775;
	ld.global.f64 	%fd778, [%rd81+-24];
	add.f64 	%fd21, %fd778, %fd777;
	ld.global.f64 	%fd779, [%rd81+-112];
	ld.global.f64 	%fd780, [%rd81+-80];
	mul.f64 	%fd781, %fd14, %fd780;
	fma.rn.f64 	%fd782, %fd13, %fd779, %fd781;
	ld.global.f64 	%fd783, [%rd81+-48];
	fma.rn.f64 	%fd784, %fd15, %fd783, %fd782;
	ld.global.f64 	%fd785, [%rd81+-16];
	add.f64 	%fd22, %fd785, %fd784;
	mul.f64 	%fd786, %fd17, %fd766;
	fma.rn.f64 	%fd787, %fd16, %fd765, %fd786;
	fma.rn.f64 	%fd23, %fd18, %fd769, %fd787;
	mul.f64 	%fd788, %fd17, %fd773;
	fma.rn.f64 	%fd789, %fd16, %fd772, %fd788;
	fma.rn.f64 	%fd24, %fd18, %fd776, %fd789;
	mul.f64 	%fd790, %fd17, %fd780;
	fma.rn.f64 	%fd791, %fd16, %fd779, %fd790;
	fma.rn.f64 	%fd25, %fd18, %fd783, %fd791;
	ld.global.u32 	%r83, [%rd81];
	mov.f64 	%fd2687, 0d412E848000000000;
	setp.eq.s32 	%p19, %r83, 2;
	@%p19 bra 	$L__BB0_7;
	setp.ne.s32 	%p20, %r83, 1;
	@%p20 bra 	$L__BB0_8;
	fma.rn.f64 	%fd818, %fd20, 0d0000000000000000, %fd21;
	fma.rn.f64 	%fd819, %fd22, 0d0000000000000000, %fd818;
	mov.f64 	%fd820, 0d0000000000000000;
	sub.f64 	%fd821, %fd820, %fd819;
	fma.rn.f64 	%fd822, %fd23, 0d0000000000000000, %fd24;
	fma.rn.f64 	%fd823, %fd25, 0d0000000000000000, %fd822;
	div.rn.f64 	%fd2687, %fd821, %fd823;
	bra.uni 	$L__BB0_8;
$L__BB0_7:
	mul.f64 	%fd792, %fd24, %fd24;
	fma.rn.f64 	%fd793, %fd23, %fd23, %fd792;
	fma.rn.f64 	%fd794, %fd25, %fd25, %fd793;
	mul.f64 	%fd795, %fd21, %fd24;
	fma.rn.f64 	%fd796, %fd20, %fd23, %fd795;
	fma.rn.f64 	%fd797, %fd22, %fd25, %fd796;
	add.f64 	%fd798, %fd797, %fd797;
	mul.f64 	%fd799, %fd21, %fd21;
	fma.rn.f64 	%fd800, %fd20, %fd20, %fd799;
	fma.rn.f64 	%fd801, %fd22, %fd22, %fd800;
	add.f64 	%fd802, %fd801, 0dBFF0000000000000;
	mul.f64 	%fd803, %fd794, 0dC010000000000000;
	mul.f64 	%fd804, %fd802, %fd803;
	fma.rn.f64 	%fd805, %fd798, %fd798, %fd804;
	sqrt.rn.f64 	%fd806, %fd805;
	add.f64 	%fd807, %fd794, %fd794;
	neg.f64 	%fd808, %fd798;
	sub.f64 	%fd809, %fd808, %fd806;
	div.rn.f64 	%fd810, %fd809, %fd807;
	sub.f64 	%fd811, %fd806, %fd798;
	div.rn.f64 	%fd812, %fd811, %fd807;
	setp.ge.f64 	%p21, %fd810, 0d0000000000000000;
	setp.lt.f64 	%p22, %fd810, 0d412E848000000000;
	selp.f64 	%fd814, %fd810, 0d412E848000000000, %p22;
	selp.f64 	%fd815, %fd814, 0d412E848000000000, %p21;
	setp.ge.f64 	%p23, %fd812, 0d0000000000000000;
	setp.lt.f64 	%p24, %fd812, %fd815;
	selp.f64 	%fd817, %fd812, %fd815, %p24;
	selp.f64 	%fd2687, %fd817, %fd815, %p23;
$L__BB0_8:
	setp.ge.f64 	%p25, %fd2687, 0d0000000000000000;
	setp.lt.f64 	%p26, %fd2687, %fd2688;
	and.pred  	%p27, %p25, %p26;
	selp.b32 	%r405, %r406, %r405, %p27;
	selp.f64 	%fd2688, %fd2687, %fd2688, %p27;
	add.s32 	%r406, %r406, 1;
	add.s32 	%r404, %r404, 1;
	setp.ne.s32 	%p28, %r404, 0;
	add.s64 	%rd81, %rd81, 272;
	@%p28 bra 	$L__BB0_4;
	mul.wide.u32 	%rd82, %r405, 272;
$L__BB0_10:
	setp.eq.f64 	%p29, %fd2688, 0d412E848000000000;
	mov.f64 	%fd2868, 0d0000000000000000;
	mov.f64 	%fd2869, %fd2868;
	mov.f64 	%fd2870, %fd2868;
	mov.f64 	%fd2871, %fd2868;
	@%p29 bra 	$L__BB0_241;
	fma.rn.f64 	%fd31, %fd16, %fd2688, %fd13;
	fma.rn.f64 	%fd32, %fd17, %fd2688, %fd14;
	fma.rn.f64 	%fd33, %fd18, %fd2688, %fd15;
	mov.f64 	%fd828, 0d4024000000000000;
	sub.f64 	%fd829, %fd828, %fd31;
	sub.f64 	%fd830, %fd828, %fd32;
	mov.f64 	%fd831, 0dC024000000000000;
	sub.f64 	%fd832, %fd831, %fd33;
	abs.f64 	%fd833, %fd829;
	abs.f64 	%fd834, %fd830;
	abs.f64 	%fd835, %fd832;
	add.f64 	%fd836, %fd833, %fd834;
	add.f64 	%fd837, %fd835, %fd836;
	min.f64 	%fd838, %fd833, %fd834;
	max.f64 	%fd839, %fd833, %fd834;
	min.f64 	%fd840, %fd839, %fd835;
	max.f64 	%fd841, %fd839, %fd835;
	{
	.reg .b32 %temp; 
	mov.b64 	{%temp, %r84}, %fd841;
	}
	and.b32  	%r85, %r84, -4194304;
	xor.b32  	%r86, %r85, 2144337920;
	mov.b32 	%r87, 0;
	mov.b64 	%fd842, {%r87, %r86};
	mul.f64 	%fd843, %fd840, %fd842;
	mul.f64 	%fd844, %fd838, %fd842;
	mul.f64 	%fd845, %fd841, %fd842;
	mul.f64 	%fd846, %fd843, %fd843;
	fma.rn.f64 	%fd847, %fd844, %fd844, %fd846;
	fma.rn.f64 	%fd848, %fd845, %fd845, %fd847;
	rsqrt.approx.ftz.f64 	%fd849, %fd848;
	mul.rn.f64 	%fd850, %fd849, %fd849;
	neg.f64 	%fd851, %fd850;
	fma.rn.f64 	%fd852, %fd848, %fd851, 0d3FF0000000000000;
	fma.rn.f64 	%fd853, %fd852, 0d3FD8000000000000, 0d3FE0000000000000;
	mul.rn.f64 	%fd854, %fd852, %fd849;
	fma.rn.f64 	%fd855, %fd853, %fd854, %fd849;
	mul.f64 	%fd856, %fd842, %fd855;
	setp.gt.f64 	%p30, %fd837, 0d0000000000000000;
	add.f64 	%fd857, %fd837, 0d7FF0000000000000;
	selp.f64 	%fd858, %fd856, %fd857, %p30;
	setp.eq.f64 	%p31, %fd841, 0d7FF0000000000000;
	selp.f64 	%fd859, 0d0000000000000000, %fd858, %p31;
	mul.f64 	%fd34, %fd829, %fd859;
	mul.f64 	%fd35, %fd830, %fd859;
	mul.f64 	%fd36, %fd832, %fd859;
	add.s64 	%rd7, %rd1, %rd82;
	ld.global.u32 	%r88, [%rd7+264];
	setp.ne.s32 	%p32, %r88, 2;
	mov.f64 	%fd2689, 0d0000000000000000;
	mov.f64 	%fd2690, 0d3FF0000000000000;
	mov.f64 	%fd2691, %fd2689;
	@%p32 bra 	$L__BB0_13;
	ld.global.f64 	%fd860, [%rd7+136];
	ld.global.f64 	%fd861, [%rd7+168];
	mul.f64 	%fd862, %fd32, %fd861;
	fma.rn.f64 	%fd863, %fd31, %fd860, %fd862;
	ld.global.f64 	%fd864, [%rd7+200];
	fma.rn.f64 	%fd865, %fd33, %fd864, %fd863;
	ld.global.f64 	%fd866, [%rd7+232];
	add.f64 	%fd2689, %fd866, %fd865;
	ld.global.f64 	%fd867, [%rd7+144];
	ld.global.f64 	%fd868, [%rd7+176];
	mul.f64 	%fd869, %fd32, %fd868;
	fma.rn.f64 	%fd870, %fd31, %fd867, %fd869;
	ld.global.f64 	%fd871, [%rd7+208];
	fma.rn.f64 	%fd872, %fd33, %fd871, %fd870;
	ld.global.f64 	%fd873, [%rd7+240];
	add.f64 	%fd2690, %fd873, %fd872;
	ld.global.f64 	%fd874, [%rd7+152];
	ld.global.f64 	%fd875, [%rd7+184];
	mul.f64 	%fd876, %fd32, %fd875;
	fma.rn.f64 	%fd877, %fd31, %fd874, %fd876;
	ld.global.f64 	%fd878, [%rd7+216];
	fma.rn.f64 	%fd879, %fd33, %fd878, %fd877;
	ld.global.f64 	%fd880, [%rd7+248];
	add.f64 	%fd2691, %fd880, %fd879;
$L__BB0_13:
	abs.f64 	%fd881, %fd16;
	abs.f64 	%fd882, %fd17;
	abs.f64 	%fd883, %fd18;
	add.f64 	%fd884, %fd881, %fd882;
	add.f64 	%fd885, %fd883, %fd884;
	min.f64 	%fd886, %fd881, %fd882;
	max.f64 	%fd887, %fd881, %fd882;
	min.f64 	%fd888, %fd887, %fd883;
	max.f64 	%fd889, %fd887, %fd883;
	{
	.reg .b32 %temp; 
	mov.b64 	{%temp, %r89}, %fd889;
	}
	and.b32  	%r90, %r89, -4194304;
	xor.b32  	%r91, %r90, 2144337920;
	mov.b32 	%r92, 0;
	mov.b64 	%fd890, {%r92, %r91};
	mul.f64 	%fd891, %fd888, %fd890;
	mul.f64 	%fd892, %fd886, %fd890;
	mul.f64 	%fd893, %fd889, %fd890;
	mul.f64 	%fd894, %fd891, %fd891;
	fma.rn.f64 	%fd895, %fd892, %fd892, %fd894;
	fma.rn.f64 	%fd896, %fd893, %fd893, %fd895;
	rsqrt.approx.ftz.f64 	%fd897, %fd896;
	mul.rn.f64 	%fd898, %fd897, %fd897;
	neg.f64 	%fd899, %fd898;
	fma.rn.f64 	%fd900, %fd896, %fd899, 0d3FF0000000000000;
	fma.rn.f64 	%fd901, %fd900, 0d3FD8000000000000, 0d3FE0000000000000;
	mul.rn.f64 	%fd902, %fd900, %fd897;
	fma.rn.f64 	%fd903, %fd901, %fd902, %fd897;
	mul.f64 	%fd904, %fd890, %fd903;
	setp.gt.f64 	%p33, %fd885, 0d0000000000000000;
	add.f64 	%fd905, %fd885, 0d7FF0000000000000;
	selp.f64 	%fd906, %fd904, %fd905, %p33;
	setp.eq.f64 	%p34, %fd889, 0d7FF0000000000000;
	selp.f64 	%fd907, 0d0000000000000000, %fd906, %p34;
	mul.f64 	%fd46, %fd16, %fd907;
	mul.f64 	%fd47, %fd17, %fd907;
	mul.f64 	%fd48, %fd18, %fd907;
	mul.f64 	%fd49, %fd2689, %fd46;
	fma.rn.f64 	%fd908, %fd2690, %fd47, %fd49;
	mul.f64 	%fd50, %fd2691, %fd48;
	add.f64 	%fd909, %fd50, %fd908;
	add.f64 	%fd910, %fd909, %fd909;
	mul.f64 	%fd911, %fd2689, %fd910;
	mul.f64 	%fd912, %fd2690, %fd910;
	mul.f64 	%fd913, %fd2691, %fd910;
	sub.f64 	%fd51, %fd46, %fd911;
	sub.f64 	%fd52, %fd47, %fd912;
	sub.f64 	%fd53, %fd48, %fd913;
	setp.lt.f64 	%p35, %fd909, 0dBFF0000000000000;
	setp.gt.f64 	%p36, %fd909, 0d3FF0000000000000;
	selp.f64 	%fd914, 0d3FF0000000000000, %fd909, %p36;
	selp.f64 	%fd2695, 0dBFF0000000000000, %fd914, %p35;
	setp.geu.f64 	%p37, %fd2695, 0d0000000000000000;
	@%p37 bra 	$L__BB0_15;
	neg.f64 	%fd2695, %fd2695;
	mov.f64 	%fd2696, 0d3FE5555555555555;
	mov.f64 	%fd2692, %fd2691;
	mov.f64 	%fd2693, %fd2690;
	mov.f64 	%fd2694, %fd2689;
	bra.uni 	$L__BB0_16;
$L__BB0_15:
	neg.f64 	%fd2694, %fd2689;
	neg.f64 	%fd2693, %fd2690;
	neg.f64 	%fd2692, %fd2691;
	mov.f64 	%fd2696, 0d3FF8000000000000;
$L__BB0_16:
	mul.f64 	%fd920, %fd2696, %fd2696;
	mul.f64 	%fd921, %fd2695, %fd2695;
	mov.f64 	%fd922, 0d3FF0000000000000;
	sub.f64 	%fd923, %fd922, %fd921;
	mul.f64 	%fd924, %fd920, %fd923;
	sub.f64 	%fd64, %fd922, %fd924;
	setp.lt.f64 	%p38, %fd64, 0d0000000000000000;
	mov.f64 	%fd2697, 0d0000000000000000;
	mov.f64 	%fd2698, %fd2697;
	mov.f64 	%fd2699, %fd2697;
	@%p38 bra 	$L__BB0_18;
	mul.f64 	%fd925, %fd2695, %fd2696;
	sqrt.rn.f64 	%fd926, %fd64;
	sub.f64 	%fd927, %fd925, %fd926;
	mul.f64 	%fd928, %fd2694, %fd927;
	mul.f64 	%fd929, %fd2693, %fd927;
	mul.f64 	%fd930, %fd2692, %fd927;
	fma.rn.f64 	%fd2697, %fd46, %fd2696, %fd928;
	fma.rn.f64 	%fd2698, %fd47, %fd2696, %fd929;
	fma.rn.f64 	%fd2699, %fd48, %fd2696, %fd930;
$L__BB0_18:
	setp.lt.s32 	%p40, %r1, 1;
	mul.f64 	%fd931, %fd35, %fd2690;
	fma.rn.f64 	%fd932, %fd34, %fd2689, %fd931;
	fma.rn.f64 	%fd74, %fd36, %fd2691, %fd932;
	mul.f64 	%fd933, %fd35, %fd52;
	fma.rn.f64 	%fd934, %fd34, %fd51, %fd933;
	fma.rn.f64 	%fd75, %fd36, %fd53, %fd934;
	fma.rn.f64 	%fd76, %fd2689, 0d3F1A36E2EB1C432D, %fd31;
	fma.rn.f64 	%fd77, %fd2690, 0d3F1A36E2EB1C432D, %fd32;
	fma.rn.f64 	%fd78, %fd2691, 0d3F1A36E2EB1C432D, %fd33;
	mov.pred 	%p439, 0;
	@%p40 bra 	$L__BB0_25;
	mov.b32 	%r407, 0;
$L__BB0_20:
	mul.wide.u32 	%rd29, %r407, 272;
	add.s64 	%rd30, %rd1, %rd29;
	ld.global.f64 	%fd936, [%rd30+136];
	ld.global.f64 	%fd937, [%rd30+168];
	mul.f64 	%fd938, %fd77, %fd937;
	fma.rn.f64 	%fd939, %fd76, %fd936, %fd938;
	ld.global.f64 	%fd940, [%rd30+200];
	fma.rn.f64 	%fd941, %fd78, %fd940, %fd939;
	ld.global.f64 	%fd942, [%rd30+232];
	add.f64 	%fd79, %fd942, %fd941;
	ld.global.f64 	%fd943, [%rd30+144];
	ld.global.f64 	%fd944, [%rd30+176];
	mul.f64 	%fd945, %fd77, %fd944;
	fma.rn.f64 	%fd946, %fd76, %fd943, %fd945;
	ld.global.f64 	%fd947, [%rd30+208];
	fma.rn.f64 	%fd948, %fd78, %fd947, %fd946;
	ld.global.f64 	%fd949, [%rd30+240];
	add.f64 	%fd80, %fd949, %fd948;
	ld.global.f64 	%fd950, [%rd30+152];
	ld.global.f64 	%fd951, [%rd30+184];
	mul.f64 	%fd952, %fd77, %fd951;
	fma.rn.f64 	%fd953, %fd76, %fd950, %fd952;
	ld.global.f64 	%fd954, [%rd30+216];
	fma.rn.f64 	%fd955, %fd78, %fd954, %fd953;
	ld.global.f64 	%fd956, [%rd30+248];
	add.f64 	%fd81, %fd956, %fd955;
	mul.f64 	%fd957, %fd35, %fd937;
	fma.rn.f64 	%fd958, %fd34, %fd936, %fd957;
	fma.rn.f64 	%fd82, %fd36, %fd940, %fd958;
	mul.f64 	%fd959, %fd35, %fd944;
	fma.rn.f64 	%fd960, %fd34, %fd943, %fd959;
	fma.rn.f64 	%fd83, %fd36, %fd947, %fd960;
	mul.f64 	%fd961, %fd35, %fd951;
	fma.rn.f64 	%fd962, %fd34, %fd950, %fd961;
	fma.rn.f64 	%fd84, %fd36, %fd954, %fd962;
	ld.global.u32 	%r94, [%rd30+264];
	mov.f64 	%fd2700, 0d412E848000000000;
	setp.eq.s32 	%p41, %r94, 2;
	@%p41 bra 	$L__BB0_23;
	setp.ne.s32 	%p42, %r94, 1;
	@%p42 bra 	$L__BB0_24;
	fma.rn.f64 	%fd989, %fd79, 0d0000000000000000, %fd80;
	fma.rn.f64 	%fd990, %fd81, 0d0000000000000000, %fd989;
	mov.f64 	%fd991, 0d0000000000000000;
	sub.f64 	%fd992, %fd991, %fd990;
	fma.rn.f64 	%fd993, %fd82, 0d0000000000000000, %fd83;
	fma.rn.f64 	%fd994, %fd84, 0d0000000000000000, %fd993;
	div.rn.f64 	%fd2700, %fd992, %fd994;
	bra.uni 	$L__BB0_24;
$L__BB0_23:
	mul.f64 	%fd963, %fd83, %fd83;
	fma.rn.f64 	%fd964, %fd82, %fd82, %fd963;
	fma.rn.f64 	%fd965, %fd84, %fd84, %fd964;
	mul.f64 	%fd966, %fd80, %fd83;
	fma.rn.f64 	%fd967, %fd79, %fd82, %fd966;
	fma.rn.f64 	%fd968, %fd81, %fd84, %fd967;
	add.f64 	%fd969, %fd968, %fd968;
	mul.f64 	%fd970, %fd80, %fd80;
	fma.rn.f64 	%fd971, %fd79, %fd79, %fd970;
	fma.rn.f64 	%fd972, %fd81, %fd81, %fd971;
	add.f64 	%fd973, %fd972, 0dBFF0000000000000;
	mul.f64 	%fd974, %fd965, 0dC010000000000000;
	mul.f64 	%fd975, %fd973, %fd974;
	fma.rn.f64 	%fd976, %fd969, %fd969, %fd975;
	sqrt.rn.f64 	%fd977, %fd976;
	add.f64 	%fd978, %fd965, %fd965;
	neg.f64 	%fd979, %fd969;
	sub.f64 	%fd980, %fd979, %fd977;
	div.rn.f64 	%fd981, %fd980, %fd978;
	sub.f64 	%fd982, %fd977, %fd969;
	div.rn.f64 	%fd983, %fd982, %fd978;
	setp.ge.f64 	%p43, %fd981, 0d0000000000000000;
	setp.lt.f64 	%p44, %fd981, 0d412E848000000000;
	selp.f64 	%fd985, %fd981, 0d412E848000000000, %p44;
	selp.f64 	%fd986, %fd985, 0d412E848000000000, %p43;
	setp.ge.f64 	%p45, %fd983, 0d0000000000000000;
	setp.lt.f64 	%p46, %fd983, %fd986;
	selp.f64 	%fd988, %fd983, %fd986, %p46;
	selp.f64 	%fd2700, %fd988, %fd986, %p45;
$L__BB0_24:
	setp.ge.f64 	%p47, %fd2700, 0d0000000000000000;
	setp.lt.f64 	%p48, %fd2700, 0d412E848000000000;
	and.pred  	%p439, %p47, %p48;
	not.pred 	%p49, %p439;
	add.s32 	%r407, %r407, 1;
	setp.lt.s32 	%p50, %r407, %r1;
	and.pred  	%p51, %p49, %p50;
	@%p51 bra 	$L__BB0_20;
$L__BB0_25:
	max.f64 	%fd997, %fd74, 0d0000000000000000;
	mul.f64 	%fd998, %fd997, 0d3FE0000000000000;
	selp.f64 	%fd88, %fd998, %fd997, %p439;
	ld.global.u32 	%r95, [%rd7+272];
	mov.f64 	%fd2707, 0d0000000000000000;
	mov.f64 	%fd2701, 0d3FF0000000000000;
	setp.eq.s32 	%p52, %r95, 2;
	mov.f64 	%fd2704, 0d3FF0000000000000;
	mov.f64 	%fd2705, 0d3FF0000000000000;
	mov.f64 	%fd2706, 0d3FF0000000000000;
	mov.f64 	%fd2708, 0d0000000000000000;
	@%p52 bra 	$L__BB0_29;
	setp.ne.s32 	%p53, %r95, 1;
	mov.f64 	%fd2702, %fd2701;
	mov.f64 	%fd2703, %fd2701;
	@%p53 bra 	$L__BB0_30;
	ld.global.u32 	%r15, [%rd7+276];
	setp.eq.s32 	%p57, %r15, 0;
	mov.f64 	%fd2707, 0d0000000000000000;
	mov.f64 	%fd2701, 0d3FF0000000000000;
	mov.f64 	%fd2702, %fd2701;
	mov.f64 	%fd2703, %fd2701;
	@%p57 bra 	$L__BB0_30;
	cvt.s64.s32 	%rd31, %r15;
	add.s64 	%rd32, %rd1, %rd31;
	ld.global.v2.f64 	{%fd2703, %fd2702}, [%rd32+32];
	ld.global.f64 	%fd2701, [%rd32+48];
	ld.global.v2.f64 	{%fd2706, %fd2705}, [%rd32+64];
	ld.global.f64 	%fd2704, [%rd32+80];
	ld.global.f64 	%fd2707, [%rd32+120];
	ld.global.f64 	%fd2708, [%rd32+152];
	bra.uni 	$L__BB0_30;
$L__BB0_29:
	cvt.rmi.f64.f64 	%fd1001, %fd31;
	sub.f64 	%fd1002, %fd31, %fd1001;
	setp.geu.f64 	%p54, %fd1002, 0d3FE0000000000000;
	cvt.rmi.f64.f64 	%fd1003, %fd33;
	sub.f64 	%fd1004, %fd33, %fd1003;
	setp.geu.f64 	%p55, %fd1004, 0d3FE0000000000000;
	xor.pred  	%p56, %p54, %p55;
	selp.u32 	%r96, 1, 0, %p56;
	cvt.rn.f64.u32 	%fd2701, %r96;
	mov.f64 	%fd2707, 0d3FF0000000000000;
	mov.f64 	%fd2702, %fd2701;
	mov.f64 	%fd2703, %fd2701;
$L__BB0_30:
	and.b32  	%r97, %r2, 2146435072;
	setp.eq.s32 	%p58, %r97, 1076887552;
	max.f64 	%fd1007, %fd75, 0d0000000000000000;
	{
	.reg .b32 %temp; 
	mov.b64 	{%temp, %r98}, %fd1007;
	}
	{ // callseq 0, 0
	.param .b64 param0;
	st.param.f64 	[param0], %fd1007;
	.param .b64 param1;
	st.param.f64 	[param1], 0d4059000000000000;
	.param .b64 retval0;
	call.uni (retval0), 
	__internal_accurate_pow, 
	(
	param0, 
	param1
	);
	ld.param.f64 	%fd1008, [retval0];
	} // callseq 0
	setp.lt.s32 	%p59, %r98, 0;
	selp.b32 	%r99, %r98, 0, %p58;
	setp.eq.f64 	%p60, %fd1007, 0d3FF0000000000000;
	setp.lt.s32 	%p61, %r2, 0;
	selp.b32 	%r100, 0, 2146435072, %p61;
	or.b32  	%r101, %r100, -2147483648;
	selp.b32 	%r102, %r101, %r100, %p1;
	selp.b32 	%r103, %r102, %r100, %p59;
	mov.b32 	%r104, 0;
	mov.b64 	%fd1010, {%r104, %r103};
	setp.eq.f64 	%p62, %fd1007, 0d7FF0000000000000;
	add.f64 	%fd1011, %fd1007, 0d4059000000000000;
	{
	.reg .b32 %temp; 
	mov.b64 	{%temp, %r105}, %fd1011;
	}
	and.b32  	%r106, %r105, 2146435072;
	setp.eq.s32 	%p63, %r106, 2146435072;
	or.b32  	%r107, %r99, 2146435072;
	selp.b32 	%r108, %r107, %r99, %p61;
	mov.b64 	%fd1012, {%r104, %r108};
	setp.eq.f64 	%p64, %fd1007, 0d0000000000000000;
	neg.f64 	%fd1013, %fd1008;
	selp.f64 	%fd1014, %fd1013, %fd1008, %p58;
	selp.f64 	%fd1015, %fd1014, %fd1008, %p59;
	selp.f64 	%fd1016, %fd1012, %fd1015, %p64;
	selp.f64 	%fd1017, %fd1010, %fd1016, %p63;
	selp.f64 	%fd1018, %fd1017, %fd1016, %p62;
	selp.f64 	%fd1019, 0d3FF0000000000000, %fd1018, %p60;
	mul.f64 	%fd1020, %fd1019, %fd2706;
	mul.f64 	%fd1021, %fd1019, %fd2705;
	mul.f64 	%fd1022, %fd1019, %fd2704;
	fma.rn.f64 	%fd2871, %fd88, %fd2703, %fd1020;
	fma.rn.f64 	%fd2870, %fd88, %fd2702, %fd1021;
	fma.rn.f64 	%fd2869, %fd88, %fd2701, %fd1022;
	setp.leu.f64 	%p65, %fd2708, 0d0000000000000000;
	@%p65 bra 	$L__BB0_138;
	setp.lt.s32 	%p66, %r3, 0;
	and.b32  	%r109, %r3, 2146435072;
	setp.eq.s32 	%p67, %r109, 1074790400;
	neg.f64 	%fd1023, %fd47;
	mul.f64 	%fd1024, %fd2690, %fd1023;
	sub.f64 	%fd1025, %fd1024, %fd49;
	sub.f64 	%fd1026, %fd50, %fd1025;
	add.f64 	%fd109, %fd1026, 0d3FF0000000000000;
	{
	.reg .b32 %temp; 
	mov.b64 	{%temp, %r16}, %fd109;
	}
	abs.f64 	%fd110, %fd109;
	{ // callseq 1, 0
	.param .b64 param0;
	st.param.f64 	[param0], %fd110;
	.param .b64 param1;
	st.param.f64 	[param1], 0d4014000000000000;
	.param .b64 retval0;
	call.uni (retval0), 
	__internal_accurate_pow, 
	(
	param0, 
	param1
	);
	ld.param.f64 	%fd1027, [retval0];
	} // callseq 1
	setp.lt.s32 	%p68, %r16, 0;
	neg.f64 	%fd1029, %fd1027;
	selp.f64 	%fd1030, %fd1029, %fd1027, %p67;
	selp.f64 	%fd1031, %fd1030, %fd1027, %p68;
	setp.eq.f64 	%p69, %fd109, 0d0000000000000000;
	selp.b32 	%r110, %r16, 0, %p67;
	or.b32  	%r111, %r110, 2146435072;
	selp.b32 	%r112, %r111, %r110, %p66;
	mov.b32 	%r113, 0;
	mov.b64 	%fd1032, {%r113, %r112};
	selp.f64 	%fd2709, %fd1032, %fd1031, %p69;
	add.f64 	%fd1033, %fd109, 0d4014000000000000;
	{
	.reg .b32 %temp; 
	mov.b64 	{%temp, %r114}, %fd1033;
	}
	and.b32  	%r115, %r114, 2146435072;
	setp.ne.s32 	%p70, %r115, 2146435072;
	@%p70 bra 	$L__BB0_36;
	setp.num.f64 	%p71, %fd109, %fd109;
	@%p71 bra 	$L__BB0_34;
	mov.f64 	%fd1034, 0d4014000000000000;
	add.rn.f64 	%fd2709, %fd109, %fd1034;
	bra.uni 	$L__BB0_36;
$L__BB0_34:
	setp.neu.f64 	%p72, %fd110, 0d7FF0000000000000;
	@%p72 bra 	$L__BB0_36;
	setp.lt.s32 	%p73, %r16, 0;
	setp.eq.s32 	%p74, %r109, 1074790400;
	and.b32  	%r117, %r3, 2147483647;
	setp.ne.s32 	%p75, %r117, 1071644672;
	setp.lt.s32 	%p76, %r3, 0;
	selp.b32 	%r118, 0, 2146435072, %p76;
	or.b32  	%r119, %r118, -2147483648;
	selp.b32 	%r120, %r119, %r118, %p75;
	selp.b32 	%r121, %r120, %r118, %p74;
	selp.b32 	%r122, %r121, %r118, %p73;
	mov.b32 	%r123, 0;
	mov.b64 	%fd2709, {%r123, %r122};
$L__BB0_36:
	setp.lt.s32 	%p77, %r1, 1;
	setp.eq.f64 	%p78, %fd109, 0d3FF0000000000000;
	fma.rn.f64 	%fd1036, %fd2709, 0d3FEEB851EB851EB8, 0d3FA47AE147AE147C;
	selp.f64 	%fd2707, 0d3FF0000000000000, %fd1036, %p78;
	fma.rn.f64 	%fd116, %fd2697, 0d3F1A36E2EB1C432D, %fd31;
	fma.rn.f64 	%fd117, %fd2698, 0d3F1A36E2EB1C432D, %fd32;
	fma.rn.f64 	%fd118, %fd2699, 0d3F1A36E2EB1C432D, %fd33;
	mov.f64 	%fd2712, 0d412E848000000000;
	mov.b64 	%rd83, 0;
	@%p77 bra 	$L__BB0_44;
	mov.b32 	%r408, 0;
	mov.f64 	%fd2712, 0d412E848000000000;
	mov.u32 	%r409, %r408;
$L__BB0_38:
	mul.wide.u32 	%rd34, %r409, 272;
	add.s64 	%rd35, %rd1, %rd34;
	ld.global.f64 	%fd1039, [%rd35+136];
	ld.global.f64 	%fd1040, [%rd35+168];
	mul.f64 	%fd1041, %fd117, %fd1040;
	fma.rn.f64 	%fd1042, %fd116, %fd1039, %fd1041;
	ld.global.f64 	%fd1043, [%rd35+200];
	fma.rn.f64 	%fd1044, %fd118, %fd1043, %fd1042;
	ld.global.f64 	%fd1045, [%rd35+232];
	add.f64 	%fd120, %fd1045, %fd1044;
	ld.global.f64 	%fd1046, [%rd35+144];
	ld.global.f64 	%fd1047, [%rd35+176];
	mul.f64 	%fd1048, %fd117, %fd1047;
	fma.rn.f64 	%fd1049, %fd116, %fd1046, %fd1048;
	ld.global.f64 	%fd1050, [%rd35+208];
	fma.rn.f64 	%fd1051, %fd118, %fd1050, %fd1049;
	ld.global.f64 	%fd1052, [%rd35+240];
	add.f64 	%fd121, %fd1052, %fd1051;
	ld.global.f64 	%fd1053, [%rd35+152];
	ld.global.f64 	%fd1054, [%rd35+184];
	mul.f64 	%fd1055, %fd117, %fd1054;
	fma.rn.f64 	%fd1056, %fd116, %fd1053, %fd1055;
	ld.global.f64 	%fd1057, [%rd35+216];
	fma.rn.f64 	%fd1058, %fd118, %fd1057, %fd1056;
	ld.global.f64 	%fd1059, [%rd35+248];
	add.f64 	%fd122, %fd1059, %fd1058;
	mul.f64 	%fd1060, %fd2698, %fd1040;
	fma.rn.f64 	%fd1061, %fd2697, %fd1039, %fd1060;
	fma.rn.f64 	%fd123, %fd2699, %fd1043, %fd1061;
	mul.f64 	%fd1062, %fd2698, %fd1047;
	fma.rn.f64 	%fd1063, %fd2697, %fd1046, %fd1062;
	fma.rn.f64 	%fd124, %fd2699, %fd1050, %fd1063;
	mul.f64 	%fd1064, %fd2698, %fd1054;
	fma.rn.f64 	%fd1065, %fd2697, %fd1053, %fd1064;
	fma.rn.f64 	%fd125, %fd2699, %fd1057, %fd1065;
	ld.global.u32 	%r125, [%rd35+264];
	mov.f64 	%fd2711, 0d412E848000000000;
	setp.eq.s32 	%p79, %r125, 2;
	@%p79 bra 	$L__BB0_41;
	setp.ne.s32 	%p80, %r125, 1;
	@%p80 bra 	$L__BB0_42;
	fma.rn.f64 	%fd1092, %fd120, 0d0000000000000000, %fd121;
	fma.rn.f64 	%fd1093, %fd122, 0d0000000000000000, %fd1092;
	mov.f64 	%fd1094, 0d0000000000000000;
	sub.f64 	%fd1095, %fd1094, %fd1093;
	fma.rn.f64 	%fd1096, %fd123, 0d0000000000000000, %fd124;
	fma.rn.f64 	%fd1097, %fd125, 0d0000000000000000, %fd1096;
	div.rn.f64 	%fd2711, %fd1095, %fd1097;
	bra.uni 	$L__BB0_42;
$L__BB0_41:
	mul.f64 	%fd1066, %fd124, %fd124;
	fma.rn.f64 	%fd1067, %fd123, %fd123, %fd1066;
	fma.rn.f64 	%fd1068, %fd125, %fd125, %fd1067;
	mul.f64 	%fd1069, %fd121, %fd124;
	fma.rn.f64 	%fd1070, %fd120, %fd123, %fd1069;
	fma.rn.f64 	%fd1071, %fd122, %fd125, %fd1070;
	add.f64 	%fd1072, %fd1071, %fd1071;
	mul.f64 	%fd1073, %fd121, %fd121;
	fma.rn.f64 	%fd1074, %fd120, %fd120, %fd1073;
	fma.rn.f64 	%fd1075, %fd122, %fd122, %fd1074;
	add.f64 	%fd1076, %fd1075, 0dBFF0000000000000;
	mul.f64 	%fd1077, %fd1068, 0dC010000000000000;
	mul.f64 	%fd1078, %fd1076, %fd1077;
	fma.rn.f64 	%fd1079, %fd1072, %fd1072, %fd1078;
	sqrt.rn.f64 	%fd1080, %fd1079;
	add.f64 	%fd1081, %fd1068, %fd1068;
	neg.f64 	%fd1082, %fd1072;
	sub.f64 	%fd1083, %fd1082, %fd1080;
	div.rn.f64 	%fd1084, %fd1083, %fd1081;
	sub.f64 	%fd1085, %fd1080, %fd1072;
	div.rn.f64 	%fd1086, %fd1085, %fd1081;
	setp.ge.f64 	%p81, %fd1084, 0d0000000000000000;
	setp.lt.f64 	%p82, %fd1084, 0d412E848000000000;
	selp.f64 	%fd1088, %fd1084, 0d412E848000000000, %p82;
	selp.f64 	%fd1089, %fd1088, 0d412E848000000000, %p81;
	setp.ge.f64 	%p83, %fd1086, 0d0000000000000000;
	setp.lt.f64 	%p84, %fd1086, %fd1089;
	selp.f64 	%fd1091, %fd1086, %fd1089, %p84;
	selp.f64 	%fd2711, %fd1091, %fd1089, %p83;
$L__BB0_42:
	setp.ge.f64 	%p85, %fd2711, 0d0000000000000000;
	setp.lt.f64 	%p86, %fd2711, %fd2712;
	and.pred  	%p87, %p85, %p86;
	selp.b32 	%r408, %r409, %r408, %p87;
	selp.f64 	%fd2712, %fd2711, %fd2712, %p87;
	add.s32 	%r409, %r409, 1;
	setp.ne.s32 	%p88, %r409, %r1;
	@%p88 bra 	$L__BB0_38;
	mul.wide.u32 	%rd83, %r408, 272;
$L__BB0_44:
	setp.eq.f64 	%p89, %fd2712, 0d412E848000000000;
	mov.f64 	%fd2784, 0d0000000000000000;
	mov.f64 	%fd2785, %fd2784;
	mov.f64 	%fd2786, %fd2784;
	@%p89 bra 	$L__BB0_137;
	fma.rn.f64 	%fd131, %fd2697, %fd2712, %fd116;
	fma.rn.f64 	%fd132, %fd2698, %fd2712, %fd117;
	fma.rn.f64 	%fd133, %fd2699, %fd2712, %fd118;
	mov.f64 	%fd1102, 0d4024000000000000;
	sub.f64 	%fd1103, %fd1102, %fd131;
	sub.f64 	%fd1104, %fd1102, %fd132;
	mov.f64 	%fd1105, 0dC024000000000000;
	sub.f64 	%fd1106, %fd1105, %fd133;
	abs.f64 	%fd1107, %fd1103;
	abs.f64 	%fd1108, %fd1104;
	abs.f64 	%fd1109, %fd1106;
	add.f64 	%fd1110, %fd1107, %fd1108;
	add.f64 	%fd1111, %fd1109, %fd1110;
	min.f64 	%fd1112, %fd1107, %fd1108;
	max.f64 	%fd1113, %fd1107, %fd1108;
	min.f64 	%fd1114, %fd1113, %fd1109;
	max.f64 	%fd1115, %fd1113, %fd1109;
	{
	.reg .b32 %temp; 
	mov.b64 	{%temp, %r126}, %fd1115;
	}
	and.b32  	%r127, %r126, -4194304;
	xor.b32  	%r128, %r127, 2144337920;
	mov.b32 	%r129, 0;
	mov.b64 	%fd1116, {%r129, %r128};
	mul.f64 	%fd1117, %fd1114, %fd1116;
	mul.f64 	%fd1118, %fd1112, %fd1116;
	mul.f64 	%fd1119, %fd1115, %fd1116;
	mul.f64 	%fd1120, %fd1117, %fd1117;
	fma.rn.f64 	%fd1121, %fd1118, %fd1118, %fd1120;
	fma.rn.f64 	%fd1122, %fd1119, %fd1119, %fd1121;
	rsqrt.approx.ftz.f64 	%fd1123, %fd1122;
	mul.rn.f64 	%fd1124, %fd1123, %fd1123;
	neg.f64 	%fd1125, %fd1124;
	fma.rn.f64 	%fd1126, %fd1122, %fd1125, 0d3FF0000000000000;
	fma.rn.f64 	%fd1127, %fd1126, 0d3FD8000000000000, 0d3FE0000000000000;
	mul.rn.f64 	%fd1128, %fd1126, %fd1123;
	fma.rn.f64 	%fd1129, %fd1127, %fd1128, %fd1123;
	mul.f64 	%fd1130, %fd1116, %fd1129;
	setp.gt.f64 	%p90, %fd1111, 0d0000000000000000;
	add.f64 	%fd1131, %fd1111, 0d7FF0000000000000;
	selp.f64 	%fd1132, %fd1130, %fd1131, %p90;
	setp.eq.f64 	%p91, %fd1115, 0d7FF0000000000000;
	selp.f64 	%fd1133, 0d0000000000000000, %fd1132, %p91;
	mul.f64 	%fd134, %fd1103, %fd1133;
	mul.f64 	%fd135, %fd1104, %fd1133;
	mul.f64 	%fd136, %fd1106, %fd1133;
	add.s64 	%rd10, %rd1, %rd83;
	ld.global.u32 	%r130, [%rd10+264];
	setp.ne.s32 	%p92, %r130, 2;
	mov.f64 	%fd2713, 0d0000000000000000;
	mov.f64 	%fd2714, 0d3FF0000000000000;
	mov.f64 	%fd2715, %fd2713;
	@%p92 bra 	$L__BB0_47;
	ld.global.f64 	%fd1134, [%rd10+136];
	ld.global.f64 	%fd1135, [%rd10+168];
	mul.f64 	%fd1136, %fd132, %fd1135;
	fma.rn.f64 	%fd1137, %fd131, %fd1134, %fd1136;
	ld.global.f64 	%fd1138, [%rd10+200];
	fma.rn.f64 	%fd1139, %fd133, %fd1138, %fd1137;
	ld.global.f64 	%fd1140, [%rd10+232];
	add.f64 	%fd2713, %fd1140, %fd1139;
	ld.global.f64 	%fd1141, [%rd10+144];
	ld.global.f64 	%fd1142, [%rd10+176];
	mul.f64 	%fd1143, %fd132, %fd1142;
	fma.rn.f64 	%fd1144, %fd131, %fd1141, %fd1143;
	ld.global.f64 	%fd1145, [%rd10+208];
	fma.rn.f64 	%fd1146, %fd133, %fd1145, %fd1144;
	ld.global.f64 	%fd1147, [%rd10+240];
	add.f64 	%fd2714, %fd1147, %fd1146;
	ld.global.f64 	%fd1148, [%rd10+152];
	ld.global.f64 	%fd1149, [%rd10+184];
	mul.f64 	%fd1150, %fd132, %fd1149;
	fma.rn.f64 	%fd1151, %fd131, %fd1148, %fd1150;
	ld.global.f64 	%fd1152, [%rd10+216];
	fma.rn.f64 	%fd1153, %fd133, %fd1152, %fd1151;
	ld.global.f64 	%fd1154, [%rd10+248];
	add.f64 	%fd2715, %fd1154, %fd1153;
$L__BB0_47:
	abs.f64 	%fd1155, %fd2697;
	abs.f64 	%fd1156, %fd2698;
	abs.f64 	%fd1157, %fd2699;
	add.f64 	%fd1158, %fd1155, %fd1156;
	add.f64 	%fd1159, %fd1157, %fd1158;
	min.f64 	%fd1160, %fd1155, %fd1156;
	max.f64 	%fd1161, %fd1155, %fd1156;
	min.f64 	%fd1162, %fd1161, %fd1157;
	max.f64 	%fd1163, %fd1161, %fd1157;
	{
	.reg .b32 %temp; 
	mov.b64 	{%temp, %r131}, %fd1163;
	}
	and.b32  	%r132, %r131, -4194304;
	xor.b32  	%r133, %r132, 2144337920;
	mov.b32 	%r134, 0;
	mov.b64 	%fd1164, {%r134, %r133};
	mul.f64 	%fd1165, %fd1162, %fd1164;
	mul.f64 	%fd1166, %fd1160, %fd1164;
	mul.f64 	%fd1167, %fd1163, %fd1164;
	mul.f64 	%fd1168, %fd1165, %fd1165;
	fma.rn.f64 	%fd1169, %fd1166, %fd1166, %fd1168;
	fma.rn.f64 	%fd1170, %fd1167, %fd1167, %fd1169;
	rsqrt.approx.ftz.f64 	%fd1171, %fd1170;
	mul.rn.f64 	%fd1172, %fd1171, %fd1171;
	neg.f64 	%fd1173, %fd1172;
	fma.rn.f64 	%fd1174, %fd1170, %fd1173, 0d3FF0000000000000;
	fma.rn.f64 	%fd1175, %fd1174, 0d3FD8000000000000, 0d3FE0000000000000;
	mul.rn.f64 	%fd1176, %fd1174, %fd1171;
	fma.rn.f64 	%fd1177, %fd1175, %fd1176, %fd1171;
	mul.f64 	%fd1178, %fd1164, %fd1177;
	setp.gt.f64 	%p93, %fd1159, 0d0000000000000000;
	add.f64 	%fd1179, %fd1159, 0d7FF0000000000000;
	selp.f64 	%fd1180, %fd1178, %fd1179, %p93;
	setp.eq.f64 	%p94, %fd1163, 0d7FF0000000000000;
	selp.f64 	%fd1181, 0d0000000000000000, %fd1180, %p94;
	mul.f64 	%fd146, %fd2697, %fd1181;
	mul.f64 	%fd147, %fd2698, %fd1181;
	mul.f64 	%fd148, %fd2699, %fd1181;
	mul.f64 	%fd149, %fd2713, %fd146;
	fma.rn.f64 	%fd1182, %fd2714, %fd147, %fd149;
	mul.f64 	%fd150, %fd2715, %fd148;
	add.f64 	%fd1183, %fd150, %fd1182;
	add.f64 	%fd1184, %fd1183, %fd1183;
	mul.f64 	%fd1185, %fd2713, %fd1184;
	mul.f64 	%fd1186, %fd2714, %fd1184;
	mul.f64 	%fd1187, %fd2715, %fd1184;
	sub.f64 	%fd151, %fd146, %fd1185;
	sub.f64 	%fd152, %fd147, %fd1186;
	sub.f64 	%fd153, %fd148, %fd1187;
	setp.lt.f64 	%p95, %fd1183, 0dBFF0000000000000;
	setp.gt.f64 	%p96, %fd1183, 0d3FF0000000000000;
	selp.f64 	%fd1188, 0d3FF0000000000000, %fd1183, %p96;
	selp.f64 	%fd2719, 0dBFF0000000000000, %fd1188, %p95;
	setp.geu.f64 	%p97, %fd2719, 0d0000000000000000;
	@%p97 bra 	$L__BB0_49;
	neg.f64 	%fd2719, %fd2719;
	mov.f64 	%fd2720, 0d3FE5555555555555;
	mov.f64 	%fd2716, %fd2713;
	mov.f64 	%fd2717, %fd2714;
	mov.f64 	%fd2718, %fd2715;
	bra.uni 	$L__BB0_50;
$L__BB0_49:
	neg.f64 	%fd2716, %fd2713;
	neg.f64 	%fd2717, %fd2714;
	neg.f64 	%fd2718, %fd2715;
	mov.f64 	%fd2720, 0d3FF8000000000000;
$L__BB0_50:
	mul.f64 	%fd1194, %fd2720, %fd2720;
	mul.f64 	%fd1195, %fd2719, %fd2719;
	mov.f64 	%fd1196, 0d3FF0000000000000;
	sub.f64 	%fd1197, %fd1196, %fd1195;
	mul.f64 	%fd1198, %fd1194, %fd1197;
	sub.f64 	%fd164, %fd1196, %fd1198;
	setp.lt.f64 	%p98, %fd164, 0d0000000000000000;
	mov.f64 	%fd2721, 0d0000000000000000;
	mov.f64 	%fd2722, %fd2721;
	mov.f64 	%fd2723, %fd2721;
	@%p98 bra 	$L__BB0_52;
	mul.f64 	%fd1199, %fd2719, %fd2720;
	sqrt.rn.f64 	%fd1200, %fd164;
	sub.f64 	%fd1201, %fd1199, %fd1200;
	mul.f64 	%fd1202, %fd2716, %fd1201;
	mul.f64 	%fd1203, %fd2717, %fd1201;
	mul.f64 	%fd1204, %fd2718, %fd1201;
	fma.rn.f64 	%fd2721, %fd146, %fd2720, %fd1202;
	fma.rn.f64 	%fd2722, %fd147, %fd2720, %fd1203;
	fma.rn.f64 	%fd2723, %fd148, %fd2720, %fd1204;
$L__BB0_52:
	setp.lt.s32 	%p100, %r1, 1;
	mul.f64 	%fd1205, %fd135, %fd2714;
	fma.rn.f64 	%fd1206, %fd134, %fd2713, %fd1205;
	fma.rn.f64 	%fd174, %fd136, %fd2715, %fd1206;
	mul.f64 	%fd1207, %fd135, %fd152;
	fma.rn.f64 	%fd1208, %fd134, %fd151, %fd1207;
	fma.rn.f64 	%fd175, %fd136, %fd153, %fd1208;
	fma.rn.f64 	%fd176, %fd2713, 0d3F1A36E2EB1C432D, %fd131;
	fma.rn.f64 	%fd177, %fd2714, 0d3F1A36E2EB1C432D, %fd132;
	fma.rn.f64 	%fd178, %fd2715, 0d3F1A36E2EB1C432D, %fd133;
	mov.pred 	%p440, 0;
	@%p100 bra 	$L__BB0_59;
	mov.b32 	%r410, 0;
$L__BB0_54:
	mul.wide.u32 	%rd36, %r410, 272;
	add.s64 	%rd37, %rd1, %rd36;
	ld.global.f64 	%fd1210, [%rd37+136];
	ld.global.f64 	%fd1211, [%rd37+168];
	mul.f64 	%fd1212, %fd177, %fd1211;
	fma.rn.f64 	%fd1213, %fd176, %fd1210, %fd1212;
	ld.global.f64 	%fd1214, [%rd37+200];
	fma.rn.f64 	%fd1215, %fd178, %fd1214, %fd1213;
	ld.global.f64 	%fd1216, [%rd37+232];
	add.f64 	%fd179, %fd1216, %fd1215;
	ld.global.f64 	%fd1217, [%rd37+144];
	ld.global.f64 	%fd1218, [%rd37+176];
	mul.f64 	%fd1219, %fd177, %fd1218;
	fma.rn.f64 	%fd1220, %fd176, %fd1217, %fd1219;
	ld.global.f64 	%fd1221, [%rd37+208];
	fma.rn.f64 	%fd1222, %fd178, %fd1221, %fd1220;
	ld.global.f64 	%fd1223, [%rd37+240];
	add.f64 	%fd180, %fd1223, %fd1222;
	ld.global.f64 	%fd1224, [%rd37+152];
	ld.global.f64 	%fd1225, [%rd37+184];
	mul.f64 	%fd1226, %fd177, %fd1225;
	fma.rn.f64 	%fd1227, %fd176, %fd1224, %fd1226;
	ld.global.f64 	%fd1228, [%rd37+216];
	fma.rn.f64 	%fd1229, %fd178, %fd1228, %fd1227;
	ld.global.f64 	%fd1230, [%rd37+248];
	add.f64 	%fd181, %fd1230, %fd1229;
	mul.f64 	%fd1231, %fd135, %fd1211;
	fma.rn.f64 	%fd1232, %fd134, %fd1210, %fd1231;
	fma.rn.f64 	%fd182, %fd136, %fd1214, %fd1232;
	mul.f64 	%fd1233, %fd135, %fd1218;
	fma.rn.f64 	%fd1234, %fd134, %fd1217, %fd1233;
	fma.rn.f64 	%fd183, %fd136, %fd1221, %fd1234;
	mul.f64 	%fd1235, %fd135, %fd1225;
	fma.rn.f64 	%fd1236, %fd134, %fd1224, %fd1235;
	fma.rn.f64 	%fd184, %fd136, %fd1228, %fd1236;
	ld.global.u32 	%r136, [%rd37+264];
	mov.f64 	%fd2724, 0d412E848000000000;
	setp.eq.s32 	%p101, %r136, 2;
	@%p101 bra 	$L__BB0_57;
	setp.ne.s32 	%p102, %r136, 1;
	@%p102 bra 	$L__BB0_58;
	fma.rn.f64 	%fd1263, %fd179, 0d0000000000000000, %fd180;
	fma.rn.f64 	%fd1264, %fd181, 0d0000000000000000, %fd1263;
	mov.f64 	%fd1265, 0d0000000000000000;
	sub.f64 	%fd1266, %fd1265, %fd1264;
	fma.rn.f64 	%fd1267, %fd182, 0d0000000000000000, %fd183;
	fma.rn.f64 	%fd1268, %fd184, 0d0000000000000000, %fd1267;
	div.rn.f64 	%fd2724, %fd1266, %fd1268;
	bra.uni 	$L__BB0_58;
$L__BB0_57:
	mul.f64 	%fd1237, %fd183, %fd183;
	fma.rn.f64 	%fd1238, %fd182, %fd182, %fd1237;
	fma.rn.f64 	%fd1239, %fd184, %fd184, %fd1238;
	mul.f64 	%fd1240, %fd180, %fd183;
	fma.rn.f64 	%fd1241, %fd179, %fd182, %fd1240;
	fma.rn.f64 	%fd1242, %fd181, %fd184, %fd1241;
	add.f64 	%fd1243, %fd1242, %fd1242;
	mul.f64 	%fd1244, %fd180, %fd180;
	fma.rn.f64 	%fd1245, %fd179, %fd179, %fd1244;
	fma.rn.f64 	%fd1246, %fd181, %fd181, %fd1245;
	add.f64 	%fd1247, %fd1246, 0dBFF0000000000000;
	mul.f64 	%fd1248, %fd1239, 0dC010000000000000;
	mul.f64 	%fd1249, %fd1247, %fd1248;
	fma.rn.f64 	%fd1250, %fd1243, %fd1243, %fd1249;
	sqrt.rn.f64 	%fd1251, %fd1250;
	add.f64 	%fd1252, %fd1239, %fd1239;
	neg.f64 	%fd1253, %fd1243;
	sub.f64 	%fd1254, %fd1253, %fd1251;
	div.rn.f64 	%fd1255, %fd1254, %fd1252;
	sub.f64 	%fd1256, %fd1251, %fd1243;
	div.rn.f64 	%fd1257, %fd1256, %fd1252;
	setp.ge.f64 	%p103, %fd1255, 0d0000000000000000;
	setp.lt.f64 	%p104, %fd1255, 0d412E848000000000;
	selp.f64 	%fd1259, %fd1255, 0d412E848000000000, %p104;
	selp.f64 	%fd1260, %fd1259, 0d412E848000000000, %p103;
	setp.ge.f64 	%p105, %fd1257, 0d0000000000000000;
	setp.lt.f64 	%p106, %fd1257, %fd1260;
	selp.f64 	%fd1262, %fd1257, %fd1260, %p106;
	selp.f64 	%fd2724, %fd1262, %fd1260, %p105;
$L__BB0_58:
	setp.ge.f64 	%p107, %fd2724, 0d0000000000000000;
	setp.lt.f64 	%p108, %fd2724, 0d412E848000000000;
	and.pred  	%p440, %p107, %p108;
	not.pred 	%p109, %p440;
	add.s32 	%r410, %r410, 1;
	setp.lt.s32 	%p110, %r410, %r1;
	and.pred  	%p111, %p109, %p110;
	@%p111 bra 	$L__BB0_54;
$L__BB0_59:
	max.f64 	%fd1271, %fd174, 0d0000000000000000;
	mul.f64 	%fd1272, %fd1271, 0d3FE0000000000000;
	selp.f64 	%fd188, %fd1272, %fd1271, %p440;
	ld.global.u32 	%r137, [%rd10+272];
	mov.f64 	%fd2731, 0d0000000000000000;
	mov.f64 	%fd2728, 0d3FF0000000000000;
	setp.eq.s32 	%p112, %r137, 2;
	mov.f64 	%fd2725, 0d3FF0000000000000;
	mov.f64 	%fd2726, 0d3FF0000000000000;
	mov.f64 	%fd2727, 0d3FF0000000000000;
	mov.f64 	%fd2732, 0d0000000000000000;
	@%p112 bra 	$L__BB0_63;
	setp.ne.s32 	%p113, %r137, 1;
	mov.f64 	%fd2729, %fd2728;
	mov.f64 	%fd2730, %fd2728;
	@%p113 bra 	$L__BB0_64;
	ld.global.u32 	%r23, [%rd10+276];
	setp.eq.s32 	%p117, %r23, 0;
	mov.f64 	%fd2731, 0d0000000000000000;
	mov.f64 	%fd2728, 0d3FF0000000000000;
	mov.f64 	%fd2729, %fd2728;
	mov.f64 	%fd2730, %fd2728;
	@%p117 bra 	$L__BB0_64;
	cvt.s64.s32 	%rd38, %r23;
	add.s64 	%rd39, %rd1, %rd38;
	ld.global.v2.f64 	{%fd2728, %fd2729}, [%rd39+32];
	ld.global.f64 	%fd2730, [%rd39+48];
	ld.global.v2.f64 	{%fd2725, %fd2726}, [%rd39+64];
	ld.global.f64 	%fd2727, [%rd39+80];
	ld.global.f64 	%fd2731, [%rd39+120];
	ld.global.f64 	%fd2732, [%rd39+152];
	bra.uni 	$L__BB0_64;
$L__BB0_63:
	cvt.rmi.f64.f64 	%fd1275, %fd131;
	sub.f64 	%fd1276, %fd131, %fd1275;
	setp.geu.f64 	%p114, %fd1276, 0d3FE0000000000000;
	cvt.rmi.f64.f64 	%fd1277, %fd133;
	sub.f64 	%fd1278, %fd133, %fd1277;
	setp.geu.f64 	%p115, %fd1278, 0d3FE0000000000000;
	xor.pred  	%p116, %p114, %p115;
	selp.u32 	%r138, 1, 0, %p116;
	cvt.rn.f64.u32 	%fd2728, %r138;
	mov.f64 	%fd2731, 0d3FF0000000000000;
	mov.f64 	%fd2729, %fd2728;
	mov.f64 	%fd2730, %fd2728;
$L__BB0_64:
	and.b32  	%r139, %r2, 2146435072;
	setp.eq.s32 	%p118, %r139, 1076887552;
	max.f64 	%fd1281, %fd175, 0d0000000000000000;
	{
	.reg .b32 %temp; 
	mov.b64 	{%temp, %r140}, %fd1281;
	}
	{ // callseq 2, 0
	.param .b64 param0;
	st.param.f64 	[param0], %fd1281;
	.param .b64 param1;
	st.param.f64 	[param1], 0d4059000000000000;
	.param .b64 retval0;
	call.uni (retval0), 
	__internal_accurate_pow, 
	(
	param0, 
	param1
	);
	ld.param.f64 	%fd1282, [retval0];
	} // callseq 2
	setp.lt.s32 	%p119, %r140, 0;
	selp.b32 	%r141, %r140, 0, %p118;
	setp.eq.f64 	%p120, %fd1281, 0d3FF0000000000000;
	setp.lt.s32 	%p121, %r2, 0;
	selp.b32 	%r142, 0, 2146435072, %p121;
	or.b32  	%r143, %r142, -2147483648;
	selp.b32 	%r144, %r143, %r142, %p1;
	selp.b32 	%r145, %r144, %r142, %p119;
	mov.b32 	%r146, 0;
	mov.b64 	%fd1284, {%r146, %r145};
	setp.eq.f64 	%p122, %fd1281, 0d7FF0000000000000;
	add.f64 	%fd1285, %fd1281, 0d4059000000000000;
	{
	.reg .b32 %temp; 
	mov.b64 	{%temp, %r147}, %fd1285;
	}
	and.b32  	%r148, %r147, 2146435072;
	setp.eq.s32 	%p123, %r148, 2146435072;
	or.b32  	%r149, %r141, 2146435072;
	selp.b32 	%r150, %r149, %r141, %p121;
	mov.b64 	%fd1286, {%r146, %r150};
	setp.eq.f64 	%p124, %fd1281, 0d0000000000000000;
	neg.f64 	%fd1287, %fd1282;
	selp.f64 	%fd1288, %fd1287, %fd1282, %p118;
	selp.f64 	%fd1289, %fd1288, %fd1282, %p119;
	selp.f64 	%fd1290, %fd1286, %fd1289, %p124;
	selp.f64 	%fd1291, %fd1284, %fd1290, %p123;
	selp.f64 	%fd1292, %fd1291, %fd1290, %p122;
	selp.f64 	%fd1293, 0d3FF0000000000000, %fd1292, %p120;
	mul.f64 	%fd1294, %fd188, %fd2728;
	mul.f64 	%fd1295, %fd188, %fd2729;
	mul.f64 	%fd1296, %fd188, %fd2730;
	fma.rn.f64 	%fd2784, %fd1293, %fd2725, %fd1294;
	fma.rn.f64 	%fd2785, %fd1293, %fd2726, %fd1295;
	fma.rn.f64 	%fd2786, %fd1293, %fd2727, %fd1296;
	setp.leu.f64 	%p125, %fd2732, 0d0000000000000000;
	@%p125 bra 	$L__BB0_103;
	setp.lt.s32 	%p126, %r3, 0;
	and.b32  	%r151, %r3, 2146435072;
	setp.eq.s32 	%p127, %r151, 1074790400;
	neg.f64 	%fd1297, %fd147;
	mul.f64 	%fd1298, %fd2714, %fd1297;
	sub.f64 	%fd1299, %fd1298, %fd149;
	sub.f64 	%fd1300, %fd150, %fd1299;
	add.f64 	%fd209, %fd1300, 0d3FF0000000000000;
	{
	.reg .b32 %temp; 
	mov.b64 	{%temp, %r24}, %fd209;
	}
	abs.f64 	%fd210, %fd209;
	{ // callseq 3, 0
	.param .b64 param0;
	st.param.f64 	[param0], %fd210;
	.param .b64 param1;
	st.param.f64 	[param1], 0d4014000000000000;
	.param .b64 retval0;
	call.uni (retval0), 
	__internal_accurate_pow, 
	(
	param0, 
	param1
	);
	ld.param.f64 	%fd1301, [retval0];
	} // callseq 3
	setp.lt.s32 	%p128, %r24, 0;
	neg.f64 	%fd1303, %fd1301;
	selp.f64 	%fd1304, %fd1303, %fd1301, %p127;
	selp.f64 	%fd1305, %fd1304, %fd1301, %p128;
	setp.eq.f64 	%p129, %fd209, 0d0000000000000000;
	selp.b32 	%r152, %r24, 0, %p127;
	or.b32  	%r153, %r152, 2146435072;
	selp.b32 	%r154, %r153, %r152, %p126;
	mov.b32 	%r155, 0;
	mov.b64 	%fd1306, {%r155, %r154};
	selp.f64 	%fd2733, %fd1306, %fd1305, %p129;
	add.f64 	%fd1307, %fd209, 0d4014000000000000;
	{
	.reg .b32 %temp; 
	mov.b64 	{%temp, %r156}, %fd1307;
	}
	and.b32  	%r157, %r156, 2146435072;
	setp.ne.s32 	%p130, %r157, 2146435072;
	@%p130 bra 	$L__BB0_70;
	setp.num.f64 	%p131, %fd209, %fd209;
	@%p131 bra 	$L__BB0_68;
	mov.f64 	%fd1308, 0d4014000000000000;
	add.rn.f64 	%fd2733, %fd209, %fd1308;
	bra.uni 	$L__BB0_70;
$L__BB0_68:
	setp.neu.f64 	%p132, %fd210, 0d7FF0000000000000;
	@%p132 bra 	$L__BB0_70;
	and.b32  	%r159, %r3, 2147483647;
	setp.ne.s32 	%p135, %r159, 1071644672;
	selp.b32 	%r160, 0, 2146435072, %p126;
	or.b32  	%r161, %r160, -2147483648;
	selp.b32 	%r162, %r161, %r160, %p135;
	selp.b32 	%r163, %r162, %r160, %p127;
	selp.b32 	%r164, %r163, %r160, %p128;
	mov.b32 	%r165, 0;
	mov.b64 	%fd2733, {%r165, %r164};
$L__BB0_70:
	setp.lt.s32 	%p137, %r1, 1;
	setp.eq.f64 	%p138, %fd209, 0d3FF0000000000000;
	fma.rn.f64 	%fd1310, %fd2733, 0d3FEEB851EB851EB8, 0d3FA47AE147AE147C;
	selp.f64 	%fd2731, 0d3FF0000000000000, %fd1310, %p138;
	fma.rn.f64 	%fd216, %fd2721, 0d3F1A36E2EB1C432D, %fd131;
	fma.rn.f64 	%fd217, %fd2722, 0d3F1A36E2EB1C432D, %fd132;
	fma.rn.f64 	%fd218, %fd2723, 0d3F1A36E2EB1C432D, %fd133;
	mov.f64 	%fd2736, 0d412E848000000000;
	mov.b64 	%rd84, 0;
	@%p137 bra 	$L__BB0_78;
	mov.b32 	%r411, 0;
	mov.f64 	%fd2736, 0d412E848000000000;
	mov.u32 	%r412, %r411;
$L__BB0_72:
	mul.wide.u32 	%rd41, %r412, 272;
	add.s64 	%rd42, %rd1, %rd41;
	ld.global.f64 	%fd1313, [%rd42+136];
	ld.global.f64 	%fd1314, [%rd42+168];
	mul.f64 	%fd1315, %fd217, %fd1314;
	fma.rn.f64 	%fd1316, %fd216, %fd1313, %fd1315;
	ld.global.f64 	%fd1317, [%rd42+200];
	fma.rn.f64 	%fd1318, %fd218, %fd1317, %fd1316;
	ld.global.f64 	%fd1319, [%rd42+232];
	add.f64 	%fd220, %fd1319, %fd1318;
	ld.global.f64 	%fd1320, [%rd42+144];
	ld.global.f64 	%fd1321, [%rd42+176];
	mul.f64 	%fd1322, %fd217, %fd1321;
	fma.rn.f64 	%fd1323, %fd216, %fd1320, %fd1322;
	ld.global.f64 	%fd1324, [%rd42+208];
	fma.rn.f64 	%fd1325, %fd218, %fd1324, %fd1323;
	ld.global.f64 	%fd1326, [%rd42+240];
	add.f64 	%fd221, %fd1326, %fd1325;
	ld.global.f64 	%fd1327, [%rd42+152];
	ld.global.f64 	%fd1328, [%rd42+184];
	mul.f64 	%fd1329, %fd217, %fd1328;
	fma.rn.f64 	%fd1330, %fd216, %fd1327, %fd1329;
	ld.global.f64 	%fd1331, [%rd42+216];
	fma.rn.f64 	%fd1332, %fd218, %fd1331, %fd1330;
	ld.global.f64 	%fd1333, [%rd42+248];
	add.f64 	%fd222, %fd1333, %fd1332;
	mul.f64 	%fd1334, %fd2722, %fd1314;
	fma.rn.f64 	%fd1335, %fd2721, %fd1313, %fd1334;
	fma.rn.f64 	%fd223, %fd2723, %fd1317, %fd1335;
	mul.f64 	%fd1336, %fd2722, %fd1321;
	fma.rn.f64 	%fd1337, %fd2721, %fd1320, %fd1336;
	fma.rn.f64 	%fd224, %fd2723, %fd1324, %fd1337;
	mul.f64 	%fd1338, %fd2722, %fd1328;
	fma.rn.f64 	%fd1339, %fd2721, %fd1327, %fd1338;
	fma.rn.f64 	%fd225, %fd2723, %fd1331, %fd1339;
	ld.global.u32 	%r167, [%rd42+264];
	mov.f64 	%fd2735, 0d412E848000000000;
	setp.eq.s32 	%p139, %r167, 2;
	@%p139 bra 	$L__BB0_75;
	setp.ne.s32 	%p140, %r167, 1;
	@%p140 bra 	$L__BB0_76;
	fma.rn.f64 	%fd1366, %fd220, 0d0000000000000000, %fd221;
	fma.rn.f64 	%fd1367, %fd222, 0d0000000000000000, %fd1366;
	mov.f64 	%fd1368, 0d0000000000000000;
	sub.f64 	%fd1369, %fd1368, %fd1367;
	fma.rn.f64 	%fd1370, %fd223, 0d0000000000000000, %fd224;
	fma.rn.f64 	%fd1371, %fd225, 0d0000000000000000, %fd1370;
	div.rn.f64 	%fd2735, %fd1369, %fd1371;
	bra.uni 	$L__BB0_76;
$L__BB0_75:
	mul.f64 	%fd1340, %fd224, %fd224;
	fma.rn.f64 	%fd1341, %fd223, %fd223, %fd1340;
	fma.rn.f64 	%fd1342, %fd225, %fd225, %fd1341;
	mul.f64 	%fd1343, %fd221, %fd224;
	fma.rn.f64 	%fd1344, %fd220, %fd223, %fd1343;
	fma.rn.f64 	%fd1345, %fd222, %fd225, %fd1344;
	add.f64 	%fd1346, %fd1345, %fd1345;
	mul.f64 	%fd1347, %fd221, %fd221;
	fma.rn.f64 	%fd1348, %fd220, %fd220, %fd1347;
	fma.rn.f64 	%fd1349, %fd222, %fd222, %fd1348;
	add.f64 	%fd1350, %fd1349, 0dBFF0000000000000;
	mul.f64 	%fd1351, %fd1342, 0dC010000000000000;
	mul.f64 	%fd1352, %fd1350, %fd1351;
	fma.rn.f64 	%fd1353, %fd1346, %fd1346, %fd1352;
	sqrt.rn.f64 	%fd1354, %fd1353;
	add.f64 	%fd1355, %fd1342, %fd1342;
	neg.f64 	%fd1356, %fd1346;
	sub.f64 	%fd1357, %fd1356, %fd1354;
	div.rn.f64 	%fd1358, %fd1357, %fd1355;
	sub.f64 	%fd1359, %fd1354, %fd1346;
	div.rn.f64 	%fd1360, %fd1359, %fd1355;
	setp.ge.f64 	%p141, %fd1358, 0d0000000000000000;
	setp.lt.f64 	%p142, %fd1358, 0d412E848000000000;
	selp.f64 	%fd1362, %fd1358, 0d412E848000000000, %p142;
	selp.f64 	%fd1363, %fd1362, 0d412E848000000000, %p141;
	setp.ge.f64 	%p143, %fd1360, 0d0000000000000000;
	setp.lt.f64 	%p144, %fd1360, %fd1363;
	selp.f64 	%fd1365, %fd1360, %fd1363, %p144;
	selp.f64 	%fd2735, %fd1365, %fd1363, %p143;
$L__BB0_76:
	setp.ge.f64 	%p145, %fd2735, 0d0000000000000000;
	setp.lt.f64 	%p146, %fd2735, %fd2736;
	and.pred  	%p147, %p145, %p146;
	selp.b32 	%r411, %r412, %r411, %p147;
	selp.f64 	%fd2736, %fd2735, %fd2736, %p147;
	add.s32 	%r412, %r412, 1;
	setp.ne.s32 	%p148, %r412, %r1;
	@%p148 bra 	$L__BB0_72;
	mul.wide.u32 	%rd84, %r411, 272;
$L__BB0_78:
	setp.eq.f64 	%p149, %fd2736, 0d412E848000000000;
	mov.f64 	%fd2754, 0d0000000000000000;
	mov.f64 	%fd2755, %fd2754;
	mov.f64 	%fd2756, %fd2754;
	@%p149 bra 	$L__BB0_102;
	fma.rn.f64 	%fd231, %fd2721, %fd2736, %fd216;
	fma.rn.f64 	%fd232, %fd2722, %fd2736, %fd217;
	fma.rn.f64 	%fd233, %fd2723, %fd2736, %fd218;
	mov.f64 	%fd1376, 0d4024000000000000;
	sub.f64 	%fd1377, %fd1376, %fd231;
	sub.f64 	%fd1378, %fd1376, %fd232;
	mov.f64 	%fd1379, 0dC024000000000000;
	sub.f64 	%fd1380, %fd1379, %fd233;
	abs.f64 	%fd1381, %fd1377;
	abs.f64 	%fd1382, %fd1378;
	abs.f64 	%fd1383, %fd1380;
	add.f64 	%fd1384, %fd1381, %fd1382;
	add.f64 	%fd1385, %fd1383, %fd1384;
	min.f64 	%fd1386, %fd1381, %fd1382;
	max.f64 	%fd1387, %fd1381, %fd1382;
	min.f64 	%fd1388, %fd1387, %fd1383;
	max.f64 	%fd1389, %fd1387, %fd1383;
	{
	.reg .b32 %temp; 
	mov.b64 	{%temp, %r168}, %fd1389;
	}
	and.b32  	%r169, %r168, -4194304;
	xor.b32  	%r170, %r169, 2144337920;
	mov.b32 	%r171, 0;
	mov.b64 	%fd1390, {%r171, %r170};
	mul.f64 	%fd1391, %fd1388, %fd1390;
	mul.f64 	%fd1392, %fd1386, %fd1390;
	mul.f64 	%fd1393, %fd1389, %fd1390;
	mul.f64 	%fd1394, %fd1391, %fd1391;
	fma.rn.f64 	%fd1395, %fd1392, %fd1392, %fd1394;
	fma.rn.f64 	%fd1396, %fd1393, %fd1393, %fd1395;
	rsqrt.approx.ftz.f64 	%fd1397, %fd1396;
	mul.rn.f64 	%fd1398, %fd1397, %fd1397;
	neg.f64 	%fd1399, %fd1398;
	fma.rn.f64 	%fd1400, %fd1396, %fd1399, 0d3FF0000000000000;
	fma.rn.f64 	%fd1401, %fd1400, 0d3FD8000000000000, 0d3FE0000000000000;
	mul.rn.f64 	%fd1402, %fd1400, %fd1397;
	fma.rn.f64 	%fd1403, %fd1401, %fd1402, %fd1397;
	mul.f64 	%fd1404, %fd1390, %fd1403;
	setp.gt.f64 	%p150, %fd1385, 0d0000000000000000;
	add.f64 	%fd1405, %fd1385, 0d7FF0000000000000;
	selp.f64 	%fd1406, %fd1404, %fd1405, %p150;
	setp.eq.f64 	%p151, %fd1389, 0d7FF0000000000000;
	selp.f64 	%fd1407, 0d0000000000000000, %fd1406, %p151;
	mul.f64 	%fd234, %fd1377, %fd1407;
	mul.f64 	%fd235, %fd1378, %fd1407;
	mul.f64 	%fd236, %fd1380, %fd1407;
	add.s64 	%rd13, %rd1, %rd84;
	ld.global.u32 	%r172, [%rd13+264];
	setp.ne.s32 	%p152, %r172, 2;
	mov.f64 	%fd2737, 0d0000000000000000;
	mov.f64 	%fd2738, 0d3FF0000000000000;
	mov.f64 	%fd2739, %fd2737;
	@%p152 bra 	$L__BB0_81;
	ld.global.f64 	%fd1408, [%rd13+136];
	ld.global.f64 	%fd1409, [%rd13+168];
	mul.f64 	%fd1410, %fd232, %fd1409;
	fma.rn.f64 	%fd1411, %fd231, %fd1408, %fd1410;
	ld.global.f64 	%fd1412, [%rd13+200];
	fma.rn.f64 	%fd1413, %fd233, %fd1412, %fd1411;
	ld.global.f64 	%fd1414, [%rd13+232];
	add.f64 	%fd2737, %fd1414, %fd1413;
	ld.global.f64 	%fd1415, [%rd13+144];
	ld.global.f64 	%fd1416, [%rd13+176];
	mul.f64 	%fd1417, %fd232, %fd1416;
	fma.rn.f64 	%fd1418, %fd231, %fd1415, %fd1417;
	ld.global.f64 	%fd1419, [%rd13+208];
	fma.rn.f64 	%fd1420, %fd233, %fd1419, %fd1418;
	ld.global.f64 	%fd1421, [%rd13+240];
	add.f64 	%fd2738, %fd1421, %fd1420;
	ld.global.f64 	%fd1422, [%rd13+152];
	ld.global.f64 	%fd1423, [%rd13+184];
	mul.f64 	%fd1424, %fd232, %fd1423;
	fma.rn.f64 	%fd1425, %fd231, %fd1422, %fd1424;
	ld.global.f64 	%fd1426, [%rd13+216];
	fma.rn.f64 	%fd1427, %fd233, %fd1426, %fd1425;
	ld.global.f64 	%fd1428, [%rd13+248];
	add.f64 	%fd2739, %fd1428, %fd1427;
$L__BB0_81:
	abs.f64 	%fd1429, %fd2721;
	abs.f64 	%fd1430, %fd2722;
	abs.f64 	%fd1431, %fd2723;
	add.f64 	%fd1432, %fd1429, %fd1430;
	add.f64 	%fd1433, %fd1431, %fd1432;
	min.f64 	%fd1434, %fd1429, %fd1430;
	max.f64 	%fd1435, %fd1429, %fd1430;
	min.f64 	%fd1436, %fd1435, %fd1431;
	max.f64 	%fd1437, %fd1435, %fd1431;
	{
	.reg .b32 %temp; 
	mov.b64 	{%temp, %r173}, %fd1437;
	}
	and.b32  	%r174, %r173, -4194304;
	xor.b32  	%r175, %r174, 2144337920;
	mov.b32 	%r176, 0;
	mov.b64 	%fd1438, {%r176, %r175};
	mul.f64 	%fd1439, %fd1436, %fd1438;
	mul.f64 	%fd1440, %fd1434, %fd1438;
	mul.f64 	%fd1441, %fd1437, %fd1438;
	mul.f64 	%fd1442, %fd1439, %fd1439;
	fma.rn.f64 	%fd1443, %fd1440, %fd1440, %fd1442;
	fma.rn.f64 	%fd1444, %fd1441, %fd1441, %fd1443;
	rsqrt.approx.ftz.f64 	%fd1445, %fd1444;
	mul.rn.f64 	%fd1446, %fd1445, %fd1445;
	neg.f64 	%fd1447, %fd1446;
	fma.rn.f64 	%fd1448, %fd1444, %fd1447, 0d3FF0000000000000;
	fma.rn.f64 	%fd1449, %fd1448, 0d3FD8000000000000, 0d3FE0000000000000;
	mul.rn.f64 	%fd1450, %fd1448, %fd1445;
	fma.rn.f64 	%fd1451, %fd1449, %fd1450, %fd1445;
	mul.f64 	%fd1452, %fd1438, %fd1451;
	setp.gt.f64 	%p155, %fd1433, 0d0000000000000000;
	add.f64 	%fd1453, %fd1433, 0d7FF0000000000000;
	selp.f64 	%fd1454, %fd1452, %fd1453, %p155;
	setp.eq.f64 	%p156, %fd1437, 0d7FF0000000000000;
	selp.f64 	%fd1455, 0d0000000000000000, %fd1454, %p156;
	mul.f64 	%fd1456, %fd2721, %fd1455;
	mul.f64 	%fd244, %fd2722, %fd1455;
	mul.f64 	%fd1457, %fd2723, %fd1455;
	mul.f64 	%fd245, %fd2737, %fd1456;
	fma.rn.f64 	%fd1458, %fd2738, %fd244, %fd245;
	mul.f64 	%fd246, %fd2739, %fd1457;
	add.f64 	%fd1459, %fd246, %fd1458;
	add.f64 	%fd1460, %fd1459, %fd1459;
	mul.f64 	%fd1461, %fd2737, %fd1460;
	mul.f64 	%fd1462, %fd2738, %fd1460;
	mul.f64 	%fd1463, %fd2739, %fd1460;
	sub.f64 	%fd1464, %fd1456, %fd1461;
	sub.f64 	%fd1465, %fd244, %fd1462;
	sub.f64 	%fd1466, %fd1457, %fd1463;
	mul.f64 	%fd1467, %fd235, %fd2738;
	fma.rn.f64 	%fd1468, %fd234, %fd2737, %fd1467;
	fma.rn.f64 	%fd247, %fd236, %fd2739, %fd1468;
	mul.f64 	%fd1469, %fd235, %fd1465;
	fma.rn.f64 	%fd1470, %fd234, %fd1464, %fd1469;
	fma.rn.f64 	%fd248, %fd236, %fd1466, %fd1470;
	fma.rn.f64 	%fd249, %fd2737, 0d3F1A36E2EB1C432D, %fd231;
	fma.rn.f64 	%fd250, %fd2738, 0d3F1A36E2EB1C432D, %fd232;
	fma.rn.f64 	%fd251, %fd2739, 0d3F1A36E2EB1C432D, %fd233;
	mov.pred 	%p441, 0;
	@%p137 bra 	$L__BB0_88;
	mov.b32 	%r413, 0;
$L__BB0_83:
	mul.wide.u32 	%rd43, %r413, 272;
	add.s64 	%rd44, %rd1, %rd43;
	ld.global.f64 	%fd1472, [%rd44+136];
	ld.global.f64 	%fd1473, [%rd44+168];
	mul.f64 	%fd1474, %fd250, %fd1473;
	fma.rn.f64 	%fd1475, %fd249, %fd1472, %fd1474;
	ld.global.f64 	%fd1476, [%rd44+200];
	fma.rn.f64 	%fd1477, %fd251, %fd1476, %fd1475;
	ld.global.f64 	%fd1478, [%rd44+232];
	add.f64 	%fd252, %fd1478, %fd1477;
	ld.global.f64 	%fd1479, [%rd44+144];
	ld.global.f64 	%fd1480, [%rd44+176];
	mul.f64 	%fd1481, %fd250, %fd1480;
	fma.rn.f64 	%fd1482, %fd249, %fd1479, %fd1481;
	ld.global.f64 	%fd1483, [%rd44+208];
	fma.rn.f64 	%fd1484, %fd251, %fd1483, %fd1482;
	ld.global.f64 	%fd1485, [%rd44+240];
	add.f64 	%fd253, %fd1485, %fd1484;
	ld.global.f64 	%fd1486, [%rd44+152];
	ld.global.f64 	%fd1487, [%rd44+184];
	mul.f64 	%fd1488, %fd250, %fd1487;
	fma.rn.f64 	%fd1489, %fd249, %fd1486, %fd1488;
	ld.global.f64 	%fd1490, [%rd44+216];
	fma.rn.f64 	%fd1491, %fd251, %fd1490, %fd1489;
	ld.global.f64 	%fd1492, [%rd44+248];
	add.f64 	%fd254, %fd1492, %fd1491;
	mul.f64 	%fd1493, %fd235, %fd1473;
	fma.rn.f64 	%fd1494, %fd234, %fd1472, %fd1493;
	fma.rn.f64 	%fd255, %fd236, %fd1476, %fd1494;
	mul.f64 	%fd1495, %fd235, %fd1480;
	fma.rn.f64 	%fd1496, %fd234, %fd1479, %fd1495;
	fma.rn.f64 	%fd256, %fd236, %fd1483, %fd1496;
	mul.f64 	%fd1497, %fd235, %fd1487;
	fma.rn.f64 	%fd1498, %fd234, %fd1486, %fd1497;
	fma.rn.f64 	%fd257, %fd236, %fd1490, %fd1498;
	ld.global.u32 	%r178, [%rd44+264];
	mov.f64 	%fd2740, 0d412E848000000000;
	setp.eq.s32 	%p157, %r178, 2;
	@%p157 bra 	$L__BB0_86;
	setp.ne.s32 	%p158, %r178, 1;
	@%p158 bra 	$L__BB0_87;
	fma.rn.f64 	%fd1525, %fd252, 0d0000000000000000, %fd253;
	fma.rn.f64 	%fd1526, %fd254, 0d0000000000000000, %fd1525;
	mov.f64 	%fd1527, 0d0000000000000000;
	sub.f64 	%fd1528, %fd1527, %fd1526;
	fma.rn.f64 	%fd1529, %fd255, 0d0000000000000000, %fd256;
	fma.rn.f64 	%fd1530, %fd257, 0d0000000000000000, %fd1529;
	div.rn.f64 	%fd2740, %fd1528, %fd1530;
	bra.uni 	$L__BB0_87;
$L__BB0_86:
	mul.f64 	%fd1499, %fd256, %fd256;
	fma.rn.f64 	%fd1500, %fd255, %fd255, %fd1499;
	fma.rn.f64 	%fd1501, %fd257, %fd257, %fd1500;
	mul.f64 	%fd1502, %fd253, %fd256;
	fma.rn.f64 	%fd1503, %fd252, %fd255, %fd1502;
	fma.rn.f64 	%fd1504, %fd254, %fd257, %fd1503;
	add.f64 	%fd1505, %fd1504, %fd1504;
	mul.f64 	%fd1506, %fd253, %fd253;
	fma.rn.f64 	%fd1507, %fd252, %fd252, %fd1506;
	fma.rn.f64 	%fd1508, %fd254, %fd254, %fd1507;
	add.f64 	%fd1509, %fd1508, 0dBFF0000000000000;
	mul.f64 	%fd1510, %fd1501, 0dC010000000000000;
	mul.f64 	%fd1511, %fd1509, %fd1510;
	fma.rn.f64 	%fd1512, %fd1505, %fd1505, %fd1511;
	sqrt.rn.f64 	%fd1513, %fd1512;
	add.f64 	%fd1514, %fd1501, %fd1501;
	neg.f64 	%fd1515, %fd1505;
	sub.f64 	%fd1516, %fd1515, %fd1513;
	div.rn.f64 	%fd1517, %fd1516, %fd1514;
	sub.f64 	%fd1518, %fd1513, %fd1505;
	div.rn.f64 	%fd1519, %fd1518, %fd1514;
	setp.ge.f64 	%p159, %fd1517, 0d0000000000000000;
	setp.lt.f64 	%p160, %fd1517, 0d412E848000000000;
	selp.f64 	%fd1521, %fd1517, 0d412E848000000000, %p160;
	selp.f64 	%fd1522, %fd1521, 0d412E848000000000, %p159;
	setp.ge.f64 	%p161, %fd1519, 0d0000000000000000;
	setp.lt.f64 	%p162, %fd1519, %fd1522;
	selp.f64 	%fd1524, %fd1519, %fd1522, %p162;
	selp.f64 	%fd2740, %fd1524, %fd1522, %p161;
$L__BB0_87:
	setp.ge.f64 	%p163, %fd2740, 0d0000000000000000;
	setp.lt.f64 	%p164, %fd2740, 0d412E848000000000;
	and.pred  	%p441, %p163, %p164;
	not.pred 	%p165, %p441;
	add.s32 	%r413, %r413, 1;
	setp.lt.s32 	%p166, %r413, %r1;
	and.pred  	%p167, %p165, %p166;
	@%p167 bra 	$L__BB0_83;
$L__BB0_88:
	max.f64 	%fd1533, %fd247, 0d0000000000000000;
	mul.f64 	%fd1534, %fd1533, 0d3FE0000000000000;
	selp.f64 	%fd261, %fd1534, %fd1533, %p441;
	ld.global.u32 	%r179, [%rd13+272];
	mov.f64 	%fd2747, 0d0000000000000000;
	mov.f64 	%fd2744, 0d3FF0000000000000;
	setp.eq.s32 	%p168, %r179, 2;
	mov.f64 	%fd2741, 0d3FF0000000000000;
	mov.f64 	%fd2742, 0d3FF0000000000000;
	mov.f64 	%fd2743, 0d3FF0000000000000;
	mov.f64 	%fd2748, 0d0000000000000000;
	@%p168 bra 	$L__BB0_92;
	setp.ne.s32 	%p169, %r179, 1;
	mov.f64 	%fd2745, %fd2744;
	mov.f64 	%fd2746, %fd2744;
	@%p169 bra 	$L__BB0_93;
	ld.global.u32 	%r31, [%rd13+276];
	setp.eq.s32 	%p173, %r31, 0;
	mov.f64 	%fd2747, 0d0000000000000000;
	mov.f64 	%fd2744, 0d3FF0000000000000;
	mov.f64 	%fd2745, %fd2744;
	mov.f64 	%fd2746, %fd2744;
	@%p173 bra 	$L__BB0_93;
	cvt.s64.s32 	%rd45, %r31;
	add.s64 	%rd46, %rd1, %rd45;
	ld.global.v2.f64 	{%fd2744, %fd2745}, [%rd46+32];
	ld.global.f64 	%fd2746, [%rd46+48];
	ld.global.v2.f64 	{%fd2741, %fd2742}, [%rd46+64];
	ld.global.f64 	%fd2743, [%rd46+80];
	ld.global.f64 	%fd2747, [%rd46+120];
	ld.global.f64 	%fd2748, [%rd46+152];
	bra.uni 	$L__BB0_93;
$L__BB0_92:
	cvt.rmi.f64.f64 	%fd1537, %fd231;
	sub.f64 	%fd1538, %fd231, %fd1537;
	setp.geu.f64 	%p170, %fd1538, 0d3FE0000000000000;
	cvt.rmi.f64.f64 	%fd1539, %fd233;
	sub.f64 	%fd1540, %fd233, %fd1539;
	setp.geu.f64 	%p171, %fd1540, 0d3FE0000000000000;
	xor.pred  	%p172, %p170, %p171;
	selp.u32 	%r180, 1, 0, %p172;
	cvt.rn.f64.u32 	%fd2744, %r180;
	mov.f64 	%fd2747, 0d3FF0000000000000;
	mov.f64 	%fd2745, %fd2744;
	mov.f64 	%fd2746, %fd2744;
$L__BB0_93:
	and.b32  	%r181, %r2, 2146435072;
	setp.eq.s32 	%p174, %r181, 1076887552;
	max.f64 	%fd1543, %fd248, 0d0000000000000000;
	{
	.reg .b32 %temp; 
	mov.b64 	{%temp, %r182}, %fd1543;
	}
	{ // callseq 4, 0
	.param .b64 param0;
	st.param.f64 	[param0], %fd1543;
	.param .b64 param1;
	st.param.f64 	[param1], 0d4059000000000000;
	.param .b64 retval0;
	call.uni (retval0), 
	__internal_accurate_pow, 
	(
	param0, 
	param1
	);
	ld.param.f64 	%fd1544, [retval0];
	} // callseq 4
	setp.lt.s32 	%p175, %r182, 0;
	selp.b32 	%r183, %r182, 0, %p174;
	setp.eq.f64 	%p176, %fd1543, 0d3FF0000000000000;
	setp.lt.s32 	%p177, %r2, 0;
	selp.b32 	%r184, 0, 2146435072, %p177;
	or.b32  	%r185, %r184, -2147483648;
	selp.b32 	%r186, %r185, %r184, %p1;
	selp.b32 	%r187, %r186, %r184, %p175;
	mov.b32 	%r188, 0;
	mov.b64 	%fd1546, {%r188, %r187};
	setp.eq.f64 	%p178, %fd1543, 0d7FF0000000000000;
	add.f64 	%fd1547, %fd1543, 0d4059000000000000;
	{
	.reg .b32 %temp; 
	mov.b64 	{%temp, %r189}, %fd1547;
	}
	and.b32  	%r190, %r189, 2146435072;
	setp.eq.s32 	%p179, %r190, 2146435072;
	or.b32  	%r191, %r183, 2146435072;
	selp.b32 	%r192, %r191, %r183, %p177;
	mov.b64 	%fd1548, {%r188, %r192};
	setp.eq.f64 	%p180, %fd1543, 0d0000000000000000;
	neg.f64 	%fd1549, %fd1544;
	selp.f64 	%fd1550, %fd1549, %fd1544, %p174;
	selp.f64 	%fd1551, %fd1550, %fd1544, %p175;
	selp.f64 	%fd1552, %fd1548, %fd1551, %p180;
	selp.f64 	%fd1553, %fd1546, %fd1552, %p179;
	selp.f64 	%fd1554, %fd1553, %fd1552, %p178;
	selp.f64 	%fd1555, 0d3FF0000000000000, %fd1554, %p176;
	mul.f64 	%fd1556, %fd261, %fd2744;
	mul.f64 	%fd1557, %fd261, %fd2745;
	mul.f64 	%fd1558, %fd261, %fd2746;
	fma.rn.f64 	%fd2754, %fd1555, %fd2741, %fd1556;
	fma.rn.f64 	%fd2755, %fd1555, %fd2742, %fd1557;
	fma.rn.f64 	%fd2756, %fd1555, %fd2743, %fd1558;
	setp.leu.f64 	%p181, %fd2748, 0d0000000000000000;
	@%p181 bra 	$L__BB0_100;
	setp.lt.s32 	%p182, %r3, 0;
	and.b32  	%r193, %r3, 2146435072;
	setp.eq.s32 	%p183, %r193, 1074790400;
	neg.f64 	%fd1559, %fd244;
	mul.f64 	%fd1560, %fd2738, %fd1559;
	sub.f64 	%fd1561, %fd1560, %fd245;
	sub.f64 	%fd1562, %fd246, %fd1561;
	add.f64 	%fd282, %fd1562, 0d3FF0000000000000;
	{
	.reg .b32 %temp; 
	mov.b64 	{%temp, %r32}, %fd282;
	}
	abs.f64 	%fd283, %fd282;
	{ // callseq 5, 0
	.param .b64 param0;
	st.param.f64 	[param0], %fd283;
	.param .b64 param1;
	st.param.f64 	[param1], 0d4014000000000000;
	.param .b64 retval0;
	call.uni (retval0), 
	__internal_accurate_pow, 
	(
	param0, 
	param1
	);
	ld.param.f64 	%fd1563, [retval0];
	} // callseq 5
	setp.lt.s32 	%p184, %r32, 0;
	neg.f64 	%fd1565, %fd1563;
	selp.f64 	%fd1566, %fd1565, %fd1563, %p183;
	selp.f64 	%fd1567, %fd1566, %fd1563, %p184;
	setp.eq.f64 	%p185, %fd282, 0d0000000000000000;
	selp.b32 	%r194, %r32, 0, %p183;
	or.b32  	%r195, %r194, 2146435072;
	selp.b32 	%r196, %r195, %r194, %p182;
	mov.b32 	%r197, 0;
	mov.b64 	%fd1568, {%r197, %r196};
	selp.f64 	%fd2749, %fd1568, %fd1567, %p185;
	add.f64 	%fd1569, %fd282, 0d4014000000000000;
	{
	.reg .b32 %temp; 
	mov.b64 	{%temp, %r198}, %fd1569;
	}
	and.b32  	%r199, %r198, 2146435072;
	setp.ne.s32 	%p186, %r199, 2146435072;
	@%p186 bra 	$L__BB0_99;
	setp.num.f64 	%p187, %fd282, %fd282;
	@%p187 bra 	$L__BB0_97;
	mov.f64 	%fd1570, 0d4014000000000000;
	add.rn.f64 	%fd2749, %fd282, %fd1570;
	bra.uni 	$L__BB0_99;
$L__BB0_97:
	setp.neu.f64 	%p188, %fd283, 0d7FF0000000000000;
	@%p188 bra 	$L__BB0_99;
	and.b32  	%r201, %r3, 2147483647;
	setp.ne.s32 	%p191, %r201, 1071644672;
	selp.b32 	%r202, 0, 2146435072, %p182;
	or.b32  	%r203, %r202, -2147483648;
	selp.b32 	%r204, %r203, %r202, %p191;
	selp.b32 	%r205, %r204, %r202, %p183;
	selp.b32 	%r206, %r205, %r202, %p184;
	mov.b32 	%r207, 0;
	mov.b64 	%fd2749, {%r207, %r206};
$L__BB0_99:
	setp.eq.f64 	%p193, %fd282, 0d3FF0000000000000;
	fma.rn.f64 	%fd1571, %fd2749, 0d3FEEB851EB851EB8, 0d3FA47AE147AE147C;
	selp.f64 	%fd2747, 0d3FF0000000000000, %fd1571, %p193;
	fma.rn.f64 	%fd2754, %fd2748, 0d0000000000000000, %fd2754;
	fma.rn.f64 	%fd2755, %fd2748, 0d0000000000000000, %fd2755;
	fma.rn.f64 	%fd2756, %fd2748, 0d0000000000000000, %fd2756;
$L__BB0_100:
	setp.leu.f64 	%p194, %fd2747, 0d0000000000000000;
	@%p194 bra 	$L__BB0_102;
	fma.rn.f64 	%fd2754, %fd2747, 0d0000000000000000, %fd2754;
	fma.rn.f64 	%fd2755, %fd2747, 0d0000000000000000, %fd2755;
	fma.rn.f64 	%fd2756, %fd2747, 0d0000000000000000, %fd2756;
$L__BB0_102:
	fma.rn.f64 	%fd2784, %fd2732, %fd2754, %fd2784;
	fma.rn.f64 	%fd2785, %fd2732, %fd2755, %fd2785;
	fma.rn.f64 	%fd2786, %fd2732, %fd2756, %fd2786;
$L__BB0_103:
	setp.leu.f64 	%p195, %fd2731, 0d0000000000000000;
	@%p195 bra 	$L__BB0_137;
	setp.lt.s32 	%p196, %r1, 1;
	fma.rn.f64 	%fd309, %fd151, 0d3F1A36E2EB1C432D, %fd131;
	fma.rn.f64 	%fd310, %fd152, 0d3F1A36E2EB1C432D, %fd132;
	fma.rn.f64 	%fd311, %fd153, 0d3F1A36E2EB1C432D, %fd133;
	mov.f64 	%fd2763, 0d412E848000000000;
	mov.b64 	%rd85, 0;
	@%p196 bra 	$L__BB0_112;
	mov.b32 	%r414, 0;
	mov.f64 	%fd2763, 0d412E848000000000;
	mov.u32 	%r415, %r414;
$L__BB0_106:
	mul.wide.u32 	%rd48, %r415, 272;
	add.s64 	%rd49, %rd1, %rd48;
	ld.global.f64 	%fd1575, [%rd49+136];
	ld.global.f64 	%fd1576, [%rd49+168];
	mul.f64 	%fd1577, %fd310, %fd1576;
	fma.rn.f64 	%fd1578, %fd309, %fd1575, %fd1577;
	ld.global.f64 	%fd1579, [%rd49+200];
	fma.rn.f64 	%fd1580, %fd311, %fd1579, %fd1578;
	ld.global.f64 	%fd1581, [%rd49+232];
	add.f64 	%fd313, %fd1581, %fd1580;
	ld.global.f64 	%fd1582, [%rd49+144];
	ld.global.f64 	%fd1583, [%rd49+176];
	mul.f64 	%fd1584, %fd310, %fd1583;
	fma.rn.f64 	%fd1585, %fd309, %fd1582, %fd1584;
	ld.global.f64 	%fd1586, [%rd49+208];
	fma.rn.f64 	%fd1587, %fd311, %fd1586, %fd1585;
	ld.global.f64 	%fd1588, [%rd49+240];
	add.f64 	%fd314, %fd1588, %fd1587;
	ld.global.f64 	%fd1589, [%rd49+152];
	ld.global.f64 	%fd1590, [%rd49+184];
	mul.f64 	%fd1591, %fd310, %fd1590;
	fma.rn.f64 	%fd1592, %fd309, %fd1589, %fd1591;
	ld.global.f64 	%fd1593, [%rd49+216];
	fma.rn.f64 	%fd1594, %fd311, %fd1593, %fd1592;
	ld.global.f64 	%fd1595, [%rd49+248];
	add.f64 	%fd315, %fd1595, %fd1594;
	mul.f64 	%fd1596, %fd152, %fd1576;
	fma.rn.f64 	%fd1597, %fd151, %fd1575, %fd1596;
	fma.rn.f64 	%fd316, %fd153, %fd1579, %fd1597;
	mul.f64 	%fd1598, %fd152, %fd1583;
	fma.rn.f64 	%fd1599, %fd151, %fd1582, %fd1598;
	fma.rn.f64 	%fd317, %fd153, %fd1586, %fd1599;
	mul.f64 	%fd1600, %fd152, %fd1590;
	fma.rn.f64 	%fd1601, %fd151, %fd1589, %fd1600;
	fma.rn.f64 	%fd318, %fd153, %fd1593, %fd1601;
	ld.global.u32 	%r209, [%rd49+264];
	mov.f64 	%fd2762, 0d412E848000000000;
	setp.eq.s32 	%p197, %r209, 2;
	@%p197 bra 	$L__BB0_109;
	setp.ne.s32 	%p198, %r209, 1;
	@%p198 bra 	$L__BB0_110;
	fma.rn.f64 	%fd1628, %fd313, 0d0000000000000000, %fd314;
	fma.rn.f64 	%fd1629, %fd315, 0d0000000000000000, %fd1628;
	mov.f64 	%fd1630, 0d0000000000000000;
	sub.f64 	%fd1631, %fd1630, %fd1629;
	fma.rn.f64 	%fd1632, %fd316, 0d0000000000000000, %fd317;
	fma.rn.f64 	%fd1633, %fd318, 0d0000000000000000, %fd1632;
	div.rn.f64 	%fd2762, %fd1631, %fd1633;
	bra.uni 	$L__BB0_110;
$L__BB0_109:
	mul.f64 	%fd1602, %fd317, %fd317;
	fma.rn.f64 	%fd1603, %fd316, %fd316, %fd1602;
	fma.rn.f64 	%fd1604, %fd318, %fd318, %fd1603;
	mul.f64 	%fd1605, %fd314, %fd317;
	fma.rn.f64 	%fd1606, %fd313, %fd316, %fd1605;
	fma.rn.f64 	%fd1607, %fd315, %fd318, %fd1606;
	add.f64 	%fd1608, %fd1607, %fd1607;
	mul.f64 	%fd1609, %fd314, %fd314;
	fma.rn.f64 	%fd1610, %fd313, %fd313, %fd1609;
	fma.rn.f64 	%fd1611, %fd315, %fd315, %fd1610;
	add.f64 	%fd1612, %fd1611, 0dBFF0000000000000;
	mul.f64 	%fd1613, %fd1604, 0dC010000000000000;
	mul.f64 	%fd1614, %fd1612, %fd1613;
	fma.rn.f64 	%fd1615, %fd1608, %fd1608, %fd1614;
	sqrt.rn.f64 	%fd1616, %fd1615;
	add.f64 	%fd1617, %fd1604, %fd1604;
	neg.f64 	%fd1618, %fd1608;
	sub.f64 	%fd1619, %fd1618, %fd1616;
	div.rn.f64 	%fd1620, %fd1619, %fd1617;
	sub.f64 	%fd1621, %fd1616, %fd1608;
	div.rn.f64 	%fd1622, %fd1621, %fd1617;
	setp.ge.f64 	%p199, %fd1620, 0d0000000000000000;
	setp.lt.f64 	%p200, %fd1620, 0d412E848000000000;
	selp.f64 	%fd1624, %fd1620, 0d412E848000000000, %p200;
	selp.f64 	%fd1625, %fd1624, 0d412E848000000000, %p199;
	setp.ge.f64 	%p201, %fd1622, 0d0000000000000000;
	setp.lt.f64 	%p202, %fd1622, %fd1625;
	selp.f64 	%fd1627, %fd1622, %fd1625, %p202;
	selp.f64 	%fd2762, %fd1627, %fd1625, %p201;
$L__BB0_110:
	setp.ge.f64 	%p203, %fd2762, 0d0000000000000000;
	setp.lt.f64 	%p204, %fd2762, %fd2763;
	and.pred  	%p205, %p203, %p204;
	selp.b32 	%r414, %r415, %r414, %p205;
	selp.f64 	%fd2763, %fd2762, %fd2763, %p205;
	add.s32 	%r415, %r415, 1;
	setp.ne.s32 	%p206, %r415, %r1;
	@%p206 bra 	$L__BB0_106;
	mul.wide.u32 	%rd85, %r414, 272;
$L__BB0_112:
	setp.eq.f64 	%p207, %fd2763, 0d412E848000000000;
	mov.f64 	%fd2781, 0d0000000000000000;
	mov.f64 	%fd2782, %fd2781;
	mov.f64 	%fd2783, %fd2781;
	@%p207 bra 	$L__BB0_136;
	fma.rn.f64 	%fd324, %fd151, %fd2763, %fd309;
	fma.rn.f64 	%fd325, %fd152, %fd2763, %fd310;
	fma.rn.f64 	%fd326, %fd153, %fd2763, %fd311;
	mov.f64 	%fd1638, 0d4024000000000000;
	sub.f64 	%fd1639, %fd1638, %fd324;
	sub.f64 	%fd1640, %fd1638, %fd325;
	mov.f64 	%fd1641, 0dC024000000000000;
	sub.f64 	%fd1642, %fd1641, %fd326;
	abs.f64 	%fd1643, %fd1639;
	abs.f64 	%fd1644, %fd1640;
	abs.f64 	%fd1645, %fd1642;
	add.f64 	%fd1646, %fd1643, %fd1644;
	add.f64 	%fd1647, %fd1645, %fd1646;
	min.f64 	%fd1648, %fd1643, %fd1644;
	max.f64 	%fd1649, %fd1643, %fd1644;
	min.f64 	%fd1650, %fd1649, %fd1645;
	max.f64 	%fd1651, %fd1649, %fd1645;
	{
	.reg .b32 %temp; 
	mov.b64 	{%temp, %r210}, %fd1651;
	}
	and.b32  	%r211, %r210, -4194304;
	xor.b32  	%r212, %r211, 2144337920;
	mov.b32 	%r213, 0;
	mov.b64 	%fd1652, {%r213, %r212};
	mul.f64 	%fd1653, %fd1650, %fd1652;
	mul.f64 	%fd1654, %fd1648, %fd1652;
	mul.f64 	%fd1655, %fd1651, %fd1652;
	mul.f64 	%fd1656, %fd1653, %fd1653;
	fma.rn.f64 	%fd1657, %fd1654, %fd1654, %fd1656;
	fma.rn.f64 	%fd1658, %fd1655, %fd1655, %fd1657;
	rsqrt.approx.ftz.f64 	%fd1659, %fd1658;
	mul.rn.f64 	%fd1660, %fd1659, %fd1659;
	neg.f64 	%fd1661, %fd1660;
	fma.rn.f64 	%fd1662, %fd1658, %fd1661, 0d3FF0000000000000;
	fma.rn.f64 	%fd1663, %fd1662, 0d3FD8000000000000, 0d3FE0000000000000;
	mul.rn.f64 	%fd1664, %fd1662, %fd1659;
	fma.rn.f64 	%fd1665, %fd1663, %fd1664, %fd1659;
	mul.f64 	%fd1666, %fd1652, %fd1665;
	setp.gt.f64 	%p208, %fd1647, 0d0000000000000000;
	add.f64 	%fd1667, %fd1647, 0d7FF0000000000000;
	selp.f64 	%fd1668, %fd1666, %fd1667, %p208;
	setp.eq.f64 	%p209, %fd1651, 0d7FF0000000000000;
	selp.f64 	%fd1669, 0d0000000000000000, %fd1668, %p209;
	mul.f64 	%fd327, %fd1639, %fd1669;
	mul.f64 	%fd328, %fd1640, %fd1669;
	mul.f64 	%fd329, %fd1642, %fd1669;
	add.s64 	%rd16, %rd1, %rd85;
	ld.global.u32 	%r214, [%rd16+264];
	setp.ne.s32 	%p210, %r214, 2;
	mov.f64 	%fd2764, 0d0000000000000000;
	mov.f64 	%fd2765, 0d3FF0000000000000;
	mov.f64 	%fd2766, %fd2764;
	@%p210 bra 	$L__BB0_115;
	ld.global.f64 	%fd1670, [%rd16+136];
	ld.global.f64 	%fd1671, [%rd16+168];
	mul.f64 	%fd1672, %fd325, %fd1671;
	fma.rn.f64 	%fd1673, %fd324, %fd1670, %fd1672;
	ld.global.f64 	%fd1674, [%rd16+200];
	fma.rn.f64 	%fd1675, %fd326, %fd1674, %fd1673;
	ld.global.f64 	%fd1676, [%rd16+232];
	add.f64 	%fd2764, %fd1676, %fd1675;
	ld.global.f64 	%fd1677, [%rd16+144];
	ld.global.f64 	%fd1678, [%rd16+176];
	mul.f64 	%fd1679, %fd325, %fd1678;
	fma.rn.f64 	%fd1680, %fd324, %fd1677, %fd1679;
	ld.global.f64 	%fd1681, [%rd16+208];
	fma.rn.f64 	%fd1682, %fd326, %fd1681, %fd1680;
	ld.global.f64 	%fd1683, [%rd16+240];
	add.f64 	%fd2765, %fd1683, %fd1682;
	ld.global.f64 	%fd1684, [%rd16+152];
	ld.global.f64 	%fd1685, [%rd16+184];
	mul.f64 	%fd1686, %fd325, %fd1685;
	fma.rn.f64 	%fd1687, %fd324, %fd1684, %fd1686;
	ld.global.f64 	%fd1688, [%rd16+216];
	fma.rn.f64 	%fd1689, %fd326, %fd1688, %fd1687;
	ld.global.f64 	%fd1690, [%rd16+248];
	add.f64 	%fd2766, %fd1690, %fd1689;
$L__BB0_115:
	abs.f64 	%fd1691, %fd151;
	abs.f64 	%fd1692, %fd152;
	abs.f64 	%fd1693, %fd153;
	add.f64 	%fd1694, %fd1691, %fd1692;
	add.f64 	%fd1695, %fd1693, %fd1694;
	min.f64 	%fd1696, %fd1691, %fd1692;
	max.f64 	%fd1697, %fd1691, %fd1692;
	min.f64 	%fd1698, %fd1697, %fd1693;
	max.f64 	%fd1699, %fd1697, %fd1693;
	{
	.reg .b32 %temp; 
	mov.b64 	{%temp, %r215}, %fd1699;
	}
	and.b32  	%r216, %r215, -4194304;
	xor.b32  	%r217, %r216, 2144337920;
	mov.b32 	%r218, 0;
	mov.b64 	%fd1700, {%r218, %r217};
	mul.f64 	%fd1701, %fd1698, %fd1700;
	mul.f64 	%fd1702, %fd1696, %fd1700;
	mul.f64 	%fd1703, %fd1699, %fd1700;
	mul.f64 	%fd1704, %fd1701, %fd1701;
	fma.rn.f64 	%fd1705, %fd1702, %fd1702, %fd1704;
	fma.rn.f64 	%fd1706, %fd1703, %fd1703, %fd1705;
	rsqrt.approx.ftz.f64 	%fd1707, %fd1706;
	mul.rn.f64 	%fd1708, %fd1707, %fd1707;
	neg.f64 	%fd1709, %fd1708;
	fma.rn.f64 	%fd1710, %fd1706, %fd1709, 0d3FF0000000000000;
	fma.rn.f64 	%fd1711, %fd1710, 0d3FD8000000000000, 0d3FE0000000000000;
	mul.rn.f64 	%fd1712, %fd1710, %fd1707;
	fma.rn.f64 	%fd1713, %fd1711, %fd1712, %fd1707;
	mul.f64 	%fd1714, %fd1700, %fd1713;
	setp.gt.f64 	%p213, %fd1695, 0d0000000000000000;
	add.f64 	%fd1715, %fd1695, 0d7FF0000000000000;
	selp.f64 	%fd1716, %fd1714, %fd1715, %p213;
	setp.eq.f64 	%p214, %fd1699, 0d7FF0000000000000;
	selp.f64 	%fd1717, 0d0000000000000000, %fd1716, %p214;
	mul.f64 	%fd1718, %fd151, %fd1717;
	mul.f64 	%fd337, %fd152, %fd1717;
	mul.f64 	%fd1719, %fd153, %fd1717;
	mul.f64 	%fd338, %fd2764, %fd1718;
	fma.rn.f64 	%fd1720, %fd2765, %fd337, %fd338;
	mul.f64 	%fd339, %fd2766, %fd1719;
	add.f64 	%fd1721, %fd339, %fd1720;
	add.f64 	%fd1722, %fd1721, %fd1721;
	mul.f64 	%fd1723, %fd2764, %fd1722;
	mul.f64 	%fd1724, %fd2765, %fd1722;
	mul.f64 	%fd1725, %fd2766, %fd1722;
	sub.f64 	%fd1726, %fd1718, %fd1723;
	sub.f64 	%fd1727, %fd337, %fd1724;
	sub.f64 	%fd1728, %fd1719, %fd1725;
	mul.f64 	%fd1729, %fd328, %fd2765;
	fma.rn.f64 	%fd1730, %fd327, %fd2764, %fd1729;
	fma.rn.f64 	%fd340, %fd329, %fd2766, %fd1730;
	mul.f64 	%fd1731, %fd328, %fd1727;
	fma.rn.f64 	%fd1732, %fd327, %fd1726, %fd1731;
	fma.rn.f64 	%fd341, %fd329, %fd1728, %fd1732;
	fma.rn.f64 	%fd342, %fd2764, 0d3F1A36E2EB1C432D, %fd324;
	fma.rn.f64 	%fd343, %fd2765, 0d3F1A36E2EB1C432D, %fd325;
	fma.rn.f64 	%fd344, %fd2766, 0d3F1A36E2EB1C432D, %fd326;
	mov.pred 	%p442, 0;
	@%p196 bra 	$L__BB0_122;
	mov.b32 	%r416, 0;
$L__BB0_117:
	mul.wide.u32 	%rd50, %r416, 272;
	add.s64 	%rd51, %rd1, %rd50;
	ld.global.f64 	%fd1734, [%rd51+136];
	ld.global.f64 	%fd1735, [%rd51+168];
	mul.f64 	%fd1736, %fd343, %fd1735;
	fma.rn.f64 	%fd1737, %fd342, %fd1734, %fd1736;
	ld.global.f64 	%fd1738, [%rd51+200];
	fma.rn.f64 	%fd1739, %fd344, %fd1738, %fd1737;
	ld.global.f64 	%fd1740, [%rd51+232];
	add.f64 	%fd345, %fd1740, %fd1739;
	ld.global.f64 	%fd1741, [%rd51+144];
	ld.global.f64 	%fd1742, [%rd51+176];
	mul.f64 	%fd1743, %fd343, %fd1742;
	fma.rn.f64 	%fd1744, %fd342, %fd1741, %fd1743;
	ld.global.f64 	%fd1745, [%rd51+208];
	fma.rn.f64 	%fd1746, %fd344, %fd1745, %fd1744;
	ld.global.f64 	%fd1747, [%rd51+240];
	add.f64 	%fd346, %fd1747, %fd1746;
	ld.global.f64 	%fd1748, [%rd51+152];
	ld.global.f64 	%fd1749, [%rd51+184];
	mul.f64 	%fd1750, %fd343, %fd1749;
	fma.rn.f64 	%fd1751, %fd342, %fd1748, %fd1750;
	ld.global.f64 	%fd1752, [%rd51+216];
	fma.rn.f64 	%fd1753, %fd344, %fd1752, %fd1751;
	ld.global.f64 	%fd1754, [%rd51+248];
	add.f64 	%fd347, %fd1754, %fd1753;
	mul.f64 	%fd1755, %fd328, %fd1735;
	fma.rn.f64 	%fd1756, %fd327, %fd1734, %fd1755;
	fma.rn.f64 	%fd348, %fd329, %fd1738, %fd1756;
	mul.f64 	%fd1757, %fd328, %fd1742;
	fma.rn.f64 	%fd1758, %fd327, %fd1741, %fd1757;
	fma.rn.f64 	%fd349, %fd329, %fd1745, %fd1758;
	mul.f64 	%fd1759, %fd328, %fd1749;
	fma.rn.f64 	%fd1760, %fd327, %fd1748, %fd1759;
	fma.rn.f64 	%fd350, %fd329, %fd1752, %fd1760;
	ld.global.u32 	%r220, [%rd51+264];
	mov.f64 	%fd2767, 0d412E848000000000;
	setp.eq.s32 	%p215, %r220, 2;
	@%p215 bra 	$L__BB0_120;
	setp.ne.s32 	%p216, %r220, 1;
	@%p216 bra 	$L__BB0_121;
	fma.rn.f64 	%fd1787, %fd345, 0d0000000000000000, %fd346;
	fma.rn.f64 	%fd1788, %fd347, 0d0000000000000000, %fd1787;
	mov.f64 	%fd1789, 0d0000000000000000;
	sub.f64 	%fd1790, %fd1789, %fd1788;
	fma.rn.f64 	%fd1791, %fd348, 0d0000000000000000, %fd349;
	fma.rn.f64 	%fd1792, %fd350, 0d0000000000000000, %fd1791;
	div.rn.f64 	%fd2767, %fd1790, %fd1792;
	bra.uni 	$L__BB0_121;
$L__BB0_120:
	mul.f64 	%fd1761, %fd349, %fd349;
	fma.rn.f64 	%fd1762, %fd348, %fd348, %fd1761;
	fma.rn.f64 	%fd1763, %fd350, %fd350, %fd1762;
	mul.f64 	%fd1764, %fd346, %fd349;
	fma.rn.f64 	%fd1765, %fd345, %fd348, %fd1764;
	fma.rn.f64 	%fd1766, %fd347, %fd350, %fd1765;
	add.f64 	%fd1767, %fd1766, %fd1766;
	mul.f64 	%fd1768, %fd346, %fd346;
	fma.rn.f64 	%fd1769, %fd345, %fd345, %fd1768;
	fma.rn.f64 	%fd1770, %fd347, %fd347, %fd1769;
	add.f64 	%fd1771, %fd1770, 0dBFF0000000000000;
	mul.f64 	%fd1772, %fd1763, 0dC010000000000000;
	mul.f64 	%fd1773, %fd1771, %fd1772;
	fma.rn.f64 	%fd1774, %fd1767, %fd1767, %fd1773;
	sqrt.rn.f64 	%fd1775, %fd1774;
	add.f64 	%fd1776, %fd1763, %fd1763;
	neg.f64 	%fd1777, %fd1767;
	sub.f64 	%fd1778, %fd1777, %fd1775;
	div.rn.f64 	%fd1779, %fd1778, %fd1776;
	sub.f64 	%fd1780, %fd1775, %fd1767;
	div.rn.f64 	%fd1781, %fd1780, %fd1776;
	setp.ge.f64 	%p217, %fd1779, 0d0000000000000000;
	setp.lt.f64 	%p218, %fd1779, 0d412E848000000000;
	selp.f64 	%fd1783, %fd1779, 0d412E848000000000, %p218;
	selp.f64 	%fd1784, %fd1783, 0d412E848000000000, %p217;
	setp.ge.f64 	%p219, %fd1781, 0d0000000000000000;
	setp.lt.f64 	%p220, %fd1781, %fd1784;
	selp.f64 	%fd1786, %fd1781, %fd1784, %p220;
	selp.f64 	%fd2767, %fd1786, %fd1784, %p219;
$L__BB0_121:
	setp.ge.f64 	%p221, %fd2767, 0d0000000000000000;
	setp.lt.f64 	%p222, %fd2767, 0d412E848000000000;
	and.pred  	%p442, %p221, %p222;
	not.pred 	%p223, %p442;
	add.s32 	%r416, %r416, 1;
	setp.lt.s32 	%p224, %r416, %r1;
	and.pred  	%p225, %p223, %p224;
	@%p225 bra 	$L__BB0_117;
$L__BB0_122:
	max.f64 	%fd1795, %fd340, 0d0000000000000000;
	mul.f64 	%fd1796, %fd1795, 0d3FE0000000000000;
	selp.f64 	%fd354, %fd1796, %fd1795, %p442;
	ld.global.u32 	%r221, [%rd16+272];
	mov.f64 	%fd2774, 0d0000000000000000;
	mov.f64 	%fd2771, 0d3FF0000000000000;
	setp.eq.s32 	%p226, %r221, 2;
	mov.f64 	%fd2768, 0d3FF0000000000000;
	mov.f64 	%fd2769, 0d3FF0000000000000;
	mov.f64 	%fd2770, 0d3FF0000000000000;
	mov.f64 	%fd2775, 0d0000000000000000;
	@%p226 bra 	$L__BB0_126;
	setp.ne.s32 	%p227, %r221, 1;
	mov.f64 	%fd2772, %fd2771;
	mov.f64 	%fd2773, %fd2771;
	@%p227 bra 	$L__BB0_127;
	ld.global.u32 	%r39, [%rd16+276];
	setp.eq.s32 	%p231, %r39, 0;
	mov.f64 	%fd2774, 0d0000000000000000;
	mov.f64 	%fd2771, 0d3FF0000000000000;
	mov.f64 	%fd2772, %fd2771;
	mov.f64 	%fd2773, %fd2771;
	@%p231 bra 	$L__BB0_127;
	cvt.s64.s32 	%rd52, %r39;
	add.s64 	%rd53, %rd1, %rd52;
	ld.global.v2.f64 	{%fd2771, %fd2772}, [%rd53+32];
	ld.global.f64 	%fd2773, [%rd53+48];
	ld.global.v2.f64 	{%fd2768, %fd2769}, [%rd53+64];
	ld.global.f64 	%fd2770, [%rd53+80];
	ld.global.f64 	%fd2774, [%rd53+120];
	ld.global.f64 	%fd2775, [%rd53+152];
	bra.uni 	$L__BB0_127;
$L__BB0_126:
	cvt.rmi.f64.f64 	%fd1799, %fd324;
	sub.f64 	%fd1800, %fd324, %fd1799;
	setp.geu.f64 	%p228, %fd1800, 0d3FE0000000000000;
	cvt.rmi.f64.f64 	%fd1801, %fd326;
	sub.f64 	%fd1802, %fd326, %fd1801;
	setp.geu.f64 	%p229, %fd1802, 0d3FE0000000000000;
	xor.pred  	%p230, %p228, %p229;
	selp.u32 	%r222, 1, 0, %p230;
	cvt.rn.f64.u32 	%fd2771, %r222;
	mov.f64 	%fd2774, 0d3FF0000000000000;
	mov.f64 	%fd2772, %fd2771;
	mov.f64 	%fd2773, %fd2771;
$L__BB0_127:
	and.b32  	%r223, %r2, 2146435072;
	setp.eq.s32 	%p232, %r223, 1076887552;
	max.f64 	%fd1805, %fd341, 0d0000000000000000;
	{
	.reg .b32 %temp; 
	mov.b64 	{%temp, %r224}, %fd1805;
	}
	{ // callseq 6, 0
	.param .b64 param0;
	st.param.f64 	[param0], %fd1805;
	.param .b64 param1;
	st.param.f64 	[param1], 0d4059000000000000;
	.param .b64 retval0;
	call.uni (retval0), 
	__internal_accurate_pow, 
	(
	param0, 
	param1
	);
	ld.param.f64 	%fd1806, [retval0];
	} // callseq 6
	setp.lt.s32 	%p233, %r224, 0;
	selp.b32 	%r225, %r224, 0, %p232;
	setp.eq.f64 	%p234, %fd1805, 0d3FF0000000000000;
	setp.lt.s32 	%p235, %r2, 0;
	selp.b32 	%r226, 0, 2146435072, %p235;
	or.b32  	%r227, %r226, -2147483648;
	selp.b32 	%r228, %r227, %r226, %p1;
	selp.b32 	%r229, %r228, %r226, %p233;
	mov.b32 	%r230, 0;
	mov.b64 	%fd1808, {%r230, %r229};
	setp.eq.f64 	%p236, %fd1805, 0d7FF0000000000000;
	add.f64 	%fd1809, %fd1805, 0d4059000000000000;
	{
	.reg .b32 %temp; 
	mov.b64 	{%temp, %r231}, %fd1809;
	}
	and.b32  	%r232, %r231, 2146435072;
	setp.eq.s32 	%p237, %r232, 2146435072;
	or.b32  	%r233, %r225, 2146435072;
	selp.b32 	%r234, %r233, %r225, %p235;
	mov.b64 	%fd1810, {%r230, %r234};
	setp.eq.f64 	%p238, %fd1805, 0d0000000000000000;
	neg.f64 	%fd1811, %fd1806;
	selp.f64 	%fd1812, %fd1811, %fd1806, %p232;
	selp.f64 	%fd1813, %fd1812, %fd1806, %p233;
	selp.f64 	%fd1814, %fd1810, %fd1813, %p238;
	selp.f64 	%fd1815, %fd1808, %fd1814, %p237;
	selp.f64 	%fd1816, %fd1815, %fd1814, %p236;
	selp.f64 	%fd1817, 0d3FF0000000000000, %fd1816, %p234;
	mul.f64 	%fd1818, %fd354, %fd2771;
	mul.f64 	%fd1819, %fd354, %fd2772;
	mul.f64 	%fd1820, %fd354, %fd2773;
	fma.rn.f64 	%fd2781, %fd1817, %fd2768, %fd1818;
	fma.rn.f64 	%fd2782, %fd1817, %fd2769, %fd1819;
	fma.rn.f64 	%fd2783, %fd1817, %fd2770, %fd1820;
	setp.leu.f64 	%p239, %fd2775, 0d0000000000000000;
	@%p239 bra 	$L__BB0_134;
	setp.lt.s32 	%p240, %r3, 0;
	and.b32  	%r235, %r3, 2146435072;
	setp.eq.s32 	%p241, %r235, 1074790400;
	neg.f64 	%fd1821, %fd337;
	mul.f64 	%fd1822, %fd2765, %fd1821;
	sub.f64 	%fd1823, %fd1822, %fd338;
	sub.f64 	%fd1824, %fd339, %fd1823;
	add.f64 	%fd375, %fd1824, 0d3FF0000000000000;
	{
	.reg .b32 %temp; 
	mov.b64 	{%temp, %r40}, %fd375;
	}
	abs.f64 	%fd376, %fd375;
	{ // callseq 7, 0
	.param .b64 param0;
	st.param.f64 	[param0], %fd376;
	.param .b64 param1;
	st.param.f64 	[param1], 0d4014000000000000;
	.param .b64 retval0;
	call.uni (retval0), 
	__internal_accurate_pow, 
	(
	param0, 
	param1
	);
	ld.param.f64 	%fd1825, [retval0];
	} // callseq 7
	setp.lt.s32 	%p242, %r40, 0;
	neg.f64 	%fd1827, %fd1825;
	selp.f64 	%fd1828, %fd1827, %fd1825, %p241;
	selp.f64 	%fd1829, %fd1828, %fd1825, %p242;
	setp.eq.f64 	%p243, %fd375, 0d0000000000000000;
	selp.b32 	%r236, %r40, 0, %p241;
	or.b32  	%r237, %r236, 2146435072;
	selp.b32 	%r238, %r237, %r236, %p240;
	mov.b32 	%r239, 0;
	mov.b64 	%fd1830, {%r239, %r238};
	selp.f64 	%fd2776, %fd1830, %fd1829, %p243;
	add.f64 	%fd1831, %fd375, 0d4014000000000000;
	{
	.reg .b32 %temp; 
	mov.b64 	{%temp, %r240}, %fd1831;
	}
	and.b32  	%r241, %r240, 2146435072;
	setp.ne.s32 	%p244, %r241, 2146435072;
	@%p244 bra 	$L__BB0_133;
	setp.num.f64 	%p245, %fd375, %fd375;
	@%p245 bra 	$L__BB0_131;
	mov.f64 	%fd1832, 0d4014000000000000;
	add.rn.f64 	%fd2776, %fd375, %fd1832;
	bra.uni 	$L__BB0_133;
$L__BB0_131:
	setp.neu.f64 	%p246, %fd376, 0d7FF0000000000000;
	@%p246 bra 	$L__BB0_133;
	and.b32  	%r243, %r3, 2147483647;
	setp.ne.s32 	%p249, %r243, 1071644672;
	selp.b32 	%r244, 0, 2146435072, %p240;
	or.b32  	%r245, %r244, -2147483648;
	selp.b32 	%r246, %r245, %r244, %p249;
	selp.b32 	%r247, %r246, %r244, %p241;
	selp.b32 	%r248, %r247, %r244, %p242;
	mov.b32 	%r249, 0;
	mov.b64 	%fd2776, {%r249, %r248};
$L__BB0_133:
	setp.eq.f64 	%p251, %fd375, 0d3FF0000000000000;
	fma.rn.f64 	%fd1833, %fd2776, 0d3FEEB851EB851EB8, 0d3FA47AE147AE147C;
	selp.f64 	%fd2774, 0d3FF0000000000000, %fd1833, %p251;
	fma.rn.f64 	%fd2781, %fd2775, 0d0000000000000000, %fd2781;
	fma.rn.f64 	%fd2782, %fd2775, 0d0000000000000000, %fd2782;
	fma.rn.f64 	%fd2783, %fd2775, 0d0000000000000000, %fd2783;
$L__BB0_134:
	setp.leu.f64 	%p252, %fd2774, 0d0000000000000000;
	@%p252 bra 	$L__BB0_136;
	fma.rn.f64 	%fd2781, %fd2774, 0d0000000000000000, %fd2781;
	fma.rn.f64 	%fd2782, %fd2774, 0d0000000000000000, %fd2782;
	fma.rn.f64 	%fd2783, %fd2774, 0d0000000000000000, %fd2783;
$L__BB0_136:
	fma.rn.f64 	%fd2784, %fd2731, %fd2781, %fd2784;
	fma.rn.f64 	%fd2785, %fd2731, %fd2782, %fd2785;
	fma.rn.f64 	%fd2786, %fd2731, %fd2783, %fd2786;
$L__BB0_137:
	fma.rn.f64 	%fd2871, %fd2708, %fd2784, %fd2871;
	fma.rn.f64 	%fd2870, %fd2708, %fd2785, %fd2870;
	fma.rn.f64 	%fd2869, %fd2708, %fd2786, %fd2869;
$L__BB0_138:
	setp.leu.f64 	%p253, %fd2707, 0d0000000000000000;
	mov.f64 	%fd2868, 0d3FF0000000000000;
	@%p253 bra 	$L__BB0_241;
	setp.lt.s32 	%p254, %r1, 1;
	fma.rn.f64 	%fd408, %fd51, 0d3F1A36E2EB1C432D, %fd31;
	fma.rn.f64 	%fd409, %fd52, 0d3F1A36E2EB1C432D, %fd32;
	fma.rn.f64 	%fd410, %fd53, 0d3F1A36E2EB1C432D, %fd33;
	mov.f64 	%fd2793, 0d412E848000000000;
	mov.b64 	%rd86, 0;
	@%p254 bra 	$L__BB0_147;
	mov.b32 	%r417, 0;
	mov.f64 	%fd2793, 0d412E848000000000;
	mov.u32 	%r418, %r417;
$L__BB0_141:
	mul.wide.u32 	%rd55, %r418, 272;
	add.s64 	%rd56, %rd1, %rd55;
	ld.global.f64 	%fd1838, [%rd56+136];
	ld.global.f64 	%fd1839, [%rd56+168];
	mul.f64 	%fd1840, %fd409, %fd1839;
	fma.rn.f64 	%fd1841, %fd408, %fd1838, %fd1840;
	ld.global.f64 	%fd1842, [%rd56+200];
	fma.rn.f64 	%fd1843, %fd410, %fd1842, %fd1841;
	ld.global.f64 	%fd1844, [%rd56+232];
	add.f64 	%fd412, %fd1844, %fd1843;
	ld.global.f64 	%fd1845, [%rd56+144];
	ld.global.f64 	%fd1846, [%rd56+176];
	mul.f64 	%fd1847, %fd409, %fd1846;
	fma.rn.f64 	%fd1848, %fd408, %fd1845, %fd1847;
	ld.global.f64 	%fd1849, [%rd56+208];
	fma.rn.f64 	%fd1850, %fd410, %fd1849, %fd1848;
	ld.global.f64 	%fd1851, [%rd56+240];
	add.f64 	%fd413, %fd1851, %fd1850;
	ld.global.f64 	%fd1852, [%rd56+152];
	ld.global.f64 	%fd1853, [%rd56+184];
	mul.f64 	%fd1854, %fd409, %fd1853;
	fma.rn.f64 	%fd1855, %fd408, %fd1852, %fd1854;
	ld.global.f64 	%fd1856, [%rd56+216];
	fma.rn.f64 	%fd1857, %fd410, %fd1856, %fd1855;
	ld.global.f64 	%fd1858, [%rd56+248];
	add.f64 	%fd414, %fd1858, %fd1857;
	mul.f64 	%fd1859, %fd52, %fd1839;
	fma.rn.f64 	%fd1860, %fd51, %fd1838, %fd1859;
	fma.rn.f64 	%fd415, %fd53, %fd1842, %fd1860;
	mul.f64 	%fd1861, %fd52, %fd1846;
	fma.rn.f64 	%fd1862, %fd51, %fd1845, %fd1861;
	fma.rn.f64 	%fd416, %fd53, %fd1849, %fd1862;
	mul.f64 	%fd1863, %fd52, %fd1853;
	fma.rn.f64 	%fd1864, %fd51, %fd1852, %fd1863;
	fma.rn.f64 	%fd417, %fd53, %fd1856, %fd1864;
	ld.global.u32 	%r251, [%rd56+264];
	mov.f64 	%fd2792, 0d412E848000000000;
	setp.eq.s32 	%p255, %r251, 2;
	@%p255 bra 	$L__BB0_144;
	setp.ne.s32 	%p256, %r251, 1;
	@%p256 bra 	$L__BB0_145;
	fma.rn.f64 	%fd1891, %fd412, 0d0000000000000000, %fd413;
	fma.rn.f64 	%fd1892, %fd414, 0d0000000000000000, %fd1891;
	mov.f64 	%fd1893, 0d0000000000000000;
	sub.f64 	%fd1894, %fd1893, %fd1892;
	fma.rn.f64 	%fd1895, %fd415, 0d0000000000000000, %fd416;
	fma.rn.f64 	%fd1896, %fd417, 0d0000000000000000, %fd1895;
	div.rn.f64 	%fd2792, %fd1894, %fd1896;
	bra.uni 	$L__BB0_145;
$L__BB0_144:
	mul.f64 	%fd1865, %fd416, %fd416;
	fma.rn.f64 	%fd1866, %fd415, %fd415, %fd1865;
	fma.rn.f64 	%fd1867, %fd417, %fd417, %fd1866;
	mul.f64 	%fd1868, %fd413, %fd416;
	fma.rn.f64 	%fd1869, %fd412, %fd415, %fd1868;
	fma.rn.f64 	%fd1870, %fd414, %fd417, %fd1869;
	add.f64 	%fd1871, %fd1870, %fd1870;
	mul.f64 	%fd1872, %fd413, %fd413;
	fma.rn.f64 	%fd1873, %fd412, %fd412, %fd1872;
	fma.rn.f64 	%fd1874, %fd414, %fd414, %fd1873;
	add.f64 	%fd1875, %fd1874, 0dBFF0000000000000;
	mul.f64 	%fd1876, %fd1867, 0dC010000000000000;
	mul.f64 	%fd1877, %fd1875, %fd1876;
	fma.rn.f64 	%fd1878, %fd1871, %fd1871, %fd1877;
	sqrt.rn.f64 	%fd1879, %fd1878;
	add.f64 	%fd1880, %fd1867, %fd1867;
	neg.f64 	%fd1881, %fd1871;
	sub.f64 	%fd1882, %fd1881, %fd1879;
	div.rn.f64 	%fd1883, %fd1882, %fd1880;
	sub.f64 	%fd1884, %fd1879, %fd1871;
	div.rn.f64 	%fd1885, %fd1884, %fd1880;
	setp.ge.f64 	%p257, %fd1883, 0d0000000000000000;
	setp.lt.f64 	%p258, %fd1883, 0d412E848000000000;
	selp.f64 	%fd1887, %fd1883, 0d412E848000000000, %p258;
	selp.f64 	%fd1888, %fd1887, 0d412E848000000000, %p257;
	setp.ge.f64 	%p259, %fd1885, 0d0000000000000000;
	setp.lt.f64 	%p260, %fd1885, %fd1888;
	selp.f64 	%fd1890, %fd1885, %fd1888, %p260;
	selp.f64 	%fd2792, %fd1890, %fd1888, %p259;
$L__BB0_145:
	setp.ge.f64 	%p261, %fd2792, 0d0000000000000000;
	setp.lt.f64 	%p262, %fd2792, %fd2793;
	and.pred  	%p263, %p261, %p262;
	selp.b32 	%r417, %r418, %r417, %p263;
	selp.f64 	%fd2793, %fd2792, %fd2793, %p263;
	add.s32 	%r418, %r418, 1;
	setp.ne.s32 	%p264, %r418, %r1;
	@%p264 bra 	$L__BB0_141;
	mul.wide.u32 	%rd86, %r417, 272;
$L__BB0_147:
	setp.eq.f64 	%p265, %fd2793, 0d412E848000000000;
	mov.f64 	%fd2865, 0d0000000000000000;
	mov.f64 	%fd2866, %fd2865;
	mov.f64 	%fd2867, %fd2865;
	@%p265 bra 	$L__BB0_240;
	fma.rn.f64 	%fd423, %fd51, %fd2793, %fd408;
	fma.rn.f64 	%fd424, %fd52, %fd2793, %fd409;
	fma.rn.f64 	%fd425, %fd53, %fd2793, %fd410;
	mov.f64 	%fd1901, 0d4024000000000000;
	sub.f64 	%fd1902, %fd1901, %fd423;
	sub.f64 	%fd1903, %fd1901, %fd424;
	mov.f64 	%fd1904, 0dC024000000000000;
	sub.f64 	%fd1905, %fd1904, %fd425;
	abs.f64 	%fd1906, %fd1902;
	abs.f64 	%fd1907, %fd1903;
	abs.f64 	%fd1908, %fd1905;
	add.f64 	%fd1909, %fd1906, %fd1907;
	add.f64 	%fd1910, %fd1908, %fd1909;
	min.f64 	%fd1911, %fd1906, %fd1907;
	max.f64 	%fd1912, %fd1906, %fd1907;
	min.f64 	%fd1913, %fd1912, %fd1908;
	max.f64 	%fd1914, %fd1912, %fd1908;
	{
	.reg .b32 %temp; 
	mov.b64 	{%temp, %r252}, %fd1914;
	}
	and.b32  	%r253, %r252, -4194304;
	xor.b32  	%r254, %r253, 2144337920;
	mov.b32 	%r255, 0;
	mov.b64 	%fd1915, {%r255, %r254};
	mul.f64 	%fd1916, %fd1913, %fd1915;
	mul.f64 	%fd1917, %fd1911, %fd1915;
	mul.f64 	%fd1918, %fd1914, %fd1915;
	mul.f64 	%fd1919, %fd1916, %fd1916;
	fma.rn.f64 	%fd1920, %fd1917, %fd1917, %fd1919;
	fma.rn.f64 	%fd1921, %fd1918, %fd1918, %fd1920;
	rsqrt.approx.ftz.f64 	%fd1922, %fd1921;
	mul.rn.f64 	%fd1923, %fd1922, %fd1922;
	neg.f64 	%fd1924, %fd1923;
	fma.rn.f64 	%fd1925, %fd1921, %fd1924, 0d3FF0000000000000;
	fma.rn.f64 	%fd1926, %fd1925, 0d3FD8000000000000, 0d3FE0000000000000;
	mul.rn.f64 	%fd1927, %fd1925, %fd1922;
	fma.rn.f64 	%fd1928, %fd1926, %fd1927, %fd1922;
	mul.f64 	%fd1929, %fd1915, %fd1928;
	setp.gt.f64 	%p266, %fd1910, 0d0000000000000000;
	add.f64 	%fd1930, %fd1910, 0d7FF0000000000000;
	selp.f64 	%fd1931, %fd1929, %fd1930, %p266;
	setp.eq.f64 	%p267, %fd1914, 0d7FF0000000000000;
	selp.f64 	%fd1932, 0d0000000000000000, %fd1931, %p267;
	mul.f64 	%fd426, %fd1902, %fd1932;
	mul.f64 	%fd427, %fd1903, %fd1932;
	mul.f64 	%fd428, %fd1905, %fd1932;
	add.s64 	%rd19, %rd1, %rd86;
	ld.global.u32 	%r256, [%rd19+264];
	setp.ne.s32 	%p268, %r256, 2;
	mov.f64 	%fd2794, 0d0000000000000000;
	mov.f64 	%fd2795, 0d3FF0000000000000;
	mov.f64 	%fd2796, %fd2794;
	@%p268 bra 	$L__BB0_150;
	ld.global.f64 	%fd1933, [%rd19+136];
	ld.global.f64 	%fd1934, [%rd19+168];
	mul.f64 	%fd1935, %fd424, %fd1934;
	fma.rn.f64 	%fd1936, %fd423, %fd1933, %fd1935;
	ld.global.f64 	%fd1937, [%rd19+200];
	fma.rn.f64 	%fd1938, %fd425, %fd1937, %fd1936;
	ld.global.f64 	%fd1939, [%rd19+232];
	add.f64 	%fd2794, %fd1939, %fd1938;
	ld.global.f64 	%fd1940, [%rd19+144];
	ld.global.f64 	%fd1941, [%rd19+176];
	mul.f64 	%fd1942, %fd424, %fd1941;
	fma.rn.f64 	%fd1943, %fd423, %fd1940, %fd1942;
	ld.global.f64 	%fd1944, [%rd19+208];
	fma.rn.f64 	%fd1945, %fd425, %fd1944, %fd1943;
	ld.global.f64 	%fd1946, [%rd19+240];
	add.f64 	%fd2795, %fd1946, %fd1945;
	ld.global.f64 	%fd1947, [%rd19+152];
	ld.global.f64 	%fd1948, [%rd19+184];
	mul.f64 	%fd1949, %fd424, %fd1948;
	fma.rn.f64 	%fd1950, %fd423, %fd1947, %fd1949;
	ld.global.f64 	%fd1951, [%rd19+216];
	fma.rn.f64 	%fd1952, %fd425, %fd1951, %fd1950;
	ld.global.f64 	%fd1953, [%rd19+248];
	add.f64 	%fd2796, %fd1953, %fd1952;
$L__BB0_150:
	abs.f64 	%fd1954, %fd51;
	abs.f64 	%fd1955, %fd52;
	abs.f64 	%fd1956, %fd53;
	add.f64 	%fd1957, %fd1954, %fd1955;
	add.f64 	%fd1958, %fd1956, %fd1957;
	min.f64 	%fd1959, %fd1954, %fd1955;
	max.f64 	%fd1960, %fd1954, %fd1955;
	min.f64 	%fd1961, %fd1960, %fd1956;
	max.f64 	%fd1962, %fd1960, %fd1956;
	{
	.reg .b32 %temp; 
	mov.b64 	{%temp, %r257}, %fd1962;
	}
	and.b32  	%r258, %r257, -4194304;
	xor.b32  	%r259, %r258, 2144337920;
	mov.b32 	%r260, 0;
	mov.b64 	%fd1963, {%r260, %r259};
	mul.f64 	%fd1964, %fd1961, %fd1963;
	mul.f64 	%fd1965, %fd1959, %fd1963;
	mul.f64 	%fd1966, %fd1962, %fd1963;
	mul.f64 	%fd1967, %fd1964, %fd1964;
	fma.rn.f64 	%fd1968, %fd1965, %fd1965, %fd1967;
	fma.rn.f64 	%fd1969, %fd1966, %fd1966, %fd1968;
	rsqrt.approx.ftz.f64 	%fd1970, %fd1969;
	mul.rn.f64 	%fd1971, %fd1970, %fd1970;
	neg.f64 	%fd1972, %fd1971;
	fma.rn.f64 	%fd1973, %fd1969, %fd1972, 0d3FF0000000000000;
	fma.rn.f64 	%fd1974, %fd1973, 0d3FD8000000000000, 0d3FE0000000000000;
	mul.rn.f64 	%fd1975, %fd1973, %fd1970;
	fma.rn.f64 	%fd1976, %fd1974, %fd1975, %fd1970;
	mul.f64 	%fd1977, %fd1963, %fd1976;
	setp.gt.f64 	%p269, %fd1958, 0d0000000000000000;
	add.f64 	%fd1978, %fd1958, 0d7FF0000000000000;
	selp.f64 	%fd1979, %fd1977, %fd1978, %p269;
	setp.eq.f64 	%p270, %fd1962, 0d7FF0000000000000;
	selp.f64 	%fd1980, 0d0000000000000000, %fd1979, %p270;
	mul.f64 	%fd438, %fd51, %fd1980;
	mul.f64 	%fd439, %fd52, %fd1980;
	mul.f64 	%fd440, %fd53, %fd1980;
	mul.f64 	%fd441, %fd2794, %fd438;
	fma.rn.f64 	%fd1981, %fd2795, %fd439, %fd441;
	mul.f64 	%fd442, %fd2796, %fd440;
	add.f64 	%fd1982, %fd442, %fd1981;
	add.f64 	%fd1983, %fd1982, %fd1982;
	mul.f64 	%fd1984, %fd2794, %fd1983;
	mul.f64 	%fd1985, %fd2795, %fd1983;
	mul.f64 	%fd1986, %fd2796, %fd1983;
	sub.f64 	%fd443, %fd438, %fd1984;
	sub.f64 	%fd444, %fd439, %fd1985;
	sub.f64 	%fd445, %fd440, %fd1986;
	setp.lt.f64 	%p271, %fd1982, 0dBFF0000000000000;
	setp.gt.f64 	%p272, %fd1982, 0d3FF0000000000000;
	selp.f64 	%fd1987, 0d3FF0000000000000, %fd1982, %p272;
	selp.f64 	%fd2800, 0dBFF0000000000000, %fd1987, %p271;
	setp.geu.f64 	%p273, %fd2800, 0d0000000000000000;
	@%p273 bra 	$L__BB0_152;
	neg.f64 	%fd2800, %fd2800;
	mov.f64 	%fd2801, 0d3FE5555555555555;
	mov.f64 	%fd2797, %fd2794;
	mov.f64 	%fd2798, %fd2795;
	mov.f64 	%fd2799, %fd2796;
	bra.uni 	$L__BB0_153;
$L__BB0_152:
	neg.f64 	%fd2797, %fd2794;
	neg.f64 	%fd2798, %fd2795;
	neg.f64 	%fd2799, %fd2796;
	mov.f64 	%fd2801, 0d3FF8000000000000;
$L__BB0_153:
	mul.f64 	%fd1993, %fd2801, %fd2801;
	mul.f64 	%fd1994, %fd2800, %fd2800;
	mov.f64 	%fd1995, 0d3FF0000000000000;
	sub.f64 	%fd1996, %fd1995, %fd1994;
	mul.f64 	%fd1997, %fd1993, %fd1996;
	sub.f64 	%fd456, %fd1995, %fd1997;
	setp.lt.f64 	%p274, %fd456, 0d0000000000000000;
	mov.f64 	%fd2802, 0d0000000000000000;
	mov.f64 	%fd2803, %fd2802;
	mov.f64 	%fd2804, %fd2802;
	@%p274 bra 	$L__BB0_155;
	mul.f64 	%fd1998, %fd2800, %fd2801;
	sqrt.rn.f64 	%fd1999, %fd456;
	sub.f64 	%fd2000, %fd1998, %fd1999;
	mul.f64 	%fd2001, %fd2797, %fd2000;
	mul.f64 	%fd2002, %fd2798, %fd2000;
	mul.f64 	%fd2003, %fd2799, %fd2000;
	fma.rn.f64 	%fd2802, %fd438, %fd2801, %fd2001;
	fma.rn.f64 	%fd2803, %fd439, %fd2801, %fd2002;
	fma.rn.f64 	%fd2804, %fd440, %fd2801, %fd2003;
$L__BB0_155:
	setp.lt.s32 	%p276, %r1, 1;
	mul.f64 	%fd2004, %fd427, %fd2795;
	fma.rn.f64 	%fd2005, %fd426, %fd2794, %fd2004;
	fma.rn.f64 	%fd466, %fd428, %fd2796, %fd2005;
	mul.f64 	%fd2006, %fd427, %fd444;
	fma.rn.f64 	%fd2007, %fd426, %fd443, %fd2006;
	fma.rn.f64 	%fd467, %fd428, %fd445, %fd2007;
	fma.rn.f64 	%fd468, %fd2794, 0d3F1A36E2EB1C432D, %fd423;
	fma.rn.f64 	%fd469, %fd2795, 0d3F1A36E2EB1C432D, %fd424;
	fma.rn.f64 	%fd470, %fd2796, 0d3F1A36E2EB1C432D, %fd425;
	mov.pred 	%p443, 0;
	@%p276 bra 	$L__BB0_162;
	mov.b32 	%r419, 0;
$L__BB0_157:
	mul.wide.u32 	%rd57, %r419, 272;
	add.s64 	%rd58, %rd1, %rd57;
	ld.global.f64 	%fd2009, [%rd58+136];
	ld.global.f64 	%fd2010, [%rd58+168];
	mul.f64 	%fd2011, %fd469, %fd2010;
	fma.rn.f64 	%fd2012, %fd468, %fd2009, %fd2011;
	ld.global.f64 	%fd2013, [%rd58+200];
	fma.rn.f64 	%fd2014, %fd470, %fd2013, %fd2012;
	ld.global.f64 	%fd2015, [%rd58+232];
	add.f64 	%fd471, %fd2015, %fd2014;
	ld.global.f64 	%fd2016, [%rd58+144];
	ld.global.f64 	%fd2017, [%rd58+176];
	mul.f64 	%fd2018, %fd469, %fd2017;
	fma.rn.f64 	%fd2019, %fd468, %fd2016, %fd2018;
	ld.global.f64 	%fd2020, [%rd58+208];
	fma.rn.f64 	%fd2021, %fd470, %fd2020, %fd2019;
	ld.global.f64 	%fd2022, [%rd58+240];
	add.f64 	%fd472, %fd2022, %fd2021;
	ld.global.f64 	%fd2023, [%rd58+152];
	ld.global.f64 	%fd2024, [%rd58+184];
	mul.f64 	%fd2025, %fd469, %fd2024;
	fma.rn.f64 	%fd2026, %fd468, %fd2023, %fd2025;
	ld.global.f64 	%fd2027, [%rd58+216];
	fma.rn.f64 	%fd2028, %fd470, %fd2027, %fd2026;
	ld.global.f64 	%fd2029, [%rd58+248];
	add.f64 	%fd473, %fd2029, %fd2028;
	mul.f64 	%fd2030, %fd427, %fd2010;
	fma.rn.f64 	%fd2031, %fd426, %fd2009, %fd2030;
	fma.rn.f64 	%fd474, %fd428, %fd2013, %fd2031;
	mul.f64 	%fd2032, %fd427, %fd2017;
	fma.rn.f64 	%fd2033, %fd426, %fd2016, %fd2032;
	fma.rn.f64 	%fd475, %fd428, %fd2020, %fd2033;
	mul.f64 	%fd2034, %fd427, %fd2024;
	fma.rn.f64 	%fd2035, %fd426, %fd2023, %fd2034;
	fma.rn.f64 	%fd476, %fd428, %fd2027, %fd2035;
	ld.global.u32 	%r262, [%rd58+264];
	mov.f64 	%fd2805, 0d412E848000000000;
	setp.eq.s32 	%p277, %r262, 2;
	@%p277 bra 	$L__BB0_160;
	setp.ne.s32 	%p278, %r262, 1;
	@%p278 bra 	$L__BB0_161;
	fma.rn.f64 	%fd2062, %fd471, 0d0000000000000000, %fd472;
	fma.rn.f64 	%fd2063, %fd473, 0d0000000000000000, %fd2062;
	mov.f64 	%fd2064, 0d0000000000000000;
	sub.f64 	%fd2065, %fd2064, %fd2063;
	fma.rn.f64 	%fd2066, %fd474, 0d0000000000000000, %fd475;
	fma.rn.f64 	%fd2067, %fd476, 0d0000000000000000, %fd2066;
	div.rn.f64 	%fd2805, %fd2065, %fd2067;
	bra.uni 	$L__BB0_161;
$L__BB0_160:
	mul.f64 	%fd2036, %fd475, %fd475;
	fma.rn.f64 	%fd2037, %fd474, %fd474, %fd2036;
	fma.rn.f64 	%fd2038, %fd476, %fd476, %fd2037;
	mul.f64 	%fd2039, %fd472, %fd475;
	fma.rn.f64 	%fd2040, %fd471, %fd474, %fd2039;
	fma.rn.f64 	%fd2041, %fd473, %fd476, %fd2040;
	add.f64 	%fd2042, %fd2041, %fd2041;
	mul.f64 	%fd2043, %fd472, %fd472;
	fma.rn.f64 	%fd2044, %fd471, %fd471, %fd2043;
	fma.rn.f64 	%fd2045, %fd473, %fd473, %fd2044;
	add.f64 	%fd2046, %fd2045, 0dBFF0000000000000;
	mul.f64 	%fd2047, %fd2038, 0dC010000000000000;
	mul.f64 	%fd2048, %fd2046, %fd2047;
	fma.rn.f64 	%fd2049, %fd2042, %fd2042, %fd2048;
	sqrt.rn.f64 	%fd2050, %fd2049;
	add.f64 	%fd2051, %fd2038, %fd2038;
	neg.f64 	%fd2052, %fd2042;
	sub.f64 	%fd2053, %fd2052, %fd2050;
	div.rn.f64 	%fd2054, %fd2053, %fd2051;
	sub.f64 	%fd2055, %fd2050, %fd2042;
	div.rn.f64 	%fd2056, %fd2055, %fd2051;
	setp.ge.f64 	%p279, %fd2054, 0d0000000000000000;
	setp.lt.f64 	%p280, %fd2054, 0d412E848000000000;
	selp.f64 	%fd2058, %fd2054, 0d412E848000000000, %p280;
	selp.f64 	%fd2059, %fd2058, 0d412E848000000000, %p279;
	setp.ge.f64 	%p281, %fd2056, 0d0000000000000000;
	setp.lt.f64 	%p282, %fd2056, %fd2059;
	selp.f64 	%fd2061, %fd2056, %fd2059, %p282;
	selp.f64 	%fd2805, %fd2061, %fd2059, %p281;
$L__BB0_161:
	setp.ge.f64 	%p283, %fd2805, 0d0000000000000000;
	setp.lt.f64 	%p284, %fd2805, 0d412E848000000000;
	and.pred  	%p443, %p283, %p284;
	not.pred 	%p285, %p443;
	add.s32 	%r419, %r419, 1;
	setp.lt.s32 	%p286, %r419, %r1;
	and.pred  	%p287, %p285, %p286;
	@%p287 bra 	$L__BB0_157;
$L__BB0_162:
	max.f64 	%fd2070, %fd466, 0d0000000000000000;
	mul.f64 	%fd2071, %fd2070, 0d3FE0000000000000;
	selp.f64 	%fd480, %fd2071, %fd2070, %p443;
	ld.global.u32 	%r263, [%rd19+272];
	mov.f64 	%fd2812, 0d0000000000000000;
	mov.f64 	%fd2809, 0d3FF0000000000000;
	setp.eq.s32 	%p288, %r263, 2;
	mov.f64 	%fd2806, 0d3FF0000000000000;
	mov.f64 	%fd2807, 0d3FF0000000000000;
	mov.f64 	%fd2808, 0d3FF0000000000000;
	mov.f64 	%fd2813, 0d0000000000000000;
	@%p288 bra 	$L__BB0_166;
	setp.ne.s32 	%p289, %r263, 1;
	mov.f64 	%fd2810, %fd2809;
	mov.f64 	%fd2811, %fd2809;
	@%p289 bra 	$L__BB0_167;
	ld.global.u32 	%r47, [%rd19+276];
	setp.eq.s32 	%p293, %r47, 0;
	mov.f64 	%fd2812, 0d0000000000000000;
	mov.f64 	%fd2809, 0d3FF0000000000000;
	mov.f64 	%fd2810, %fd2809;
	mov.f64 	%fd2811, %fd2809;
	@%p293 bra 	$L__BB0_167;
	cvt.s64.s32 	%rd59, %r47;
	add.s64 	%rd60, %rd1, %rd59;
	ld.global.v2.f64 	{%fd2809, %fd2810}, [%rd60+32];
	ld.global.f64 	%fd2811, [%rd60+48];
	ld.global.v2.f64 	{%fd2806, %fd2807}, [%rd60+64];
	ld.global.f64 	%fd2808, [%rd60+80];
	ld.global.f64 	%fd2812, [%rd60+120];
	ld.global.f64 	%fd2813, [%rd60+152];
	bra.uni 	$L__BB0_167;
$L__BB0_166:
	cvt.rmi.f64.f64 	%fd2074, %fd423;
	sub.f64 	%fd2075, %fd423, %fd2074;
	setp.geu.f64 	%p290, %fd2075, 0d3FE0000000000000;
	cvt.rmi.f64.f64 	%fd2076, %fd425;
	sub.f64 	%fd2077, %fd425, %fd2076;
	setp.geu.f64 	%p291, %fd2077, 0d3FE0000000000000;
	xor.pred  	%p292, %p290, %p291;
	selp.u32 	%r264, 1, 0, %p292;
	cvt.rn.f64.u32 	%fd2809, %r264;
	mov.f64 	%fd2812, 0d3FF0000000000000;
	mov.f64 	%fd2810, %fd2809;
	mov.f64 	%fd2811, %fd2809;
$L__BB0_167:
	and.b32  	%r265, %r2, 2146435072;
	setp.eq.s32 	%p294, %r265, 1076887552;
	max.f64 	%fd2080, %fd467, 0d0000000000000000;
	{
	.reg .b32 %temp; 
	mov.b64 	{%temp, %r266}, %fd2080;
	}
	{ // callseq 8, 0
	.param .b64 param0;
	st.param.f64 	[param0], %fd2080;
	.param .b64 param1;
	st.param.f64 	[param1], 0d4059000000000000;
	.param .b64 retval0;
	call.uni (retval0), 
	__internal_accurate_pow, 
	(
	param0, 
	param1
	);
	ld.param.f64 	%fd2081, [retval0];
	} // callseq 8
	setp.lt.s32 	%p295, %r266, 0;
	selp.b32 	%r267, %r266, 0, %p294;
	setp.eq.f64 	%p296, %fd2080, 0d3FF0000000000000;
	setp.lt.s32 	%p297, %r2, 0;
	selp.b32 	%r268, 0, 2146435072, %p297;
	or.b32  	%r269, %r268, -2147483648;
	selp.b32 	%r270, %r269, %r268, %p1;
	selp.b32 	%r271, %r270, %r268, %p295;
	mov.b32 	%r272, 0;
	mov.b64 	%fd2083, {%r272, %r271};
	setp.eq.f64 	%p298, %fd2080, 0d7FF0000000000000;
	add.f64 	%fd2084, %fd2080, 0d4059000000000000;
	{
	.reg .b32 %temp; 
	mov.b64 	{%temp, %r273}, %fd2084;
	}
	and.b32  	%r274, %r273, 2146435072;
	setp.eq.s32 	%p299, %r274, 2146435072;
	or.b32  	%r275, %r267, 2146435072;
	selp.b32 	%r276, %r275, %r267, %p297;
	mov.b64 	%fd2085, {%r272, %r276};
	setp.eq.f64 	%p300, %fd2080, 0d0000000000000000;
	neg.f64 	%fd2086, %fd2081;
	selp.f64 	%fd2087, %fd2086, %fd2081, %p294;
	selp.f64 	%fd2088, %fd2087, %fd2081, %p295;
	selp.f64 	%fd2089, %fd2085, %fd2088, %p300;
	selp.f64 	%fd2090, %fd2083, %fd2089, %p299;
	selp.f64 	%fd2091, %fd2090, %fd2089, %p298;
	selp.f64 	%fd2092, 0d3FF0000000000000, %fd2091, %p296;
	mul.f64 	%fd2093, %fd480, %fd2809;
	mul.f64 	%fd2094, %fd480, %fd2810;
	mul.f64 	%fd2095, %fd480, %fd2811;
	fma.rn.f64 	%fd2865, %fd2092, %fd2806, %fd2093;
	fma.rn.f64 	%fd2866, %fd2092, %fd2807, %fd2094;
	fma.rn.f64 	%fd2867, %fd2092, %fd2808, %fd2095;
	setp.leu.f64 	%p301, %fd2813, 0d0000000000000000;
	@%p301 bra 	$L__BB0_206;
	setp.lt.s32 	%p302, %r3, 0;
	and.b32  	%r277, %r3, 2146435072;
	setp.eq.s32 	%p303, %r277, 1074790400;
	neg.f64 	%fd2096, %fd439;
	mul.f64 	%fd2097, %fd2795, %fd2096;
	sub.f64 	%fd2098, %fd2097, %fd441;
	sub.f64 	%fd2099, %fd442, %fd2098;
	add.f64 	%fd501, %fd2099, 0d3FF0000000000000;
	{
	.reg .b32 %temp; 
	mov.b64 	{%temp, %r48}, %fd501;
	}
	abs.f64 	%fd502, %fd501;
	{ // callseq 9, 0
	.param .b64 param0;
	st.param.f64 	[param0], %fd502;
	.param .b64 param1;
	st.param.f64 	[param1], 0d4014000000000000;
	.param .b64 retval0;
	call.uni (retval0), 
	__internal_accurate_pow, 
	(
	param0, 
	param1
	);
	ld.param.f64 	%fd2100, [retval0];
	} // callseq 9
	setp.lt.s32 	%p304, %r48, 0;
	neg.f64 	%fd2102, %fd2100;
	selp.f64 	%fd2103, %fd2102, %fd2100, %p303;
	selp.f64 	%fd2104, %fd2103, %fd2100, %p304;
	setp.eq.f64 	%p305, %fd501, 0d0000000000000000;
	selp.b32 	%r278, %r48, 0, %p303;
	or.b32  	%r279, %r278, 2146435072;
	selp.b32 	%r280, %r279, %r278, %p302;
	mov.b32 	%r281, 0;
	mov.b64 	%fd2105, {%r281, %r280};
	selp.f64 	%fd2814, %fd2105, %fd2104, %p305;
	add.f64 	%fd2106, %fd501, 0d4014000000000000;
	{
	.reg .b32 %temp; 
	mov.b64 	{%temp, %r282}, %fd2106;
	}
	and.b32  	%r283, %r282, 2146435072;
	setp.ne.s32 	%p306, %r283, 2146435072;
	@%p306 bra 	$L__BB0_173;
	setp.num.f64 	%p307, %fd501, %fd501;
	@%p307 bra 	$L__BB0_171;
	mov.f64 	%fd2107, 0d4014000000000000;
	add.rn.f64 	%fd2814, %fd501, %fd2107;
	bra.uni 	$L__BB0_173;
$L__BB0_171:
	setp.neu.f64 	%p308, %fd502, 0d7FF0000000000000;
	@%p308 bra 	$L__BB0_173;
	setp.lt.s32 	%p309, %r48, 0;
	setp.eq.s32 	%p310, %r277, 1074790400;
	and.b32  	%r285, %r3, 2147483647;
	setp.ne.s32 	%p311, %r285, 1071644672;
	setp.lt.s32 	%p312, %r3, 0;
	selp.b32 	%r286, 0, 2146435072, %p312;
	or.b32  	%r287, %r286, -2147483648;
	selp.b32 	%r288, %r287, %r286, %p311;
	selp.b32 	%r289, %r288, %r286, %p310;
	selp.b32 	%r290, %r289, %r286, %p309;
	mov.b32 	%r291, 0;
	mov.b64 	%fd2814, {%r291, %r290};
$L__BB0_173:
	setp.lt.s32 	%p313, %r1, 1;
	setp.eq.f64 	%p314, %fd501, 0d3FF0000000000000;
	fma.rn.f64 	%fd2109, %fd2814, 0d3FEEB851EB851EB8, 0d3FA47AE147AE147C;
	selp.f64 	%fd2812, 0d3FF0000000000000, %fd2109, %p314;
	fma.rn.f64 	%fd508, %fd2802, 0d3F1A36E2EB1C432D, %fd423;
	fma.rn.f64 	%fd509, %fd2803, 0d3F1A36E2EB1C432D, %fd424;
	fma.rn.f64 	%fd510, %fd2804, 0d3F1A36E2EB1C432D, %fd425;
	mov.f64 	%fd2817, 0d412E848000000000;
	mov.b64 	%rd87, 0;
	@%p313 bra 	$L__BB0_181;
	mov.b32 	%r420, 0;
	mov.f64 	%fd2817, 0d412E848000000000;
	mov.u32 	%r421, %r420;
$L__BB0_175:
	mul.wide.u32 	%rd62, %r421, 272;
	add.s64 	%rd63, %rd1, %rd62;
	ld.global.f64 	%fd2112, [%rd63+136];
	ld.global.f64 	%fd2113, [%rd63+168];
	mul.f64 	%fd2114, %fd509, %fd2113;
	fma.rn.f64 	%fd2115, %fd508, %fd2112, %fd2114;
	ld.global.f64 	%fd2116, [%rd63+200];
	fma.rn.f64 	%fd2117, %fd510, %fd2116, %fd2115;
	ld.global.f64 	%fd2118, [%rd63+232];
	add.f64 	%fd512, %fd2118, %fd2117;
	ld.global.f64 	%fd2119, [%rd63+144];
	ld.global.f64 	%fd2120, [%rd63+176];
	mul.f64 	%fd2121, %fd509, %fd2120;
	fma.rn.f64 	%fd2122, %fd508, %fd2119, %fd2121;
	ld.global.f64 	%fd2123, [%rd63+208];
	fma.rn.f64 	%fd2124, %fd510, %fd2123, %fd2122;
	ld.global.f64 	%fd2125, [%rd63+240];
	add.f64 	%fd513, %fd2125, %fd2124;
	ld.global.f64 	%fd2126, [%rd63+152];
	ld.global.f64 	%fd2127, [%rd63+184];
	mul.f64 	%fd2128, %fd509, %fd2127;
	fma.rn.f64 	%fd2129, %fd508, %fd2126, %fd2128;
	ld.global.f64 	%fd2130, [%rd63+216];
	fma.rn.f64 	%fd2131, %fd510, %fd2130, %fd2129;
	ld.global.f64 	%fd2132, [%rd63+248];
	add.f64 	%fd514, %fd2132, %fd2131;
	mul.f64 	%fd2133, %fd2803, %fd2113;
	fma.rn.f64 	%fd2134, %fd2802, %fd2112, %fd2133;
	fma.rn.f64 	%fd515, %fd2804, %fd2116, %fd2134;
	mul.f64 	%fd2135, %fd2803, %fd2120;
	fma.rn.f64 	%fd2136, %fd2802, %fd2119, %fd2135;
	fma.rn.f64 	%fd516, %fd2804, %fd2123, %fd2136;
	mul.f64 	%fd2137, %fd2803, %fd2127;
	fma.rn.f64 	%fd2138, %fd2802, %fd2126, %fd2137;
	fma.rn.f64 	%fd517, %fd2804, %fd2130, %fd2138;
	ld.global.u32 	%r293, [%rd63+264];
	mov.f64 	%fd2816, 0d412E848000000000;
	setp.eq.s32 	%p315, %r293, 2;
	@%p315 bra 	$L__BB0_178;
	setp.ne.s32 	%p316, %r293, 1;
	@%p316 bra 	$L__BB0_179;
	fma.rn.f64 	%fd2165, %fd512, 0d0000000000000000, %fd513;
	fma.rn.f64 	%fd2166, %fd514, 0d0000000000000000, %fd2165;
	mov.f64 	%fd2167, 0d0000000000000000;
	sub.f64 	%fd2168, %fd2167, %fd2166;
	fma.rn.f64 	%fd2169, %fd515, 0d0000000000000000, %fd516;
	fma.rn.f64 	%fd2170, %fd517, 0d0000000000000000, %fd2169;
	div.rn.f64 	%fd2816, %fd2168, %fd2170;
	bra.uni 	$L__BB0_179;
$L__BB0_178:
	mul.f64 	%fd2139, %fd516, %fd516;
	fma.rn.f64 	%fd2140, %fd515, %fd515, %fd2139;
	fma.rn.f64 	%fd2141, %fd517, %fd517, %fd2140;
	mul.f64 	%fd2142, %fd513, %fd516;
	fma.rn.f64 	%fd2143, %fd512, %fd515, %fd2142;
	fma.rn.f64 	%fd2144, %fd514, %fd517, %fd2143;
	add.f64 	%fd2145, %fd2144, %fd2144;
	mul.f64 	%fd2146, %fd513, %fd513;
	fma.rn.f64 	%fd2147, %fd512, %fd512, %fd2146;
	fma.rn.f64 	%fd2148, %fd514, %fd514, %fd2147;
	add.f64 	%fd2149, %fd2148, 0dBFF0000000000000;
	mul.f64 	%fd2150, %fd2141, 0dC010000000000000;
	mul.f64 	%fd2151, %fd2149, %fd2150;
	fma.rn.f64 	%fd2152, %fd2145, %fd2145, %fd2151;
	sqrt.rn.f64 	%fd2153, %fd2152;
	add.f64 	%fd2154, %fd2141, %fd2141;
	neg.f64 	%fd2155, %fd2145;
	sub.f64 	%fd2156, %fd2155, %fd2153;
	div.rn.f64 	%fd2157, %fd2156, %fd2154;
	sub.f64 	%fd2158, %fd2153, %fd2145;
	div.rn.f64 	%fd2159, %fd2158, %fd2154;
	setp.ge.f64 	%p317, %fd2157, 0d0000000000000000;
	setp.lt.f64 	%p318, %fd2157, 0d412E848000000000;
	selp.f64 	%fd2161, %fd2157, 0d412E848000000000, %p318;
	selp.f64 	%fd2162, %fd2161, 0d412E848000000000, %p317;
	setp.ge.f64 	%p319, %fd2159, 0d0000000000000000;
	setp.lt.f64 	%p320, %fd2159, %fd2162;
	selp.f64 	%fd2164, %fd2159, %fd2162, %p320;
	selp.f64 	%fd2816, %fd2164, %fd2162, %p319;
$L__BB0_179:
	setp.ge.f64 	%p321, %fd2816, 0d0000000000000000;
	setp.lt.f64 	%p322, %fd2816, %fd2817;
	and.pred  	%p323, %p321, %p322;
	selp.b32 	%r420, %r421, %r420, %p323;
	selp.f64 	%fd2817, %fd2816, %fd2817, %p323;
	add.s32 	%r421, %r421, 1;
	setp.ne.s32 	%p324, %r421, %r1;
	@%p324 bra 	$L__BB0_175;
	mul.wide.u32 	%rd87, %r420, 272;
$L__BB0_181:
	setp.eq.f64 	%p325, %fd2817, 0d412E848000000000;
	mov.f64 	%fd2835, 0d0000000000000000;
	mov.f64 	%fd2836, %fd2835;
	mov.f64 	%fd2837, %fd2835;
	@%p325 bra 	$L__BB0_205;
	fma.rn.f64 	%fd523, %fd2802, %fd2817, %fd508;
	fma.rn.f64 	%fd524, %fd2803, %fd2817, %fd509;
	fma.rn.f64 	%fd525, %fd2804, %fd2817, %fd510;
	mov.f64 	%fd2175, 0d4024000000000000;
	sub.f64 	%fd2176, %fd2175, %fd523;
	sub.f64 	%fd2177, %fd2175, %fd524;
	mov.f64 	%fd2178, 0dC024000000000000;
	sub.f64 	%fd2179, %fd2178, %fd525;
	abs.f64 	%fd2180, %fd2176;
	abs.f64 	%fd2181, %fd2177;
	abs.f64 	%fd2182, %fd2179;
	add.f64 	%fd2183, %fd2180, %fd2181;
	add.f64 	%fd2184, %fd2182, %fd2183;
	min.f64 	%fd2185, %fd2180, %fd2181;
	max.f64 	%fd2186, %fd2180, %fd2181;
	min.f64 	%fd2187, %fd2186, %fd2182;
	max.f64 	%fd2188, %fd2186, %fd2182;
	{
	.reg .b32 %temp; 
	mov.b64 	{%temp, %r294}, %fd2188;
	}
	and.b32  	%r295, %r294, -4194304;
	xor.b32  	%r296, %r295, 2144337920;
	mov.b32 	%r297, 0;
	mov.b64 	%fd2189, {%r297, %r296};
	mul.f64 	%fd2190, %fd2187, %fd2189;
	mul.f64 	%fd2191, %fd2185, %fd2189;
	mul.f64 	%fd2192, %fd2188, %fd2189;
	mul.f64 	%fd2193, %fd2190, %fd2190;
	fma.rn.f64 	%fd2194, %fd2191, %fd2191, %fd2193;
	fma.rn.f64 	%fd2195, %fd2192, %fd2192, %fd2194;
	rsqrt.approx.ftz.f64 	%fd2196, %fd2195;
	mul.rn.f64 	%fd2197, %fd2196, %fd2196;
	neg.f64 	%fd2198, %fd2197;
	fma.rn.f64 	%fd2199, %fd2195, %fd2198, 0d3FF0000000000000;
	fma.rn.f64 	%fd2200, %fd2199, 0d3FD8000000000000, 0d3FE0000000000000;
	mul.rn.f64 	%fd2201, %fd2199, %fd2196;
	fma.rn.f64 	%fd2202, %fd2200, %fd2201, %fd2196;
	mul.f64 	%fd2203, %fd2189, %fd2202;
	setp.gt.f64 	%p326, %fd2184, 0d0000000000000000;
	add.f64 	%fd2204, %fd2184, 0d7FF0000000000000;
	selp.f64 	%fd2205, %fd2203, %fd2204, %p326;
	setp.eq.f64 	%p327, %fd2188, 0d7FF0000000000000;
	selp.f64 	%fd2206, 0d0000000000000000, %fd2205, %p327;
	mul.f64 	%fd526, %fd2176, %fd2206;
	mul.f64 	%fd527, %fd2177, %fd2206;
	mul.f64 	%fd528, %fd2179, %fd2206;
	add.s64 	%rd22, %rd1, %rd87;
	ld.global.u32 	%r298, [%rd22+264];
	setp.ne.s32 	%p328, %r298, 2;
	mov.f64 	%fd2818, 0d0000000000000000;
	mov.f64 	%fd2819, 0d3FF0000000000000;
	mov.f64 	%fd2820, %fd2818;
	@%p328 bra 	$L__BB0_184;
	ld.global.f64 	%fd2207, [%rd22+136];
	ld.global.f64 	%fd2208, [%rd22+168];
	mul.f64 	%fd2209, %fd524, %fd2208;
	fma.rn.f64 	%fd2210, %fd523, %fd2207, %fd2209;
	ld.global.f64 	%fd2211, [%rd22+200];
	fma.rn.f64 	%fd2212, %fd525, %fd2211, %fd2210;
	ld.global.f64 	%fd2213, [%rd22+232];
	add.f64 	%fd2818, %fd2213, %fd2212;
	ld.global.f64 	%fd2214, [%rd22+144];
	ld.global.f64 	%fd2215, [%rd22+176];
	mul.f64 	%fd2216, %fd524, %fd2215;
	fma.rn.f64 	%fd2217, %fd523, %fd2214, %fd2216;
	ld.global.f64 	%fd2218, [%rd22+208];
	fma.rn.f64 	%fd2219, %fd525, %fd2218, %fd2217;
	ld.global.f64 	%fd2220, [%rd22+240];
	add.f64 	%fd2819, %fd2220, %fd2219;
	ld.global.f64 	%fd2221, [%rd22+152];
	ld.global.f64 	%fd2222, [%rd22+184];
	mul.f64 	%fd2223, %fd524, %fd2222;
	fma.rn.f64 	%fd2224, %fd523, %fd2221, %fd2223;
	ld.global.f64 	%fd2225, [%rd22+216];
	fma.rn.f64 	%fd2226, %fd525, %fd2225, %fd2224;
	ld.global.f64 	%fd2227, [%rd22+248];
	add.f64 	%fd2820, %fd2227, %fd2226;
$L__BB0_184:
	abs.f64 	%fd2228, %fd2802;
	abs.f64 	%fd2229, %fd2803;
	abs.f64 	%fd2230, %fd2804;
	add.f64 	%fd2231, %fd2228, %fd2229;
	add.f64 	%fd2232, %fd2230, %fd2231;
	min.f64 	%fd2233, %fd2228, %fd2229;
	max.f64 	%fd2234, %fd2228, %fd2229;
	min.f64 	%fd2235, %fd2234, %fd2230;
	max.f64 	%fd2236, %fd2234, %fd2230;
	{
	.reg .b32 %temp; 
	mov.b64 	{%temp, %r299}, %fd2236;
	}
	and.b32  	%r300, %r299, -4194304;
	xor.b32  	%r301, %r300, 2144337920;
	mov.b32 	%r302, 0;
	mov.b64 	%fd2237, {%r302, %r301};
	mul.f64 	%fd2238, %fd2235, %fd2237;
	mul.f64 	%fd2239, %fd2233, %fd2237;
	mul.f64 	%fd2240, %fd2236, %fd2237;
	mul.f64 	%fd2241, %fd2238, %fd2238;
	fma.rn.f64 	%fd2242, %fd2239, %fd2239, %fd2241;
	fma.rn.f64 	%fd2243, %fd2240, %fd2240, %fd2242;
	rsqrt.approx.ftz.f64 	%fd2244, %fd2243;
	mul.rn.f64 	%fd2245, %fd2244, %fd2244;
	neg.f64 	%fd2246, %fd2245;
	fma.rn.f64 	%fd2247, %fd2243, %fd2246, 0d3FF0000000000000;
	fma.rn.f64 	%fd2248, %fd2247, 0d3FD8000000000000, 0d3FE0000000000000;
	mul.rn.f64 	%fd2249, %fd2247, %fd2244;
	fma.rn.f64 	%fd2250, %fd2248, %fd2249, %fd2244;
	mul.f64 	%fd2251, %fd2237, %fd2250;
	setp.gt.f64 	%p331, %fd2232, 0d0000000000000000;
	add.f64 	%fd2252, %fd2232, 0d7FF0000000000000;
	selp.f64 	%fd2253, %fd2251, %fd2252, %p331;
	setp.eq.f64 	%p332, %fd2236, 0d7FF0000000000000;
	selp.f64 	%fd2254, 0d0000000000000000, %fd2253, %p332;
	mul.f64 	%fd2255, %fd2802, %fd2254;
	mul.f64 	%fd536, %fd2803, %fd2254;
	mul.f64 	%fd2256, %fd2804, %fd2254;
	mul.f64 	%fd537, %fd2818, %fd2255;
	fma.rn.f64 	%fd2257, %fd2819, %fd536, %fd537;
	mul.f64 	%fd538, %fd2820, %fd2256;
	add.f64 	%fd2258, %fd538, %fd2257;
	add.f64 	%fd2259, %fd2258, %fd2258;
	mul.f64 	%fd2260, %fd2818, %fd2259;
	mul.f64 	%fd2261, %fd2819, %fd2259;
	mul.f64 	%fd2262, %fd2820, %fd2259;
	sub.f64 	%fd2263, %fd2255, %fd2260;
	sub.f64 	%fd2264, %fd536, %fd2261;
	sub.f64 	%fd2265, %fd2256, %fd2262;
	mul.f64 	%fd2266, %fd527, %fd2819;
	fma.rn.f64 	%fd2267, %fd526, %fd2818, %fd2266;
	fma.rn.f64 	%fd539, %fd528, %fd2820, %fd2267;
	mul.f64 	%fd2268, %fd527, %fd2264;
	fma.rn.f64 	%fd2269, %fd526, %fd2263, %fd2268;
	fma.rn.f64 	%fd540, %fd528, %fd2265, %fd2269;
	fma.rn.f64 	%fd541, %fd2818, 0d3F1A36E2EB1C432D, %fd523;
	fma.rn.f64 	%fd542, %fd2819, 0d3F1A36E2EB1C432D, %fd524;
	fma.rn.f64 	%fd543, %fd2820, 0d3F1A36E2EB1C432D, %fd525;
	mov.pred 	%p444, 0;
	@%p313 bra 	$L__BB0_191;
	mov.b32 	%r422, 0;
$L__BB0_186:
	mul.wide.u32 	%rd64, %r422, 272;
	add.s64 	%rd65, %rd1, %rd64;
	ld.global.f64 	%fd2271, [%rd65+136];
	ld.global.f64 	%fd2272, [%rd65+168];
	mul.f64 	%fd2273, %fd542, %fd2272;
	fma.rn.f64 	%fd2274, %fd541, %fd2271, %fd2273;
	ld.global.f64 	%fd2275, [%rd65+200];
	fma.rn.f64 	%fd2276, %fd543, %fd2275, %fd2274;
	ld.global.f64 	%fd2277, [%rd65+232];
	add.f64 	%fd544, %fd2277, %fd2276;
	ld.global.f64 	%fd2278, [%rd65+144];
	ld.global.f64 	%fd2279, [%rd65+176];
	mul.f64 	%fd2280, %fd542, %fd2279;
	fma.rn.f64 	%fd2281, %fd541, %fd2278, %fd2280;
	ld.global.f64 	%fd2282, [%rd65+208];
	fma.rn.f64 	%fd2283, %fd543, %fd2282, %fd2281;
	ld.global.f64 	%fd2284, [%rd65+240];
	add.f64 	%fd545, %fd2284, %fd2283;
	ld.global.f64 	%fd2285, [%rd65+152];
	ld.global.f64 	%fd2286, [%rd65+184];
	mul.f64 	%fd2287, %fd542, %fd2286;
	fma.rn.f64 	%fd2288, %fd541, %fd2285, %fd2287;
	ld.global.f64 	%fd2289, [%rd65+216];
	fma.rn.f64 	%fd2290, %fd543, %fd2289, %fd2288;
	ld.global.f64 	%fd2291, [%rd65+248];
	add.f64 	%fd546, %fd2291, %fd2290;
	mul.f64 	%fd2292, %fd527, %fd2272;
	fma.rn.f64 	%fd2293, %fd526, %fd2271, %fd2292;
	fma.rn.f64 	%fd547, %fd528, %fd2275, %fd2293;
	mul.f64 	%fd2294, %fd527, %fd2279;
	fma.rn.f64 	%fd2295, %fd526, %fd2278, %fd2294;
	fma.rn.f64 	%fd548, %fd528, %fd2282, %fd2295;
	mul.f64 	%fd2296, %fd527, %fd2286;
	fma.rn.f64 	%fd2297, %fd526, %fd2285, %fd2296;
	fma.rn.f64 	%fd549, %fd528, %fd2289, %fd2297;
	ld.global.u32 	%r304, [%rd65+264];
	mov.f64 	%fd2821, 0d412E848000000000;
	setp.eq.s32 	%p333, %r304, 2;
	@%p333 bra 	$L__BB0_189;
	setp.ne.s32 	%p334, %r304, 1;
	@%p334 bra 	$L__BB0_190;
	fma.rn.f64 	%fd2324, %fd544, 0d0000000000000000, %fd545;
	fma.rn.f64 	%fd2325, %fd546, 0d0000000000000000, %fd2324;
	mov.f64 	%fd2326, 0d0000000000000000;
	sub.f64 	%fd2327, %fd2326, %fd2325;
	fma.rn.f64 	%fd2328, %fd547, 0d0000000000000000, %fd548;
	fma.rn.f64 	%fd2329, %fd549, 0d0000000000000000, %fd2328;
	div.rn.f64 	%fd2821, %fd2327, %fd2329;
	bra.uni 	$L__BB0_190;
$L__BB0_189:
	mul.f64 	%fd2298, %fd548, %fd548;
	fma.rn.f64 	%fd2299, %fd547, %fd547, %fd2298;
	fma.rn.f64 	%fd2300, %fd549, %fd549, %fd2299;
	mul.f64 	%fd2301, %fd545, %fd548;
	fma.rn.f64 	%fd2302, %fd544, %fd547, %fd2301;
	fma.rn.f64 	%fd2303, %fd546, %fd549, %fd2302;
	add.f64 	%fd2304, %fd2303, %fd2303;
	mul.f64 	%fd2305, %fd545, %fd545;
	fma.rn.f64 	%fd2306, %fd544, %fd544, %fd2305;
	fma.rn.f64 	%fd2307, %fd546, %fd546, %fd2306;
	add.f64 	%fd2308, %fd2307, 0dBFF0000000000000;
	mul.f64 	%fd2309, %fd2300, 0dC010000000000000;
	mul.f64 	%fd2310, %fd2308, %fd2309;
	fma.rn.f64 	%fd2311, %fd2304, %fd2304, %fd2310;
	sqrt.rn.f64 	%fd2312, %fd2311;
	add.f64 	%fd2313, %fd2300, %fd2300;
	neg.f64 	%fd2314, %fd2304;
	sub.f64 	%fd2315, %fd2314, %fd2312;
	div.rn.f64 	%fd2316, %fd2315, %fd2313;
	sub.f64 	%fd2317, %fd2312, %fd2304;
	div.rn.f64 	%fd2318, %fd2317, %fd2313;
	setp.ge.f64 	%p335, %fd2316, 0d0000000000000000;
	setp.lt.f64 	%p336, %fd2316, 0d412E848000000000;
	selp.f64 	%fd2320, %fd2316, 0d412E848000000000, %p336;
	selp.f64 	%fd2321, %fd2320, 0d412E848000000000, %p335;
	setp.ge.f64 	%p337, %fd2318, 0d0000000000000000;
	setp.lt.f64 	%p338, %fd2318, %fd2321;
	selp.f64 	%fd2323, %fd2318, %fd2321, %p338;
	selp.f64 	%fd2821, %fd2323, %fd2321, %p337;
$L__BB0_190:
	setp.ge.f64 	%p339, %fd2821, 0d0000000000000000;
	setp.lt.f64 	%p340, %fd2821, 0d412E848000000000;
	and.pred  	%p444, %p339, %p340;
	not.pred 	%p341, %p444;
	add.s32 	%r422, %r422, 1;
	setp.lt.s32 	%p342, %r422, %r1;
	and.pred  	%p343, %p341, %p342;
	@%p343 bra 	$L__BB0_186;
$L__BB0_191:
	max.f64 	%fd2332, %fd539, 0d0000000000000000;
	mul.f64 	%fd2333, %fd2332, 0d3FE0000000000000;
	selp.f64 	%fd553, %fd2333, %fd2332, %p444;
	ld.global.u32 	%r305, [%rd22+272];
	mov.f64 	%fd2828, 0d0000000000000000;
	mov.f64 	%fd2825, 0d3FF0000000000000;
	setp.eq.s32 	%p344, %r305, 2;
	mov.f64 	%fd2822, 0d3FF0000000000000;
	mov.f64 	%fd2823, 0d3FF0000000000000;
	mov.f64 	%fd2824, 0d3FF0000000000000;
	mov.f64 	%fd2829, 0d0000000000000000;
	@%p344 bra 	$L__BB0_195;
	setp.ne.s32 	%p345, %r305, 1;
	mov.f64 	%fd2826, %fd2825;
	mov.f64 	%fd2827, %fd2825;
	@%p345 bra 	$L__BB0_196;
	ld.global.u32 	%r55, [%rd22+276];
	setp.eq.s32 	%p349, %r55, 0;
	mov.f64 	%fd2828, 0d0000000000000000;
	mov.f64 	%fd2825, 0d3FF0000000000000;
	mov.f64 	%fd2826, %fd2825;
	mov.f64 	%fd2827, %fd2825;
	@%p349 bra 	$L__BB0_196;
	cvt.s64.s32 	%rd66, %r55;
	add.s64 	%rd67, %rd1, %rd66;
	ld.global.v2.f64 	{%fd2825, %fd2826}, [%rd67+32];
	ld.global.f64 	%fd2827, [%rd67+48];
	ld.global.v2.f64 	{%fd2822, %fd2823}, [%rd67+64];
	ld.global.f64 	%fd2824, [%rd67+80];
	ld.global.f64 	%fd2828, [%rd67+120];
	ld.global.f64 	%fd2829, [%rd67+152];
	bra.uni 	$L__BB0_196;
$L__BB0_195:
	cvt.rmi.f64.f64 	%fd2336, %fd523;
	sub.f64 	%fd2337, %fd523, %fd2336;
	setp.geu.f64 	%p346, %fd2337, 0d3FE0000000000000;
	cvt.rmi.f64.f64 	%fd2338, %fd525;
	sub.f64 	%fd2339, %fd525, %fd2338;
	setp.geu.f64 	%p347, %fd2339, 0d3FE0000000000000;
	xor.pred  	%p348, %p346, %p347;
	selp.u32 	%r306, 1, 0, %p348;
	cvt.rn.f64.u32 	%fd2825, %r306;
	mov.f64 	%fd2828, 0d3FF0000000000000;
	mov.f64 	%fd2826, %fd2825;
	mov.f64 	%fd2827, %fd2825;
$L__BB0_196:
	and.b32  	%r307, %r2, 2146435072;
	setp.eq.s32 	%p350, %r307, 1076887552;
	max.f64 	%fd2342, %fd540, 0d0000000000000000;
	{
	.reg .b32 %temp; 
	mov.b64 	{%temp, %r308}, %fd2342;
	}
	{ // callseq 10, 0
	.param .b64 param0;
	st.param.f64 	[param0], %fd2342;
	.param .b64 param1;
	st.param.f64 	[param1], 0d4059000000000000;
	.param .b64 retval0;
	call.uni (retval0), 
	__internal_accurate_pow, 
	(
	param0, 
	param1
	);
	ld.param.f64 	%fd2343, [retval0];
	} // callseq 10
	setp.lt.s32 	%p351, %r308, 0;
	selp.b32 	%r309, %r308, 0, %p350;
	setp.eq.f64 	%p352, %fd2342, 0d3FF0000000000000;
	setp.lt.s32 	%p353, %r2, 0;
	selp.b32 	%r310, 0, 2146435072, %p353;
	or.b32  	%r311, %r310, -2147483648;
	selp.b32 	%r312, %r311, %r310, %p1;
	selp.b32 	%r313, %r312, %r310, %p351;
	mov.b32 	%r314, 0;
	mov.b64 	%fd2345, {%r314, %r313};
	setp.eq.f64 	%p354, %fd2342, 0d7FF0000000000000;
	add.f64 	%fd2346, %fd2342, 0d4059000000000000;
	{
	.reg .b32 %temp; 
	mov.b64 	{%temp, %r315}, %fd2346;
	}
	and.b32  	%r316, %r315, 2146435072;
	setp.eq.s32 	%p355, %r316, 2146435072;
	or.b32  	%r317, %r309, 2146435072;
	selp.b32 	%r318, %r317, %r309, %p353;
	mov.b64 	%fd2347, {%r314, %r318};
	setp.eq.f64 	%p356, %fd2342, 0d0000000000000000;
	neg.f64 	%fd2348, %fd2343;
	selp.f64 	%fd2349, %fd2348, %fd2343, %p350;
	selp.f64 	%fd2350, %fd2349, %fd2343, %p351;
	selp.f64 	%fd2351, %fd2347, %fd2350, %p356;
	selp.f64 	%fd2352, %fd2345, %fd2351, %p355;
	selp.f64 	%fd2353, %fd2352, %fd2351, %p354;
	selp.f64 	%fd2354, 0d3FF0000000000000, %fd2353, %p352;
	mul.f64 	%fd2355, %fd553, %fd2825;
	mul.f64 	%fd2356, %fd553, %fd2826;
	mul.f64 	%fd2357, %fd553, %fd2827;
	fma.rn.f64 	%fd2835, %fd2354, %fd2822, %fd2355;
	fma.rn.f64 	%fd2836, %fd2354, %fd2823, %fd2356;
	fma.rn.f64 	%fd2837, %fd2354, %fd2824, %fd2357;
	setp.leu.f64 	%p357, %fd2829, 0d0000000000000000;
	@%p357 bra 	$L__BB0_203;
	setp.lt.s32 	%p358, %r3, 0;
	and.b32  	%r319, %r3, 2146435072;
	setp.eq.s32 	%p359, %r319, 1074790400;
	neg.f64 	%fd2358, %fd536;
	mul.f64 	%fd2359, %fd2819, %fd2358;
	sub.f64 	%fd2360, %fd2359, %fd537;
	sub.f64 	%fd2361, %fd538, %fd2360;
	add.f64 	%fd574, %fd2361, 0d3FF0000000000000;
	{
	.reg .b32 %temp; 
	mov.b64 	{%temp, %r56}, %fd574;
	}
	abs.f64 	%fd575, %fd574;
	{ // callseq 11, 0
	.param .b64 param0;
	st.param.f64 	[param0], %fd575;
	.param .b64 param1;
	st.param.f64 	[param1], 0d4014000000000000;
	.param .b64 retval0;
	call.uni (retval0), 
	__internal_accurate_pow, 
	(
	param0, 
	param1
	);
	ld.param.f64 	%fd2362, [retval0];
	} // callseq 11
	setp.lt.s32 	%p360, %r56, 0;
	neg.f64 	%fd2364, %fd2362;
	selp.f64 	%fd2365, %fd2364, %fd2362, %p359;
	selp.f64 	%fd2366, %fd2365, %fd2362, %p360;
	setp.eq.f64 	%p361, %fd574, 0d0000000000000000;
	selp.b32 	%r320, %r56, 0, %p359;
	or.b32  	%r321, %r320, 2146435072;
	selp.b32 	%r322, %r321, %r320, %p358;
	mov.b32 	%r323, 0;
	mov.b64 	%fd2367, {%r323, %r322};
	selp.f64 	%fd2830, %fd2367, %fd2366, %p361;
	add.f64 	%fd2368, %fd574, 0d4014000000000000;
	{
	.reg .b32 %temp; 
	mov.b64 	{%temp, %r324}, %fd2368;
	}
	and.b32  	%r325, %r324, 2146435072;
	setp.ne.s32 	%p362, %r325, 2146435072;
	@%p362 bra 	$L__BB0_202;
	setp.num.f64 	%p363, %fd574, %fd574;
	@%p363 bra 	$L__BB0_200;
	mov.f64 	%fd2369, 0d4014000000000000;
	add.rn.f64 	%fd2830, %fd574, %fd2369;
	bra.uni 	$L__BB0_202;
$L__BB0_200:
	setp.neu.f64 	%p364, %fd575, 0d7FF0000000000000;
	@%p364 bra 	$L__BB0_202;
	and.b32  	%r327, %r3, 2147483647;
	setp.ne.s32 	%p367, %r327, 1071644672;
	selp.b32 	%r328, 0, 2146435072, %p358;
	or.b32  	%r329, %r328, -2147483648;
	selp.b32 	%r330, %r329, %r328, %p367;
	selp.b32 	%r331, %r330, %r328, %p359;
	selp.b32 	%r332, %r331, %r328, %p360;
	mov.b32 	%r333, 0;
	mov.b64 	%fd2830, {%r333, %r332};
$L__BB0_202:
	setp.eq.f64 	%p369, %fd574, 0d3FF0000000000000;
	fma.rn.f64 	%fd2370, %fd2830, 0d3FEEB851EB851EB8, 0d3FA47AE147AE147C;
	selp.f64 	%fd2828, 0d3FF0000000000000, %fd2370, %p369;
	fma.rn.f64 	%fd2835, %fd2829, 0d0000000000000000, %fd2835;
	fma.rn.f64 	%fd2836, %fd2829, 0d0000000000000000, %fd2836;
	fma.rn.f64 	%fd2837, %fd2829, 0d0000000000000000, %fd2837;
$L__BB0_203:
	setp.leu.f64 	%p370, %fd2828, 0d0000000000000000;
	@%p370 bra 	$L__BB0_205;
	fma.rn.f64 	%fd2835, %fd2828, 0d0000000000000000, %fd2835;
	fma.rn.f64 	%fd2836, %fd2828, 0d0000000000000000, %fd2836;
	fma.rn.f64 	%fd2837, %fd2828, 0d0000000000000000, %fd2837;
$L__BB0_205:
	fma.rn.f64 	%fd2865, %fd2813, %fd2835, %fd2865;
	fma.rn.f64 	%fd2866, %fd2813, %fd2836, %fd2866;
	fma.rn.f64 	%fd2867, %fd2813, %fd2837, %fd2867;
$L__BB0_206:
	setp.leu.f64 	%p371, %fd2812, 0d0000000000000000;
	@%p371 bra 	$L__BB0_240;
	setp.lt.s32 	%p372, %r1, 1;
	fma.rn.f64 	%fd601, %fd443, 0d3F1A36E2EB1C432D, %fd423;
	fma.rn.f64 	%fd602, %fd444, 0d3F1A36E2EB1C432D, %fd424;
	fma.rn.f64 	%fd603, %fd445, 0d3F1A36E2EB1C432D, %fd425;
	mov.f64 	%fd2844, 0d412E848000000000;
	mov.b64 	%rd88, 0;
	@%p372 bra 	$L__BB0_215;
	mov.b32 	%r423, 0;
	mov.f64 	%fd2844, 0d412E848000000000;
	mov.u32 	%r424, %r423;
$L__BB0_209:
	mul.wide.u32 	%rd69, %r424, 272;
	add.s64 	%rd70, %rd1, %rd69;
	ld.global.f64 	%fd2374, [%rd70+136];
	ld.global.f64 	%fd2375, [%rd70+168];
	mul.f64 	%fd2376, %fd602, %fd2375;
	fma.rn.f64 	%fd2377, %fd601, %fd2374, %fd2376;
	ld.global.f64 	%fd2378, [%rd70+200];
	fma.rn.f64 	%fd2379, %fd603, %fd2378, %fd2377;
	ld.global.f64 	%fd2380, [%rd70+232];
	add.f64 	%fd605, %fd2380, %fd2379;
	ld.global.f64 	%fd2381, [%rd70+144];
	ld.global.f64 	%fd2382, [%rd70+176];
	mul.f64 	%fd2383, %fd602, %fd2382;
	fma.rn.f64 	%fd2384, %fd601, %fd2381, %fd2383;
	ld.global.f64 	%fd2385, [%rd70+208];
	fma.rn.f64 	%fd2386, %fd603, %fd2385, %fd2384;
	ld.global.f64 	%fd2387, [%rd70+240];
	add.f64 	%fd606, %fd2387, %fd2386;
	ld.global.f64 	%fd2388, [%rd70+152];
	ld.global.f64 	%fd2389, [%rd70+184];
	mul.f64 	%fd2390, %fd602, %fd2389;
	fma.rn.f64 	%fd2391, %fd601, %fd2388, %fd2390;
	ld.global.f64 	%fd2392, [%rd70+216];
	fma.rn.f64 	%fd2393, %fd603, %fd2392, %fd2391;
	ld.global.f64 	%fd2394, [%rd70+248];
	add.f64 	%fd607, %fd2394, %fd2393;
	mul.f64 	%fd2395, %fd444, %fd2375;
	fma.rn.f64 	%fd2396, %fd443, %fd2374, %fd2395;
	fma.rn.f64 	%fd608, %fd445, %fd2378, %fd2396;
	mul.f64 	%fd2397, %fd444, %fd2382;
	fma.rn.f64 	%fd2398, %fd443, %fd2381, %fd2397;
	fma.rn.f64 	%fd609, %fd445, %fd2385, %fd2398;
	mul.f64 	%fd2399, %fd444, %fd2389;
	fma.rn.f64 	%fd2400, %fd443, %fd2388, %fd2399;
	fma.rn.f64 	%fd610, %fd445, %fd2392, %fd2400;
	ld.global.u32 	%r335, [%rd70+264];
	mov.f64 	%fd2843, 0d412E848000000000;
	setp.eq.s32 	%p373, %r335, 2;
	@%p373 bra 	$L__BB0_212;
	setp.ne.s32 	%p374, %r335, 1;
	@%p374 bra 	$L__BB0_213;
	fma.rn.f64 	%fd2427, %fd605, 0d0000000000000000, %fd606;
	fma.rn.f64 	%fd2428, %fd607, 0d0000000000000000, %fd2427;
	mov.f64 	%fd2429, 0d0000000000000000;
	sub.f64 	%fd2430, %fd2429, %fd2428;
	fma.rn.f64 	%fd2431, %fd608, 0d0000000000000000, %fd609;
	fma.rn.f64 	%fd2432, %fd610, 0d0000000000000000, %fd2431;
	div.rn.f64 	%fd2843, %fd2430, %fd2432;
	bra.uni 	$L__BB0_213;
$L__BB0_212:
	mul.f64 	%fd2401, %fd609, %fd609;
	fma.rn.f64 	%fd2402, %fd608, %fd608, %fd2401;
	fma.rn.f64 	%fd2403, %fd610, %fd610, %fd2402;
	mul.f64 	%fd2404, %fd606, %fd609;
	fma.rn.f64 	%fd2405, %fd605, %fd608, %fd2404;
	fma.rn.f64 	%fd2406, %fd607, %fd610, %fd2405;
	add.f64 	%fd2407, %fd2406, %fd2406;
	mul.f64 	%fd2408, %fd606, %fd606;
	fma.rn.f64 	%fd2409, %fd605, %fd605, %fd2408;
	fma.rn.f64 	%fd2410, %fd607, %fd607, %fd2409;
	add.f64 	%fd2411, %fd2410, 0dBFF0000000000000;
	mul.f64 	%fd2412, %fd2403, 0dC010000000000000;
	mul.f64 	%fd2413, %fd2411, %fd2412;
	fma.rn.f64 	%fd2414, %fd2407, %fd2407, %fd2413;
	sqrt.rn.f64 	%fd2415, %fd2414;
	add.f64 	%fd2416, %fd2403, %fd2403;
	neg.f64 	%fd2417, %fd2407;
	sub.f64 	%fd2418, %fd2417, %fd2415;
	div.rn.f64 	%fd2419, %fd2418, %fd2416;
	sub.f64 	%fd2420, %fd2415, %fd2407;
	div.rn.f64 	%fd2421, %fd2420, %fd2416;
	setp.ge.f64 	%p375, %fd2419, 0d0000000000000000;
	setp.lt.f64 	%p376, %fd2419, 0d412E848000000000;
	selp.f64 	%fd2423, %fd2419, 0d412E848000000000, %p376;
	selp.f64 	%fd2424, %fd2423, 0d412E848000000000, %p375;
	setp.ge.f64 	%p377, %fd2421, 0d0000000000000000;
	setp.lt.f64 	%p378, %fd2421, %fd2424;
	selp.f64 	%fd2426, %fd2421, %fd2424, %p378;
	selp.f64 	%fd2843, %fd2426, %fd2424, %p377;
$L__BB0_213:
	setp.ge.f64 	%p379, %fd2843, 0d0000000000000000;
	setp.lt.f64 	%p380, %fd2843, %fd2844;
	and.pred  	%p381, %p379, %p380;
	selp.b32 	%r423, %r424, %r423, %p381;
	selp.f64 	%fd2844, %fd2843, %fd2844, %p381;
	add.s32 	%r424, %r424, 1;
	setp.ne.s32 	%p382, %r424, %r1;
	@%p382 bra 	$L__BB0_209;
	mul.wide.u32 	%rd88, %r423, 272;
$L__BB0_215:
	setp.eq.f64 	%p383, %fd2844, 0d412E848000000000;
	mov.f64 	%fd2862, 0d0000000000000000;
	mov.f64 	%fd2863, %fd2862;
	mov.f64 	%fd2864, %fd2862;
	@%p383 bra 	$L__BB0_239;
	fma.rn.f64 	%fd616, %fd443, %fd2844, %fd601;
	fma.rn.f64 	%fd617, %fd444, %fd2844, %fd602;
	fma.rn.f64 	%fd618, %fd445, %fd2844, %fd603;
	mov.f64 	%fd2437, 0d4024000000000000;
	sub.f64 	%fd2438, %fd2437, %fd616;
	sub.f64 	%fd2439, %fd2437, %fd617;
	mov.f64 	%fd2440, 0dC024000000000000;
	sub.f64 	%fd2441, %fd2440, %fd618;
	abs.f64 	%fd2442, %fd2438;
	abs.f64 	%fd2443, %fd2439;
	abs.f64 	%fd2444, %fd2441;
	add.f64 	%fd2445, %fd2442, %fd2443;
	add.f64 	%fd2446, %fd2444, %fd2445;
	min.f64 	%fd2447, %fd2442, %fd2443;
	max.f64 	%fd2448, %fd2442, %fd2443;
	min.f64 	%fd2449, %fd2448, %fd2444;
	max.f64 	%fd2450, %fd2448, %fd2444;
	{
	.reg .b32 %temp; 
	mov.b64 	{%temp, %r336}, %fd2450;
	}
	and.b32  	%r337, %r336, -4194304;
	xor.b32  	%r338, %r337, 2144337920;
	mov.b32 	%r339, 0;
	mov.b64 	%fd2451, {%r339, %r338};
	mul.f64 	%fd2452, %fd2449, %fd2451;
	mul.f64 	%fd2453, %fd2447, %fd2451;
	mul.f64 	%fd2454, %fd2450, %fd2451;
	mul.f64 	%fd2455, %fd2452, %fd2452;
	fma.rn.f64 	%fd2456, %fd2453, %fd2453, %fd2455;
	fma.rn.f64 	%fd2457, %fd2454, %fd2454, %fd2456;
	rsqrt.approx.ftz.f64 	%fd2458, %fd2457;
	mul.rn.f64 	%fd2459, %fd2458, %fd2458;
	neg.f64 	%fd2460, %fd2459;
	fma.rn.f64 	%fd2461, %fd2457, %fd2460, 0d3FF0000000000000;
	fma.rn.f64 	%fd2462, %fd2461, 0d3FD8000000000000, 0d3FE0000000000000;
	mul.rn.f64 	%fd2463, %fd2461, %fd2458;
	fma.rn.f64 	%fd2464, %fd2462, %fd2463, %fd2458;
	mul.f64 	%fd2465, %fd2451, %fd2464;
	setp.gt.f64 	%p384, %fd2446, 0d0000000000000000;
	add.f64 	%fd2466, %fd2446, 0d7FF0000000000000;
	selp.f64 	%fd2467, %fd2465, %fd2466, %p384;
	setp.eq.f64 	%p385, %fd2450, 0d7FF0000000000000;
	selp.f64 	%fd2468, 0d0000000000000000, %fd2467, %p385;
	mul.f64 	%fd619, %fd2438, %fd2468;
	mul.f64 	%fd620, %fd2439, %fd2468;
	mul.f64 	%fd621, %fd2441, %fd2468;
	add.s64 	%rd25, %rd1, %rd88;
	ld.global.u32 	%r340, [%rd25+264];
	setp.ne.s32 	%p386, %r340, 2;
	mov.f64 	%fd2845, 0d0000000000000000;
	mov.f64 	%fd2846, 0d3FF0000000000000;
	mov.f64 	%fd2847, %fd2845;
	@%p386 bra 	$L__BB0_218;
	ld.global.f64 	%fd2469, [%rd25+136];
	ld.global.f64 	%fd2470, [%rd25+168];
	mul.f64 	%fd2471, %fd617, %fd2470;
	fma.rn.f64 	%fd2472, %fd616, %fd2469, %fd2471;
	ld.global.f64 	%fd2473, [%rd25+200];
	fma.rn.f64 	%fd2474, %fd618, %fd2473, %fd2472;
	ld.global.f64 	%fd2475, [%rd25+232];
	add.f64 	%fd2845, %fd2475, %fd2474;
	ld.global.f64 	%fd2476, [%rd25+144];
	ld.global.f64 	%fd2477, [%rd25+176];
	mul.f64 	%fd2478, %fd617, %fd2477;
	fma.rn.f64 	%fd2479, %fd616, %fd2476, %fd2478;
	ld.global.f64 	%fd2480, [%rd25+208];
	fma.rn.f64 	%fd2481, %fd618, %fd2480, %fd2479;
	ld.global.f64 	%fd2482, [%rd25+240];
	add.f64 	%fd2846, %fd2482, %fd2481;
	ld.global.f64 	%fd2483, [%rd25+152];
	ld.global.f64 	%fd2484, [%rd25+184];
	mul.f64 	%fd2485, %fd617, %fd2484;
	fma.rn.f64 	%fd2486, %fd616, %fd2483, %fd2485;
	ld.global.f64 	%fd2487, [%rd25+216];
	fma.rn.f64 	%fd2488, %fd618, %fd2487, %fd2486;
	ld.global.f64 	%fd2489, [%rd25+248];
	add.f64 	%fd2847, %fd2489, %fd2488;
$L__BB0_218:
	setp.lt.s32 	%p388, %r1, 1;
	abs.f64 	%fd2490, %fd443;
	abs.f64 	%fd2491, %fd444;
	abs.f64 	%fd2492, %fd445;
	add.f64 	%fd2493, %fd2490, %fd2491;
	add.f64 	%fd2494, %fd2492, %fd2493;
	min.f64 	%fd2495, %fd2490, %fd2491;
	max.f64 	%fd2496, %fd2490, %fd2491;
	min.f64 	%fd2497, %fd2496, %fd2492;
	max.f64 	%fd2498, %fd2496, %fd2492;
	{
	.reg .b32 %temp; 
	mov.b64 	{%temp, %r341}, %fd2498;
	}
	and.b32  	%r342, %r341, -4194304;
	xor.b32  	%r343, %r342, 2144337920;
	mov.b32 	%r344, 0;
	mov.b64 	%fd2499, {%r344, %r343};
	mul.f64 	%fd2500, %fd2497, %fd2499;
	mul.f64 	%fd2501, %fd2495, %fd2499;
	mul.f64 	%fd2502, %fd2498, %fd2499;
	mul.f64 	%fd2503, %fd2500, %fd2500;
	fma.rn.f64 	%fd2504, %fd2501, %fd2501, %fd2503;
	fma.rn.f64 	%fd2505, %fd2502, %fd2502, %fd2504;
	rsqrt.approx.ftz.f64 	%fd2506, %fd2505;
	mul.rn.f64 	%fd2507, %fd2506, %fd2506;
	neg.f64 	%fd2508, %fd2507;
	fma.rn.f64 	%fd2509, %fd2505, %fd2508, 0d3FF0000000000000;
	fma.rn.f64 	%fd2510, %fd2509, 0d3FD8000000000000, 0d3FE0000000000000;
	mul.rn.f64 	%fd2511, %fd2509, %fd2506;
	fma.rn.f64 	%fd2512, %fd2510, %fd2511, %fd2506;
	mul.f64 	%fd2513, %fd2499, %fd2512;
	setp.gt.f64 	%p389, %fd2494, 0d0000000000000000;
	add.f64 	%fd2514, %fd2494, 0d7FF0000000000000;
	selp.f64 	%fd2515, %fd2513, %fd2514, %p389;
	setp.eq.f64 	%p390, %fd2498, 0d7FF0000000000000;
	selp.f64 	%fd2516, 0d0000000000000000, %fd2515, %p390;
	mul.f64 	%fd2517, %fd443, %fd2516;
	mul.f64 	%fd629, %fd444, %fd2516;
	mul.f64 	%fd2518, %fd445, %fd2516;
	mul.f64 	%fd630, %fd2845, %fd2517;
	fma.rn.f64 	%fd2519, %fd2846, %fd629, %fd630;
	mul.f64 	%fd631, %fd2847, %fd2518;
	add.f64 	%fd2520, %fd631, %fd2519;
	add.f64 	%fd2521, %fd2520, %fd2520;
	mul.f64 	%fd2522, %fd2845, %fd2521;
	mul.f64 	%fd2523, %fd2846, %fd2521;
	mul.f64 	%fd2524, %fd2847, %fd2521;
	sub.f64 	%fd2525, %fd2517, %fd2522;
	sub.f64 	%fd2526, %fd629, %fd2523;
	sub.f64 	%fd2527, %fd2518, %fd2524;
	mul.f64 	%fd2528, %fd620, %fd2846;
	fma.rn.f64 	%fd2529, %fd619, %fd2845, %fd2528;
	fma.rn.f64 	%fd632, %fd621, %fd2847, %fd2529;
	mul.f64 	%fd2530, %fd620, %fd2526;
	fma.rn.f64 	%fd2531, %fd619, %fd2525, %fd2530;
	fma.rn.f64 	%fd633, %fd621, %fd2527, %fd2531;
	fma.rn.f64 	%fd634, %fd2845, 0d3F1A36E2EB1C432D, %fd616;
	fma.rn.f64 	%fd635, %fd2846, 0d3F1A36E2EB1C432D, %fd617;
	fma.rn.f64 	%fd636, %fd2847, 0d3F1A36E2EB1C432D, %fd618;
	mov.pred 	%p445, 0;
	@%p388 bra 	$L__BB0_225;
	mov.b32 	%r425, 0;
$L__BB0_220:
	mul.wide.u32 	%rd71, %r425, 272;
	add.s64 	%rd72, %rd1, %rd71;
	ld.global.f64 	%fd2533, [%rd72+136];
	ld.global.f64 	%fd2534, [%rd72+168];
	mul.f64 	%fd2535, %fd635, %fd2534;
	fma.rn.f64 	%fd2536, %fd634, %fd2533, %fd2535;
	ld.global.f64 	%fd2537, [%rd72+200];
	fma.rn.f64 	%fd2538, %fd636, %fd2537, %fd2536;
	ld.global.f64 	%fd2539, [%rd72+232];
	add.f64 	%fd637, %fd2539, %fd2538;
	ld.global.f64 	%fd2540, [%rd72+144];
	ld.global.f64 	%fd2541, [%rd72+176];
	mul.f64 	%fd2542, %fd635, %fd2541;
	fma.rn.f64 	%fd2543, %fd634, %fd2540, %fd2542;
	ld.global.f64 	%fd2544, [%rd72+208];
	fma.rn.f64 	%fd2545, %fd636, %fd2544, %fd2543;
	ld.global.f64 	%fd2546, [%rd72+240];
	add.f64 	%fd638, %fd2546, %fd2545;
	ld.global.f64 	%fd2547, [%rd72+152];
	ld.global.f64 	%fd2548, [%rd72+184];
	mul.f64 	%fd2549, %fd635, %fd2548;
	fma.rn.f64 	%fd2550, %fd634, %fd2547, %fd2549;
	ld.global.f64 	%fd2551, [%rd72+216];
	fma.rn.f64 	%fd2552, %fd636, %fd2551, %fd2550;
	ld.global.f64 	%fd2553, [%rd72+248];
	add.f64 	%fd639, %fd2553, %fd2552;
	mul.f64 	%fd2554, %fd620, %fd2534;
	fma.rn.f64 	%fd2555, %fd619, %fd2533, %fd2554;
	fma.rn.f64 	%fd640, %fd621, %fd2537, %fd2555;
	mul.f64 	%fd2556, %fd620, %fd2541;
	fma.rn.f64 	%fd2557, %fd619, %fd2540, %fd2556;
	fma.rn.f64 	%fd641, %fd621, %fd2544, %fd2557;
	mul.f64 	%fd2558, %fd620, %fd2548;
	fma.rn.f64 	%fd2559, %fd619, %fd2547, %fd2558;
	fma.rn.f64 	%fd642, %fd621, %fd2551, %fd2559;
	ld.global.u32 	%r346, [%rd72+264];
	mov.f64 	%fd2848, 0d412E848000000000;
	setp.eq.s32 	%p391, %r346, 2;
	@%p391 bra 	$L__BB0_223;
	setp.ne.s32 	%p392, %r346, 1;
	@%p392 bra 	$L__BB0_224;
	fma.rn.f64 	%fd2586, %fd637, 0d0000000000000000, %fd638;
	fma.rn.f64 	%fd2587, %fd639, 0d0000000000000000, %fd2586;
	mov.f64 	%fd2588, 0d0000000000000000;
	sub.f64 	%fd2589, %fd2588, %fd2587;
	fma.rn.f64 	%fd2590, %fd640, 0d0000000000000000, %fd641;
	fma.rn.f64 	%fd2591, %fd642, 0d0000000000000000, %fd2590;
	div.rn.f64 	%fd2848, %fd2589, %fd2591;
	bra.uni 	$L__BB0_224;
$L__BB0_223:
	mul.f64 	%fd2560, %fd641, %fd641;
	fma.rn.f64 	%fd2561, %fd640, %fd640, %fd2560;
	fma.rn.f64 	%fd2562, %fd642, %fd642, %fd2561;
	mul.f64 	%fd2563, %fd638, %fd641;
	fma.rn.f64 	%fd2564, %fd637, %fd640, %fd2563;
	fma.rn.f64 	%fd2565, %fd639, %fd642, %fd2564;
	add.f64 	%fd2566, %fd2565, %fd2565;
	mul.f64 	%fd2567, %fd638, %fd638;
	fma.rn.f64 	%fd2568, %fd637, %fd637, %fd2567;
	fma.rn.f64 	%fd2569, %fd639, %fd639, %fd2568;
	add.f64 	%fd2570, %fd2569, 0dBFF0000000000000;
	mul.f64 	%fd2571, %fd2562, 0dC010000000000000;
	mul.f64 	%fd2572, %fd2570, %fd2571;
	fma.rn.f64 	%fd2573, %fd2566, %fd2566, %fd2572;
	sqrt.rn.f64 	%fd2574, %fd2573;
	add.f64 	%fd2575, %fd2562, %fd2562;
	neg.f64 	%fd2576, %fd2566;
	sub.f64 	%fd2577, %fd2576, %fd2574;
	div.rn.f64 	%fd2578, %fd2577, %fd2575;
	sub.f64 	%fd2579, %fd2574, %fd2566;
	div.rn.f64 	%fd2580, %fd2579, %fd2575;
	setp.ge.f64 	%p393, %fd2578, 0d0000000000000000;
	setp.lt.f64 	%p394, %fd2578, 0d412E848000000000;
	selp.f64 	%fd2582, %fd2578, 0d412E848000000000, %p394;
	selp.f64 	%fd2583, %fd2582, 0d412E848000000000, %p393;
	setp.ge.f64 	%p395, %fd2580, 0d0000000000000000;
	setp.lt.f64 	%p396, %fd2580, %fd2583;
	selp.f64 	%fd2585, %fd2580, %fd2583, %p396;
	selp.f64 	%fd2848, %fd2585, %fd2583, %p395;
$L__BB0_224:
	setp.ge.f64 	%p397, %fd2848, 0d0000000000000000;
	setp.lt.f64 	%p398, %fd2848, 0d412E848000000000;
	and.pred  	%p445, %p397, %p398;
	not.pred 	%p399, %p445;
	add.s32 	%r425, %r425, 1;
	setp.lt.s32 	%p400, %r425, %r1;
	and.pred  	%p401, %p399, %p400;
	@%p401 bra 	$L__BB0_220;
$L__BB0_225:
	max.f64 	%fd2594, %fd632, 0d0000000000000000;
	mul.f64 	%fd2595, %fd2594, 0d3FE0000000000000;
	selp.f64 	%fd646, %fd2595, %fd2594, %p445;
	ld.global.u32 	%r347, [%rd25+272];
	mov.f64 	%fd2855, 0d0000000000000000;
	mov.f64 	%fd2852, 0d3FF0000000000000;
	setp.eq.s32 	%p402, %r347, 2;
	mov.f64 	%fd2849, 0d3FF0000000000000;
	mov.f64 	%fd2850, 0d3FF0000000000000;
	mov.f64 	%fd2851, 0d3FF0000000000000;
	mov.f64 	%fd2856, 0d0000000000000000;
	@%p402 bra 	$L__BB0_229;
	setp.ne.s32 	%p403, %r347, 1;
	mov.f64 	%fd2853, %fd2852;
	mov.f64 	%fd2854, %fd2852;
	@%p403 bra 	$L__BB0_230;
	ld.global.u32 	%r63, [%rd25+276];
	setp.eq.s32 	%p407, %r63, 0;
	mov.f64 	%fd2855, 0d0000000000000000;
	mov.f64 	%fd2852, 0d3FF0000000000000;
	mov.f64 	%fd2853, %fd2852;
	mov.f64 	%fd2854, %fd2852;
	@%p407 bra 	$L__BB0_230;
	cvt.s64.s32 	%rd73, %r63;
	add.s64 	%rd74, %rd1, %rd73;
	ld.global.v2.f64 	{%fd2852, %fd2853}, [%rd74+32];
	ld.global.f64 	%fd2854, [%rd74+48];
	ld.global.v2.f64 	{%fd2849, %fd2850}, [%rd74+64];
	ld.global.f64 	%fd2851, [%rd74+80];
	ld.global.f64 	%fd2855, [%rd74+120];
	ld.global.f64 	%fd2856, [%rd74+152];
	bra.uni 	$L__BB0_230;
$L__BB0_229:
	cvt.rmi.f64.f64 	%fd2598, %fd616;
	sub.f64 	%fd2599, %fd616, %fd2598;
	setp.geu.f64 	%p404, %fd2599, 0d3FE0000000000000;
	cvt.rmi.f64.f64 	%fd2600, %fd618;
	sub.f64 	%fd2601, %fd618, %fd2600;
	setp.geu.f64 	%p405, %fd2601, 0d3FE0000000000000;
	xor.pred  	%p406, %p404, %p405;
	selp.u32 	%r348, 1, 0, %p406;
	cvt.rn.f64.u32 	%fd2852, %r348;
	mov.f64 	%fd2855, 0d3FF0000000000000;
	mov.f64 	%fd2853, %fd2852;
	mov.f64 	%fd2854, %fd2852;
$L__BB0_230:
	and.b32  	%r349, %r2, 2146435072;
	setp.eq.s32 	%p408, %r349, 1076887552;
	max.f64 	%fd2604, %fd633, 0d0000000000000000;
	{
	.reg .b32 %temp; 
	mov.b64 	{%temp, %r350}, %fd2604;
	}
	{ // callseq 12, 0
	.param .b64 param0;
	st.param.f64 	[param0], %fd2604;
	.param .b64 param1;
	st.param.f64 	[param1], 0d4059000000000000;
	.param .b64 retval0;
	call.uni (retval0), 
	__internal_accurate_pow, 
	(
	param0, 
	param1
	);
	ld.param.f64 	%fd2605, [retval0];
	} // callseq 12
	setp.lt.s32 	%p409, %r350, 0;
	selp.b32 	%r351, %r350, 0, %p408;
	setp.eq.f64 	%p410, %fd2604, 0d3FF0000000000000;
	setp.lt.s32 	%p411, %r2, 0;
	selp.b32 	%r352, 0, 2146435072, %p411;
	or.b32  	%r353, %r352, -2147483648;
	selp.b32 	%r354, %r353, %r352, %p1;
	selp.b32 	%r355, %r354, %r352, %p409;
	mov.b32 	%r356, 0;
	mov.b64 	%fd2607, {%r356, %r355};
	setp.eq.f64 	%p412, %fd2604, 0d7FF0000000000000;
	add.f64 	%fd2608, %fd2604, 0d4059000000000000;
	{
	.reg .b32 %temp; 
	mov.b64 	{%temp, %r357}, %fd2608;
	}
	and.b32  	%r358, %r357, 2146435072;
	setp.eq.s32 	%p413, %r358, 2146435072;
	or.b32  	%r359, %r351, 2146435072;
	selp.b32 	%r360, %r359, %r351, %p411;
	mov.b64 	%fd2609, {%r356, %r360};
	setp.eq.f64 	%p414, %fd2604, 0d0000000000000000;
	neg.f64 	%fd2610, %fd2605;
	selp.f64 	%fd2611, %fd2610, %fd2605, %p408;
	selp.f64 	%fd2612, %fd2611, %fd2605, %p409;
	selp.f64 	%fd2613, %fd2609, %fd2612, %p414;
	selp.f64 	%fd2614, %fd2607, %fd2613, %p413;
	selp.f64 	%fd2615, %fd2614, %fd2613, %p412;
	selp.f64 	%fd2616, 0d3FF0000000000000, %fd2615, %p410;
	mul.f64 	%fd2617, %fd646, %fd2852;
	mul.f64 	%fd2618, %fd646, %fd2853;
	mul.f64 	%fd2619, %fd646, %fd2854;
	fma.rn.f64 	%fd2862, %fd2616, %fd2849, %fd2617;
	fma.rn.f64 	%fd2863, %fd2616, %fd2850, %fd2618;
	fma.rn.f64 	%fd2864, %fd2616, %fd2851, %fd2619;
	setp.leu.f64 	%p415, %fd2856, 0d0000000000000000;
	@%p415 bra 	$L__BB0_237;
	setp.lt.s32 	%p416, %r3, 0;
	and.b32  	%r361, %r3, 2146435072;
	setp.eq.s32 	%p417, %r361, 1074790400;
	neg.f64 	%fd2620, %fd629;
	mul.f64 	%fd2621, %fd2846, %fd2620;
	sub.f64 	%fd2622, %fd2621, %fd630;
	sub.f64 	%fd2623, %fd631, %fd2622;
	add.f64 	%fd667, %fd2623, 0d3FF0000000000000;
	{
	.reg .b32 %temp; 
	mov.b64 	{%temp, %r64}, %fd667;
	}
	abs.f64 	%fd668, %fd667;
	{ // callseq 13, 0
	.param .b64 param0;
	st.param.f64 	[param0], %fd668;
	.param .b64 param1;
	st.param.f64 	[param1], 0d4014000000000000;
	.param .b64 retval0;
	call.uni (retval0), 
	__internal_accurate_pow, 
	(
	param0, 
	param1
	);
	ld.param.f64 	%fd2624, [retval0];
	} // callseq 13
	setp.lt.s32 	%p418, %r64, 0;
	neg.f64 	%fd2626, %fd2624;
	selp.f64 	%fd2627, %fd2626, %fd2624, %p417;
	selp.f64 	%fd2628, %fd2627, %fd2624, %p418;
	setp.eq.f64 	%p419, %fd667, 0d0000000000000000;
	selp.b32 	%r362, %r64, 0, %p417;
	or.b32  	%r363, %r362, 2146435072;
	selp.b32 	%r364, %r363, %r362, %p416;
	mov.b32 	%r365, 0;
	mov.b64 	%fd2629, {%r365, %r364};
	selp.f64 	%fd2857, %fd2629, %fd2628, %p419;
	add.f64 	%fd2630, %fd667, 0d4014000000000000;
	{
	.reg .b32 %temp; 
	mov.b64 	{%temp, %r366}, %fd2630;
	}
	and.b32  	%r367, %r366, 2146435072;
	setp.ne.s32 	%p420, %r367, 2146435072;
	@%p420 bra 	$L__BB0_236;
	setp.num.f64 	%p421, %fd667, %fd667;
	@%p421 bra 	$L__BB0_234;
	mov.f64 	%fd2631, 0d4014000000000000;
	add.rn.f64 	%fd2857, %fd667, %fd2631;
	bra.uni 	$L__BB0_236;
$L__BB0_234:
	setp.neu.f64 	%p422, %fd668, 0d7FF0000000000000;
	@%p422 bra 	$L__BB0_236;
	setp.lt.s32 	%p423, %r64, 0;
	setp.eq.s32 	%p424, %r361, 1074790400;
	and.b32  	%r369, %r3, 2147483647;
	setp.ne.s32 	%p425, %r369, 1071644672;
	setp.lt.s32 	%p426, %r3, 0;
	selp.b32 	%r370, 0, 2146435072, %p426;
	or.b32  	%r371, %r370, -2147483648;
	selp.b32 	%r372, %r371, %r370, %p425;
	selp.b32 	%r373, %r372, %r370, %p424;
	selp.b32 	%r374, %r373, %r370, %p423;
	mov.b32 	%r375, 0;
	mov.b64 	%fd2857, {%r375, %r374};
$L__BB0_236:
	setp.eq.f64 	%p427, %fd667, 0d3FF0000000000000;
	fma.rn.f64 	%fd2632, %fd2857, 0d3FEEB851EB851EB8, 0d3FA47AE147AE147C;
	selp.f64 	%fd2855, 0d3FF0000000000000, %fd2632, %p427;
	fma.rn.f64 	%fd2862, %fd2856, 0d0000000000000000, %fd2862;
	fma.rn.f64 	%fd2863, %fd2856, 0d0000000000000000, %fd2863;
	fma.rn.f64 	%fd2864, %fd2856, 0d0000000000000000, %fd2864;
$L__BB0_237:
	setp.leu.f64 	%p428, %fd2855, 0d0000000000000000;
	@%p428 bra 	$L__BB0_239;
	fma.rn.f64 	%fd2862, %fd2855, 0d0000000000000000, %fd2862;
	fma.rn.f64 	%fd2863, %fd2855, 0d0000000000000000, %fd2863;
	fma.rn.f64 	%fd2864, %fd2855, 0d0000000000000000, %fd2864;
$L__BB0_239:
	fma.rn.f64 	%fd2865, %fd2812, %fd2862, %fd2865;
	fma.rn.f64 	%fd2866, %fd2812, %fd2863, %fd2866;
	fma.rn.f64 	%fd2867, %fd2812, %fd2864, %fd2867;
$L__BB0_240:
	fma.rn.f64 	%fd2871, %fd2707, %fd2865, %fd2871;
	fma.rn.f64 	%fd2870, %fd2707, %fd2866, %fd2870;
	fma.rn.f64 	%fd2869, %fd2707, %fd2867, %fd2869;
$L__BB0_241:
	add.f64 	%fd2682, %fd2682, %fd2871;
	add.f64 	%fd2683, %fd2683, %fd2870;
	add.f64 	%fd2684, %fd2684, %fd2869;
	add.f64 	%fd2685, %fd2685, %fd2868;
	add.s32 	%r403, %r403, 1;
	setp.ne.s32 	%p429, %r403, 3;
	@%p429 bra 	$L__BB0_2;
	add.s32 	%r402, %r402, 1;
	setp.ne.s32 	%p430, %r402, 3;
	@%p430 bra 	$L__BB0_1;
	ld.param.u32 	%r401, [_Z18cudaRaytraceKernelPK5Scene8Matrix4DPviii_param_5];
	ld.param.u64 	%rd80, [_Z18cudaRaytraceKernelPK5Scene8Matrix4DPviii_param_2];
	cvta.to.global.u64 	%rd75, %rd80;
	mul.f64 	%fd2634, %fd2682, 0d3FD0000000000000;
	mul.f64 	%fd2635, %fd2683, 0d3FD0000000000000;
	mul.f64 	%fd2636, %fd2684, 0d3FD0000000000000;
	mul.f64 	%fd2637, %fd2685, 0d3FD0000000000000;
	mov.u32 	%r376, %ntid.y;
	mov.u32 	%r377, %ctaid.y;
	mov.u32 	%r378, %tid.y;
	mad.lo.s32 	%r379, %r376, %r377, %r378;
	mul.lo.s32 	%r380, %r401, %r379;
	cvt.s64.s32 	%rd76, %r380;
	mov.u32 	%r381, %ntid.x;
	mov.u32 	%r382, %ctaid.x;
	mov.u32 	%r383, %tid.x;
	mad.lo.s32 	%r384, %r381, %r382, %r383;
	shl.b32 	%r385, %r384, 2;
	cvt.s64.s32 	%rd77, %r385;
	add.s64 	%rd78, %rd76, %rd77;
	add.s64 	%rd79, %rd75, %rd78;
	setp.lt.f64 	%p431, %fd2634, 0d0000000000000000;
	setp.gt.f64 	%p432, %fd2634, 0d3FF0000000000000;
	mul.f64 	%fd2638, %fd2634, 0d406FE00000000000;
	selp.f64 	%fd2639, 0d406FE00000000000, %fd2638, %p432;
	selp.f64 	%fd2640, 0d0000000000000000, %fd2639, %p431;
	setp.lt.f64 	%p433, %fd2635, 0d0000000000000000;
	setp.gt.f64 	%p434, %fd2635, 0d3FF0000000000000;
	mul.f64 	%fd2641, %fd2635, 0d406FE00000000000;
	selp.f64 	%fd2642, 0d406FE00000000000, %fd2641, %p434;
	selp.f64 	%fd2643, 0d0000000000000000, %fd2642, %p433;
	setp.lt.f64 	%p435, %fd2636, 0d0000000000000000;
	setp.gt.f64 	%p436, %fd2636, 0d3FF0000000000000;
	mul.f64 	%fd2644, %fd2636, 0d406FE00000000000;
	selp.f64 	%fd2645, 0d406FE00000000000, %fd2644, %p436;
	selp.f64 	%fd2646, 0d0000000000000000, %fd2645, %p435;
	setp.lt.f64 	%p437, %fd2637, 0d0000000000000000;
	setp.gt.f64 	%p438, %fd2637, 0d3FF0000000000000;
	mul.f64 	%fd2647, %fd2637, 0d406FE00000000000;
	selp.f64 	%fd2648, 0d406FE00000000000, %fd2647, %p438;
	selp.f64 	%fd2649, 0d0000000000000000, %fd2648, %p437;
	cvt.rzi.u32.f64 	%r386, %fd2646;
	cvt.rzi.u32.f64 	%r387, %fd2643;
	cvt.rzi.u32.f64 	%r388, %fd2640;
	cvt.rzi.u32.f64 	%r389, %fd2649;
	shl.b32 	%r390, %r389, 24;
	shl.b32 	%r391, %r388, 16;
	and.b32  	%r392, %r391, 16711680;
	or.b32  	%r393, %r392, %r390;
	shl.b32 	%r394, %r387, 8;
	and.b32  	%r395, %r394, 65280;
	or.b32  	%r396, %r393, %r395;
	and.b32  	%r397, %r386, 255;
	or.b32  	%r398, %r396, %r397;
	st.global.u32 	[%rd79], %r398;
	ret;

}
.func  (.param .b64 func_retval0) __internal_accurate_pow(
	.param .b64 __internal_accurate_pow_param_0,
	.param .b64 __internal_accurate_pow_param_1
)
{
	.reg .pred 	%p<8>;
	.reg .b32 	%r<49>;
	.reg .b32 	%f<3>;
	.reg .b64 	%fd<109>;

	ld.param.f64 	%fd10, [__internal_accurate_pow_param_0];
	ld.param.f64 	%fd11, [__internal_accurate_pow_param_1];
	{
	.reg .b32 %temp; 
	mov.b64 	{%temp, %r46}, %fd10;
	}
	{
	.reg .b32 %temp; 
	mov.b64 	{%r45, %temp}, %fd10;
	}
	shr.u32 	%r47, %r46, 20;
	setp.gt.u32 	%p1, %r46, 1048575;
	@%p1 bra 	$L__BB1_2;
	mul.f64 	%fd12, %fd10, 0d4350000000000000;
	{
	.reg .b32 %temp; 
	mov.b64 	{%temp, %r46}, %fd12;
	}
	{
	.reg .b32 %temp; 
	mov.b64 	{%r45, %temp}, %fd12;
	}
	shr.u32 	%r16, %r46, 20;
	add.s32 	%r47, %r16, -54;
$L__BB1_2:
	add.s32 	%r48, %r47, -1023;
	and.b32  	%r17, %r46, -2146435073;
	or.b32  	%r18, %r17, 1072693248;
	mov.b64 	%fd107, {%r45, %r18};
	setp.lt.u32 	%p2, %r18, 1073127583;
	@%p2 bra 	$L__BB1_4;
	{
	.reg .b32 %temp; 
	mov.b64 	{%r19, %temp}, %fd107;
	}
	{
	.reg .b32 %temp; 
	mov.b64 	{%temp, %r20}, %fd107;
	}
	add.s32 	%r21, %r20, -1048576;
	mov.b64 	%fd107, {%r19, %r21};
	add.s32 	%r48, %r47, -1022;
$L__BB1_4:
	add.f64 	%fd13, %fd107, 0dBFF0000000000000;
	add.f64 	%fd14, %fd107, 0d3FF0000000000000;
	rcp.approx.ftz.f64 	%fd15, %fd14;
	neg.f64 	%fd16, %fd14;
	fma.rn.f64 	%fd17, %fd16, %fd15, 0d3FF0000000000000;
	fma.rn.f64 	%fd18, %fd17, %fd17, %fd17;
	fma.rn.f64 	%fd19, %fd18, %fd15, %fd15;
	mul.f64 	%fd20, %fd13, %fd19;
	fma.rn.f64 	%fd21, %fd13, %fd19, %fd20;
	mul.f64 	%fd22, %fd21, %fd21;
	fma.rn.f64 	%fd23, %fd22, 0d3EB0F5FF7D2CAFE2, 0d3ED0F5D241AD3B5A;
	fma.rn.f64 	%fd24, %fd23, %fd22, 0d3EF3B20A75488A3F;
	fma.rn.f64 	%fd25, %fd24, %fd22, 0d3F1745CDE4FAECD5;
	fma.rn.f64 	%fd26, %fd25, %fd22, 0d3F3C71C7258A578B;
	fma.rn.f64 	%fd27, %fd26, %fd22, 0d3F6249249242B910;
	fma.rn.f64 	%fd28, %fd27, %fd22, 0d3F89999999999DFB;
	sub.f64 	%fd29, %fd13, %fd21;
	add.f64 	%fd30, %fd29, %fd29;
	neg.f64 	%fd31, %fd21;
	fma.rn.f64 	%fd32, %fd31, %fd13, %fd30;
	mul.f64 	%fd33, %fd19, %fd32;
	fma.rn.f64 	%fd34, %fd22, %fd28, 0d3FB5555555555555;
	mov.f64 	%fd35, 0d3FB5555555555555;
	sub.f64 	%fd36, %fd35, %fd34;
	fma.rn.f64 	%fd37, %fd22, %fd28, %fd36;
	add.f64 	%fd38, %fd37, 0dBC46A4CB00B9E7B0;
	add.f64 	%fd39, %fd34, %fd38;
	sub.f64 	%fd40, %fd34, %fd39;
	add.f64 	%fd41, %fd38, %fd40;
	mul.rn.f64 	%fd42, %fd21, %fd21;
	neg.f64 	%fd43, %fd42;
	fma.rn.f64 	%fd44, %fd21, %fd21, %fd43;
	{
	.reg .b32 %temp; 
	mov.b64 	{%r22, %temp}, %fd33;
	}
	{
	.reg .b32 %temp; 
	mov.b64 	{%temp, %r23}, %fd33;
	}
	add.s32 	%r24, %r23, 1048576;
	mov.b64 	%fd45, {%r22, %r24};
	fma.rn.f64 	%fd46, %fd21, %fd45, %fd44;
	mul.rn.f64 	%fd47, %fd42, %fd21;
	neg.f64 	%fd48, %fd47;
	fma.rn.f64 	%fd49, %fd42, %fd21, %fd48;
	fma.rn.f64 	%fd50, %fd42, %fd33, %fd49;
	fma.rn.f64 	%fd51, %fd46, %fd21, %fd50;
	mul.rn.f64 	%fd52, %fd39, %fd47;
	neg.f64 	%fd53, %fd52;
	fma.rn.f64 	%fd54, %fd39, %fd47, %fd53;
	fma.rn.f64 	%fd55, %fd39, %fd51, %fd54;
	fma.rn.f64 	%fd56, %fd41, %fd47, %fd55;
	add.f64 	%fd57, %fd52, %fd56;
	sub.f64 	%fd58, %fd52, %fd57;
	add.f64 	%fd59, %fd56, %fd58;
	add.f64 	%fd60, %fd21, %fd57;
	sub.f64 	%fd61, %fd21, %fd60;
	add.f64 	%fd62, %fd57, %fd61;
	add.f64 	%fd63, %fd59, %fd62;
	add.f64 	%fd64, %fd33, %fd63;
	add.f64 	%fd65, %fd60, %fd64;
	sub.f64 	%fd66, %fd60, %fd65;
	add.f64 	%fd67, %fd64, %fd66;
	xor.b32  	%r25, %r48, -2147483648;
	mov.b32 	%r26, 1127219200;
	mov.b64 	%fd68, {%r25, %r26};
	mov.b32 	%r27, -2147483648;
	mov.b64 	%fd69, {%r27, %r26};
	sub.f64 	%fd70, %fd68, %fd69;
	fma.rn.f64 	%fd71, %fd70, 0d3FE62E42FEFA39EF, %fd65;
	fma.rn.f64 	%fd72, %fd70, 0dBFE62E42FEFA39EF, %fd71;
	sub.f64 	%fd73, %fd72, %fd65;
	sub.f64 	%fd74, %fd67, %fd73;
	fma.rn.f64 	%fd75, %fd70, 0d3C7ABC9E3B39803F, %fd74;
	add.f64 	%fd76, %fd71, %fd75;
	sub.f64 	%fd77, %fd71, %fd76;
	add.f64 	%fd78, %fd75, %fd77;
	{
	.reg .b32 %temp; 
	mov.b64 	{%temp, %r28}, %fd11;
	}
	{
	.reg .b32 %temp; 
	mov.b64 	{%r29, %temp}, %fd11;
	}
	shl.b32 	%r30, %r28, 1;
	setp.gt.u32 	%p3, %r30, -33554433;
	and.b32  	%r31, %r28, -15728641;
	selp.b32 	%r32, %r31, %r28, %p3;
	mov.b64 	%fd79, {%r29, %r32};
	mul.rn.f64 	%fd80, %fd76, %fd79;
	neg.f64 	%fd81, %fd80;
	fma.rn.f64 	%fd82, %fd76, %fd79, %fd81;
	fma.rn.f64 	%fd83, %fd78, %fd79, %fd82;
	add.f64 	%fd4, %fd80, %fd83;
	sub.f64 	%fd84, %fd80, %fd4;
	add.f64 	%fd5, %fd83, %fd84;
	fma.rn.f64 	%fd85, %fd4, 0d3FF71547652B82FE, 0d4338000000000000;
	{
	.reg .b32 %temp; 
	mov.b64 	{%r13, %temp}, %fd85;
	}
	mov.f64 	%fd86, 0dC338000000000000;
	add.rn.f64 	%fd87, %fd85, %fd86;
	fma.rn.f64 	%fd88, %fd87, 0dBFE62E42FEFA39EF, %fd4;
	fma.rn.f64 	%fd89, %fd87, 0dBC7ABC9E3B39803F, %fd88;
	fma.rn.f64 	%fd90, %fd89, 0d3E5ADE1569CE2BDF, 0d3E928AF3FCA213EA;
	fma.rn.f64 	%fd91, %fd90, %fd89, 0d3EC71DEE62401315;
	fma.rn.f64 	%fd92, %fd91, %fd89, 0d3EFA01997C89EB71;
	fma.rn.f64 	%fd93, %fd92, %fd89, 0d3F2A01A014761F65;
	fma.rn.f64 	%fd94, %fd93, %fd89, 0d3F56C16C1852B7AF;
	fma.rn.f64 	%fd95, %fd94, %fd89, 0d3F81111111122322;
	fma.rn.f64 	%fd96, %fd95, %fd89, 0d3FA55555555502A1;
	fma.rn.f64 	%fd97, %fd96, %fd89, 0d3FC5555555555511;
	fma.rn.f64 	%fd98, %fd97, %fd89, 0d3FE000000000000B;
	fma.rn.f64 	%fd99, %fd98, %fd89, 0d3FF0000000000000;
	fma.rn.f64 	%fd100, %fd99, %fd89, 0d3FF0000000000000;
	{
	.reg .b32 %temp; 
	mov.b64 	{%r14, %temp}, %fd100;
	}
	{
	.reg .b32 %temp; 
	mov.b64 	{%temp, %r15}, %fd100;
	}
	shl.b32 	%r33, %r13, 20;
	add.s32 	%r34, %r33, %r15;
	mov.b64 	%fd108, {%r14, %r34};
	{
	.reg .b32 %temp; 
	mov.b64 	{%temp, %r35}, %fd4;
	}
	mov.b32 	%f2, %r35;
	abs.f32 	%f1, %f2;
	setp.lt.f32 	%p4, %f1, 0f4086232B;
	@%p4 bra 	$L__BB1_7;
	setp.lt.f64 	%p5, %fd4, 0d0000000000000000;
	add.f64 	%fd101, %fd4, 0d7FF0000000000000;
	selp.f64 	%fd108, 0d0000000000000000, %fd101, %p5;
	setp.geu.f32 	%p6, %f1, 0f40874800;
	@%p6 bra 	$L__BB1_7;
	shr.u32 	%r36, %r13, 31;
	add.s32 	%r37, %r13, %r36;
	shr.s32 	%r38, %r37, 1;
	shl.b32 	%r39, %r38, 20;
	add.s32 	%r40, %r15, %r39;
	mov.b64 	%fd102, {%r14, %r40};
	sub.s32 	%r41, %r13, %r38;
	shl.b32 	%r42, %r41, 20;
	add.s32 	%r43, %r42, 1072693248;
	mov.b32 	%r44, 0;
	mov.b64 	%fd103, {%r44, %r43};
	mul.f64 	%fd108, %fd103, %fd102;
$L__BB1_7:
	abs.f64 	%fd104, %fd108;
	setp.eq.f64 	%p7, %fd104, 0d7FF0000000000000;
	fma.rn.f64 	%fd105, %fd108, %fd5, %fd108;
	selp.f64 	%fd106, %fd108, %fd105, %p7;
	st.param.f64 	[func_retval0], %fd106;
	ret;

}


// ===== COMPILED SASS (sm_100) =====

	.target	sm_100

	.elftype	@"ET_EXEC"


//--------------------- .note.nv.tkinfo           --------------------------
	.section	.note.nv.tkinfo,"",@"SHT_NOTE"
	.sectionflags	@"SHF_NOTE_NV_TKINFO"
	.tkinfo
        /*0018*/ 	.word	0x00000002
        /*0030*/ 	.string	""
        /*0030*/ 	.string	"ptxas"
        /*0030*/ 	.string	"Cuda compilation tools, release 13.0, V13.0.88"
        /*0030*/ 	.string	"Build cuda_13.0.r13.0/compiler.36424714_0"
        /*0030*/ 	.string	"-arch sm_100 -m 64 "



//--------------------- .note.nv.cuinfo           --------------------------
	.section	.note.nv.cuinfo,"",@"SHT_NOTE"
	.sectionflags	@"SHF_NOTE_NV_CUINFO"
        /*0018*/ 	.short	0x0002
        /*001a*/ 	.short	0x0064
        /*001c*/ 	.short	0x0082
	.zero		2


//--------------------- .nv.info                  --------------------------
	.section	.nv.info,"",@"SHT_CUDA_INFO"
	.align	4


	//----- nvinfo : EIATTR_REGCOUNT
	.align		4
        /*0000*/ 	.byte	0x04, 0x2f
        /*0002*/ 	.short	(.L_1 - .L_0)
	.align		4
.L_0:
        /*0004*/ 	.word	index@(_Z18cudaRaytraceKernelPK5Scene8Matrix4DPviii)
        /*0008*/ 	.word	0x0000007c


	//----- nvinfo : EIATTR_FRAME_SIZE
	.align		4
.L_1:
        /*000c*/ 	.byte	0x04, 0x11
        /*000e*/ 	.short	(.L_3 - .L_2)
	.align		4
.L_2:
        /*0010*/ 	.word	index@($_Z18cudaRaytraceKernelPK5Scene8Matrix4DPviii$__internal_accurate_pow)
        /*0014*/ 	.word	0x00000000


	//----- nvinfo : EIATTR_FRAME_SIZE
	.align		4
.L_3:
        /*0018*/ 	.byte	0x04, 0x11
        /*001a*/ 	.short	(.L_5 - .L_4)
	.align		4
.L_4:
        /*001c*/ 	.word	index@($__internal_1_$__cuda_sm20_dsqrt_rn_f64_mediumpath_v1)
        /*0020*/ 	.word	0x00000000


	//----- nvinfo : EIATTR_FRAME_SIZE
	.align		4
.L_5:
        /*0024*/ 	.byte	0x04, 0x11
        /*0026*/ 	.short	(.L_7 - .L_6)
	.align		4
.L_6:
        /*0028*/ 	.word	index@($__internal_0_$__cuda_sm20_div_rn_f64_full)
        /*002c*/ 	.word	0x00000000


	//----- nvinfo : EIATTR_FRAME_SIZE
	.align		4
.L_7:
        /*0030*/ 	.byte	0x04, 0x11
        /*0032*/ 	.short	(.L_9 - .L_8)
	.align		4
.L_8:
        /*0034*/ 	.word	index@(_Z18cudaRaytraceKernelPK5Scene8Matrix4DPviii)
        /*0038*/ 	.word	0x00000000


	//----- nvinfo : EIATTR_MIN_STACK_SIZE
	.align		4
.L_9:
        /*003c*/ 	.byte	0x04, 0x12
        /*003e*/ 	.short	(.L_11 - .L_10)
	.align		4
.L_10:
        /*0040*/ 	.word	index@(_Z18cudaRaytraceKernelPK5Scene8Matrix4DPviii)
        /*0044*/ 	.word	0x00000000
.L_11:


//--------------------- .nv.compat                --------------------------
	.section	.nv.compat,"",@"SHT_CUDA_COMPAT_INFO"
	.align	4
        /*0000*/ 	.byte	0x02, 0x09, 0x00, 0x00, 0x02, 0x02, 0x01, 0x00, 0x02, 0x05, 0x05, 0x00, 0x03, 0x07, 0x01, 0x01
        /*0010*/ 	.byte	0x02, 0x03, 0x00, 0x00, 0x02, 0x06, 0x01, 0x00, 0x04, 0x0b, 0x08, 0x00, 0x01, 0x00, 0x00, 0x00
        /*0020*/ 	.byte	0x00, 0x00, 0x00, 0x00


//--------------------- .nv.info._Z18cudaRaytraceKernelPK5Scene8Matrix4DPviii --------------------------
	.section	.nv.info._Z18cudaRaytraceKernelPK5Scene8Matrix4DPviii,"",@"SHT_CUDA_INFO"
	.sectionflags	@""
	.align	4


	//----- nvinfo : EIATTR_CUDA_API_VERSION
	.align		4
        /*0000*/ 	.byte	0x04, 0x37
        /*0002*/ 	.short	(.L_13 - .L_12)
.L_12:
        /*0004*/ 	.word	0x00000082


	//----- nvinfo : EIATTR_KPARAM_INFO
	.align		4
.L_13:
        /*0008*/ 	.byte	0x04, 0x17
        /*000a*/ 	.short	(.L_15 - .L_14)
.L_14:
        /*000c*/ 	.word	0x00000000
        /*0010*/ 	.short	0x0005
        /*0012*/ 	.short	0x0098
        /*0014*/ 	.byte	0x00, 0xf0, 0x11, 0x00


	//----- nvinfo : EIATTR_KPARAM_INFO
	.align		4
.L_15:
        /*0018*/ 	.byte	0x04, 0x17
        /*001a*/ 	.short	(.L_17 - .L_16)
.L_16:
        /*001c*/ 	.word	0x00000000
        /*0020*/ 	.short	0x0004
        /*0022*/ 	.short	0x0094
        /*0024*/ 	.byte	0x00, 0xf0, 0x11, 0x00


	//----- nvinfo : EIATTR_KPARAM_INFO
	.align		4
.L_17:
        /*0028*/ 	.byte	0x04, 0x17
        /*002a*/ 	.short	(.L_19 - .L_18)
.L_18:
        /*002c*/ 	.word	0x00000000
        /*0030*/ 	.short	0x0003
        /*0032*/ 	.short	0x0090
        /*0034*/ 	.byte	0x00, 0xf0, 0x11, 0x00


	//----- nvinfo : EIATTR_KPARAM_INFO
	.align		4
.L_19:
        /*0038*/ 	.byte	0x04, 0x17
        /*003a*/ 	.short	(.L_21 - .L_20)
.L_20:
        /*003c*/ 	.word	0x00000000
        /*0040*/ 	.short	0x0002
        /*0042*/ 	.short	0x0088
        /*0044*/ 	.byte	0x00, 0xf5, 0x21, 0x00


	//----- nvinfo : EIATTR_KPARAM_INFO
	.align		4
.L_21:
        /*0048*/ 	.byte	0x04, 0x17
        /*004a*/ 	.short	(.L_23 - .L_22)
.L_22:
        /*004c*/ 	.word	0x00000000
        /*0050*/ 	.short	0x0001
        /*0052*/ 	.short	0x0008
        /*0054*/ 	.byte	0x00, 0xf0, 0x01, 0x02


	//----- nvinfo : EIATTR_KPARAM_INFO
	.align		4
.L_23:
        /*0058*/ 	.byte	0x04, 0x17
        /*005a*/ 	.short	(.L_25 - .L_24)
.L_24:
        /*005c*/ 	.word	0x00000000
        /*0060*/ 	.short	0x0000
        /*0062*/ 	.short	0x0000
        /*0064*/ 	.byte	0x00, 0xf5, 0x21, 0x00


	//----- nvinfo : EIATTR_SPARSE_MMA_MASK
	.align		4
.L_25:
        /*0068*/ 	.byte	0x03, 0x50
        /*006a*/ 	.short	0x0000


	//----- nvinfo : EIATTR_MAXREG_COUNT
	.align		4
        /*006c*/ 	.byte	0x03, 0x1b
        /*006e*/ 	.short	0x00ff


	//----- nvinfo : EIATTR_MERCURY_ISA_VERSION
	.align		4
        /*0070*/ 	.byte	0x03, 0x5f
        /*0072*/ 	.short	0x0101


	//----- nvinfo : EIATTR_VRC_CTA_INIT_COUNT
	.align		4
        /*0074*/ 	.byte	0x02, 0x4a
	.zero		1
	.zero		1


	//----- nvinfo : EIATTR_EXIT_INSTR_OFFSETS
	.align		4
        /*0078*/ 	.byte	0x04, 0x1c
        /*007a*/ 	.short	(.L_27 - .L_26)


	//   ....[0]....
.L_26:
        /*007c*/ 	.word	0x00015b90


	//----- nvinfo : EIATTR_CRS_STACK_SIZE
	.align		4
.L_27:
        /*0080*/ 	.byte	0x04, 0x1e
        /*0082*/ 	.short	(.L_29 - .L_28)
.L_28:
        /*0084*/ 	.word	0x00000000


	//----- nvinfo : EIATTR_CBANK_PARAM_SIZE
	.align		4
.L_29:
        /*0088*/ 	.byte	0x03, 0x19
        /*008a*/ 	.short	0x009c


	//----- nvinfo : EIATTR_PARAM_CBANK
	.align		4
        /*008c*/ 	.byte	0x04, 0x0a
        /*008e*/ 	.short	(.L_31 - .L_30)
	.align		4
.L_30:
        /*0090*/ 	.word	index@(.nv.constant0._Z18cudaRaytraceKernelPK5Scene8Matrix4DPviii)
        /*0094*/ 	.short	0x0380
        /*0096*/ 	.short	0x009c


	//----- nvinfo : EIATTR_SW_WAR
	.align		4
.L_31:
        /*0098*/ 	.byte	0x04, 0x36
        /*009a*/ 	.short	(.L_33 - .L_32)
.L_32:
        /*009c*/ 	.word	0x00000008
.L_33:


//--------------------- .nv.callgraph             --------------------------
	.section	.nv.callgraph,"",@"SHT_CUDA_CALLGRAPH"
	.align	4
	.sectionentsize	8
	.align		4
        /*0000*/ 	.word	0x00000000
	.align		4
        /*0004*/ 	.word	0xffffffff
	.align		4
        /*0008*/ 	.word	0x00000000
	.align		4
        /*000c*/ 	.word	0xfffffffe
	.align		4
        /*0010*/ 	.word	0x00000000
	.align		4
        /*0014*/ 	.word	0xfffffffd
	.align		4
        /*0018*/ 	.word	0x00000000
	.align		4
        /*001c*/ 	.word	0xfffffffc


//--------------------- .text._Z18cudaRaytraceKernelPK5Scene8Matrix4DPviii --------------------------
	.section	.text._Z18cudaRaytraceKernelPK5Scene8Matrix4DPviii,"ax",@progbits
	.align	128
        .global         _Z18cudaRaytraceKernelPK5Scene8Matrix4DPviii
        .type           _Z18cudaRaytraceKernelPK5Scene8Matrix4DPviii,@function
        .size           _Z18cudaRaytraceKernelPK5Scene8Matrix4DPviii,(.L_x_311 - _Z18cudaRaytraceKernelPK5Scene8Matrix4DPviii)
        .other          _Z18cudaRaytraceKernelPK5Scene8Matrix4DPviii,@"STO_CUDA_ENTRY STV_DEFAULT"
_Z18cudaRaytraceKernelPK5Scene8Matrix4DPviii:
.text._Z18cudaRaytraceKernelPK5Scene8Matrix4DPviii:
[----:B------:R-:W-:Y:S08]  /*0000*/  LDC R1, c[0x0][0x37c] ;  /* 0x0000df00ff017b82 */ /* 0x000ff00000000800 */
[----:B------:R-:W0:Y:S01]  /*0010*/  LDC.64 R4, c[0x0][0x380] ;  /* 0x0000e000ff047b82 */ /* 0x000e220000000a00 */
[----:B------:R-:W0:Y:S01]  /*0020*/  LDCU.64 UR6, c[0x0][0x358] ;  /* 0x00006b00ff0677ac */ /* 0x000e220008000a00 */
[----:B------:R-:W1:Y:S01]  /*0030*/  LDCU.64 UR4, c[0x0][0x380] ;  /* 0x00007000ff0477ac */ /* 0x000e620008000a00 */
[----:B0-----:R0:W5:Y:S01]  /*0040*/  LDG.E R3, desc[UR6][R4.64+0x4] ;  /* 0x0000040604037981 */ /* 0x001162000c1e1900 */
[----:B-1----:R-:W-:Y:S01]  /*0050*/  UIADD3 UR4, UP0, UPT, UR4, 0x108, URZ ;  /* 0x0000010804047890 */ /* 0x002fe2000ff1e0ff */
[----:B------:R-:W-:-:S02]  /*0060*/  CS2R R32, SRZ ;  /* 0x0000000000207805 */ /* 0x000fc4000001ff00 */
[----:B------:R-:W-:Y:S01]  /*0070*/  CS2R R22, SRZ ;  /* 0x0000000000167805 */ /* 0x000fe2000001ff00 */
[----:B------:R-:W1:Y:S01]  /*0080*/  S2R R2, SR_CTAID.Y ;  /* 0x0000000000027919 */ /* 0x000e620000002600 */
[----:B------:R-:W-:Y:S02]  /*0090*/  CS2R R20, SRZ ;  /* 0x0000000000147805 */ /* 0x000fe4000001ff00 */
[----:B------:R-:W-:Y:S01]  /*00a0*/  CS2R R18, SRZ ;  /* 0x0000000000127805 */ /* 0x000fe2000001ff00 */
[----:B------:R-:W2:Y:S01]  /*00b0*/  LDCU UR8, c[0x0][0x364] ;  /* 0x00006c80ff0877ac */ /* 0x000ea20008000800 */
[----:B------:R-:W-:Y:S01]  /*00c0*/  UIADD3.X UR5, UPT, UPT, URZ, UR5, URZ, UP0, !UPT ;  /* 0x00000005ff057290 */ /* 0x000fe200087fe4ff */
[----:B0-----:R-:W-:-:S11]  /*00d0*/  UMOV UR9, 0x1 ;  /* 0x0000000100097882 */ /* 0x001fd60000000000 */
.L_x_297:
[----:B------:R-:W0:Y:S01]  /*00e0*/  MUFU.RCP64H R5, 3 ;  /* 0x4008000000057908 */ /* 0x000e220000001800 */
[----:B------:R-:W-:Y:S02]  /*00f0*/  IMAD.MOV.U32 R8, RZ, RZ, 0x0 ;  /* 0x00000000ff087424 */ /* 0x000fe400078e00ff */
[----:B------:R-:W-:Y:S02]  /*0100*/  IMAD.MOV.U32 R9, RZ, RZ, 0x40080000 ;  /* 0x40080000ff097424 */ /* 0x000fe400078e00ff */
[----:B------:R-:W-:-:S03]  /*0110*/  IMAD.MOV.U32 R4, RZ, RZ, 0x1 ;  /* 0x00000001ff047424 */ /* 0x000fc600078e00ff */
[----:B------:R-:W3:Y:S01]  /*0120*/  I2F.F64.U32 R10, UR9 ;  /* 0x00000009000a7d12 */ /* 0x000ee20008201800 */
[----:B------:R-:W-:-:S04]  /*0130*/  UIADD3 UR9, UPT, UPT, UR9, 0x1, URZ ;  /* 0x0000000109097890 */ /* 0x000fc8000fffe0ff */
[----:B------:R-:W-:Y:S01]  /*0140*/  UISETP.NE.AND UP1, UPT, UR9, 0x3, UPT ;  /* 0x000000030900788c */ /* 0x000fe2000bf25270 */
[----:B0-----:R-:W-:Y:S01]  /*0150*/  DFMA R6, R4, -R8, 1 ;  /* 0x3ff000000406742b */ /* 0x001fe20000000808 */
[----:B---3--:R-:W-:-:S07]  /*0160*/  FSETP.GEU.AND P1, PT, |R11|, 6.5827683646048100446e-37, PT ;  /* 0x036000000b00780b */ /* 0x008fce0003f2e200 */
[----:B------:R-:W-:-:S08]  /*0170*/  DFMA R6, R6, R6, R6 ;  /* 0x000000060606722b */ /* 0x000fd00000000006 */
[----:B------:R-:W-:-:S08]  /*0180*/  DFMA R6, R4, R6, R4 ;  /* 0x000000060406722b */ /* 0x000fd00000000004 */
[----:B------:R-:W-:-:S08]  /*0190*/  DFMA R4, R6, -R8, 1 ;  /* 0x3ff000000604742b */ /* 0x000fd00000000808 */
[----:B------:R-:W-:-:S08]  /*01a0*/  DFMA R4, R6, R4, R6 ;  /* 0x000000040604722b */ /* 0x000fd00000000006 */
[----:B------:R-:W-:-:S08]  /*01b0*/  DMUL R6, R10, R4 ;  /* 0x000000040a067228 */ /* 0x000fd00000000000 */
[----:B------:R-:W-:-:S08]  /*01c0*/  DFMA R8, R6, -3, R10 ;  /* 0xc00800000608782b */ /* 0x000fd0000000000a */
[----:B------:R-:W-:-:S10]  /*01d0*/  DFMA R6, R4, R8, R6 ;  /* 0x000000080406722b */ /* 0x000fd40000000006 */
[----:B------:R-:W-:-:S05]  /*01e0*/  FFMA R0, RZ, 2.125, R7 ;  /* 0x40080000ff007823 */ /* 0x000fca0000000007 */
[----:B------:R-:W-:-:S13]  /*01f0*/  FSETP.GT.AND P0, PT, |R0|, 1.469367938527859385e-39, PT ;  /* 0x001000000000780b */ /* 0x000fda0003f04200 */
[----:B------:R-:W-:Y:S05]  /*0200*/  @P0 BRA P1, `(.L_x_0) ;  /* 0x00000000001c0947 */ /* 0x000fea0000800000 */
[----:B------:R-:W-:Y:S01]  /*0210*/  IMAD.MOV.U32 R8, RZ, RZ, R10 ;  /* 0x000000ffff087224 */ /* 0x000fe200078e000a */
[----:B------:R-:W-:Y:S01]  /*0220*/  MOV R4, 0x270 ;  /* 0x0000027000047802 */ /* 0x000fe20000000f00 */
[----:B------:R-:W-:Y:S02]  /*0230*/  IMAD.MOV.U32 R7, RZ, RZ, R11 ;  /* 0x000000ffff077224 */ /* 0x000fe400078e000b */
[----:B------:R-:W-:Y:S02]  /*0240*/  IMAD.MOV.U32 R6, RZ, RZ, RZ ;  /* 0x000000ffff067224 */ /* 0x000fe400078e00ff */
[----:B------:R-:W-:-:S07]  /*0250*/  IMAD.MOV.U32 R5, RZ, RZ, 0x40080000 ;  /* 0x40080000ff057424 */ /* 0x000fce00078e00ff */
[----:B-12--5:R-:W-:Y:S05]  /*0260*/  CALL.REL.NOINC `($__internal_0_$__cuda_sm20_div_rn_f64_full) ;  /* 0x00000158004c7944 */ /* 0x026fea0003c00000 */
[----:B------:R-:W-:-:S07]  /*0270*/  IMAD.MOV.U32 R7, RZ, RZ, R5 ;  /* 0x000000ffff077224 */ /* 0x000fce00078e0005 */
.L_x_0:
[----:B------:R-:W0:Y:S01]  /*0280*/  LDCU UR10, c[0x0][0x414] ;  /* 0x00008280ff0a77ac */ /* 0x000e220008000800 */
[----:B------:R-:W1:Y:S01]  /*0290*/  S2R R15, SR_TID.Y ;  /* 0x00000000000f7919 */ /* 0x000e620000002200 */
[----:B------:R-:W-:Y:S01]  /*02a0*/  MOV R8, 0x1 ;  /* 0x0000000100087802 */ /* 0x000fe20000000f00 */
[----:B------:R-:W-:Y:S01]  /*02b0*/  BSSY.RECONVERGENT B0, `(.L_x_1) ;  /* 0x0000019000007945 */ /* 0x000fe20003800200 */
[----:B0-----:R-:W0:Y:S08]  /*02c0*/  I2F.F64 R10, UR10 ;  /* 0x0000000a000a7d12 */ /* 0x001e300008201c00 */
[----:B0-----:R-:W0:Y:S01]  /*02d0*/  MUFU.RCP64H R9, R11 ;  /* 0x0000000b00097308 */ /* 0x001e220000001800 */
[----:B-12---:R-:W-:Y:S01]  /*02e0*/  IMAD R0, R2, UR8, R15 ;  /* 0x0000000802007c24 */ /* 0x006fe2000f8e020f */
[----:B0-----:R-:W-:-:S08]  /*02f0*/  DFMA R4, -R10, R8, 1 ;  /* 0x3ff000000a04742b */ /* 0x001fd00000000108 */
[----:B------:R-:W-:Y:S02]  /*0300*/  DFMA R12, R4, R4, R4 ;  /* 0x00000004040c722b */ /* 0x000fe40000000004 */
[----:B------:R-:W0:Y:S06]  /*0310*/  I2F.F64.U32 R4, R0 ;  /* 0x0000000000047312 */ /* 0x000e2c0000201800 */
[----:B------:R-:W-:-:S08]  /*0320*/  DFMA R12, R8, R12, R8 ;  /* 0x0000000c080c722b */ /* 0x000fd00000000008 */
[----:B------:R-:W-:Y:S02]  /*0330*/  DFMA R8, -R10, R12, 1 ;  /* 0x3ff000000a08742b */ /* 0x000fe4000000010c */
[----:B0-----:R-:W-:-:S06]  /*0340*/  DADD R14, R4, R6 ;  /* 0x00000000040e7229 */ /* 0x001fcc0000000006 */
[----:B------:R-:W-:-:S04]  /*0350*/  DFMA R8, R12, R8, R12 ;  /* 0x000000080c08722b */ /* 0x000fc8000000000c */
[----:B------:R-:W-:-:S04]  /*0360*/  FSETP.GEU.AND P1, PT, |R15|, 6.5827683646048100446e-37, PT ;  /* 0x036000000f00780b */ /* 0x000fc80003f2e200 */
[----:B------:R-:W-:-:S08]  /*0370*/  DMUL R6, R14, R8 ;  /* 0x000000080e067228 */ /* 0x000fd00000000000 */
[----:B------:R-:W-:-:S08]  /*0380*/  DFMA R4, -R10, R6, R14 ;  /* 0x000000060a04722b */ /* 0x000fd0000000010e */
[----:B------:R-:W-:-:S10]  /*0390*/  DFMA R6, R8, R4, R6 ;  /* 0x000000040806722b */ /* 0x000fd40000000006 */
[----:B------:R-:W-:-:S05]  /*03a0*/  FFMA R4, RZ, R11, R7 ;  /* 0x0000000bff047223 */ /* 0x000fca0000000007 */
[----:B------:R-:W-:-:S13]  /*03b0*/  FSETP.GT.AND P0, PT, |R4|, 1.469367938527859385e-39, PT ;  /* 0x001000000400780b */ /* 0x000fda0003f04200 */
[----:B------:R-:W-:Y:S05]  /*03c0*/  @P0 BRA P1, `(.L_x_2) ;  /* 0x00000000001c0947 */ /* 0x000fea0000800000 */
[----:B------:R-:W-:Y:S01]  /*03d0*/  IMAD.MOV.U32 R8, RZ, RZ, R14 ;  /* 0x000000ffff087224 */ /* 0x000fe200078e000e */
[----:B------:R-:W-:Y:S01]  /*03e0*/  MOV R4, 0x430 ;  /* 0x0000043000047802 */ /* 0x000fe20000000f00 */
[----:B------:R-:W-:Y:S02]  /*03f0*/  IMAD.MOV.U32 R7, RZ, RZ, R15 ;  /* 0x000000ffff077224 */ /* 0x000fe400078e000f */
[----:B------:R-:W-:Y:S02]  /*0400*/  IMAD.MOV.U32 R6, RZ, RZ, R10 ;  /* 0x000000ffff067224 */ /* 0x000fe400078e000a */
[----:B------:R-:W-:-:S07]  /*0410*/  IMAD.MOV.U32 R5, RZ, RZ, R11 ;  /* 0x000000ffff057224 */ /* 0x000fce00078e000b */
[----:B-----5:R-:W-:Y:S05]  /*0420*/  CALL.REL.NOINC `($__internal_0_$__cuda_sm20_div_rn_f64_full) ;  /* 0x0000015400dc7944 */ /* 0x020fea0003c00000 */
[----:B------:R-:W-:-:S07]  /*0430*/  IMAD.MOV.U32 R7, RZ, RZ, R5 ;  /* 0x000000ffff077224 */ /* 0x000fce00078e0005 */
.L_x_2:
[----:B------:R-:W-:Y:S05]  /*0440*/  BSYNC.RECONVERGENT B0 ;  /* 0x0000000000007941 */ /* 0x000fea0003800200 */
.L_x_1:
[----:B------:R-:W0:Y:S01]  /*0450*/  LDCU.128 UR12, c[0x0][0x3b0] ;  /* 0x00007600ff0c77ac */ /* 0x000e220008000c00 */
[----:B------:R-:W-:Y:S01]  /*0460*/  DADD R6, R6, R6 ;  /* 0x0000000006067229 */ /* 0x000fe20000000006 */
[----:B------:R-:W1:Y:S01]  /*0470*/  LDCU.64 UR16, c[0x0][0x3c0] ;  /* 0x00007800ff1077ac */ /* 0x000e620008000a00 */
[----:B------:R-:W2:Y:S06]  /*0480*/  LDCU.64 UR10, c[0x0][0x3a8] ;  /* 0x00007500ff0a77ac */ /* 0x000eac0008000a00 */
[----:B------:R-:W-:-:S08]  /*0490*/  DADD R6, -R6, 1 ;  /* 0x3ff0000006067429 */ /* 0x000fd00000000100 */
[C---:B0-----:R-:W-:Y:S02]  /*04a0*/  DMUL R16, R6.reuse, UR12 ;  /* 0x0000000c06107c28 */ /* 0x041fe40008000000 */
[C---:B------:R-:W-:Y:S02]  /*04b0*/  DMUL R14, R6.reuse, UR14 ;  /* 0x0000000e060e7c28 */ /* 0x040fe40008000000 */
[C---:B-1----:R-:W-:Y:S02]  /*04c0*/  DMUL R10, R6.reuse, UR16 ;  /* 0x00000010060a7c28 */ /* 0x042fe40008000000 */
[----:B--2---:R-:W-:Y:S01]  /*04d0*/  DMUL R12, R6, UR10 ;  /* 0x0000000a060c7c28 */ /* 0x004fe20008000000 */
[----:B------:R-:W-:-:S10]  /*04e0*/  UMOV UR10, 0x1 ;  /* 0x00000001000a7882 */ /* 0x000fd40000000000 */
.L_x_296:
[----:B------:R-:W0:Y:S01]  /*04f0*/  MUFU.RCP64H R5, 3 ;  /* 0x4008000000057908 */ /* 0x000e220000001800 */
[----:B------:R-:W-:Y:S01]  /*0500*/  IMAD.MOV.U32 R6, RZ, RZ, 0x0 ;  /* 0x00000000ff067424 */ /* 0x000fe200078e00ff */
[----:B-----5:R-:W-:Y:S01]  /*0510*/  ISETP.GE.AND P1, PT, R3, 0x1, PT ;  /* 0x000000010300780c */ /* 0x020fe20003f26270 */
[----:B------:R-:W-:Y:S02]  /*0520*/  IMAD.MOV.U32 R7, RZ, RZ, 0x40080000 ;  /* 0x40080000ff077424 */ /* 0x000fe400078e00ff */
[----:B------:R-:W-:-:S06]  /*0530*/  IMAD.MOV.U32 R4, RZ, RZ, 0x1 ;  /* 0x00000001ff047424 */ /* 0x000fcc00078e00ff */
[----:B0-----:R-:W-:-:S08]  /*0540*/  DFMA R8, R4, -R6, 1 ;  /* 0x3ff000000408742b */ /* 0x001fd00000000806 */
[----:B------:R-:W-:-:S08]  /*0550*/  DFMA R8, R8, R8, R8 ;  /* 0x000000080808722b */ /* 0x000fd00000000008 */
[----:B------:R-:W-:Y:S02]  /*0560*/  DFMA R4, R4, R8, R4 ;  /* 0x000000080404722b */ /* 0x000fe40000000004 */
[----:B------:R-:W0:Y:S06]  /*0570*/  I2F.F64.U32 R8, UR10 ;  /* 0x0000000a00087d12 */ /* 0x000e2c0008201800 */
[----:B------:R-:W-:-:S08]  /*0580*/  DFMA R6, R4, -R6, 1 ;  /* 0x3ff000000406742b */ /* 0x000fd00000000806 */
[----:B------:R-:W-:Y:S01]  /*0590*/  DFMA R24, R4, R6, R4 ;  /* 0x000000060418722b */ /* 0x000fe20000000004 */
[----:B0-----:R-:W-:-:S07]  /*05a0*/  FSETP.GEU.AND P2, PT, |R9|, 6.5827683646048100446e-37, PT ;  /* 0x036000000900780b */ /* 0x001fce0003f4e200 */
[----:B------:R-:W-:-:S08]  /*05b0*/  DMUL R6, R24, R8 ;  /* 0x0000000818067228 */ /* 0x000fd00000000000 */
[----:B------:R-:W-:-:S08]  /*05c0*/  DFMA R4, R6, -3, R8 ;  /* 0xc00800000604782b */ /* 0x000fd00000000008 */
[----:B------:R-:W-:-:S10]  /*05d0*/  DFMA R6, R24, R4, R6 ;  /* 0x000000041806722b */ /* 0x000fd40000000006 */
[----:B------:R-:W-:-:S05]  /*05e0*/  FFMA R0, RZ, 2.125, R7 ;  /* 0x40080000ff007823 */ /* 0x000fca0000000007 */
[----:B------:R-:W-:-:S13]  /*05f0*/  FSETP.GT.AND P0, PT, |R0|, 1.469367938527859385e-39, PT ;  /* 0x001000000000780b */ /* 0x000fda0003f04200 */
[----:B------:R-:W-:Y:S05]  /*0600*/  @P0 BRA P2, `(.L_x_3) ;  /* 0x0000000000180947 */ /* 0x000fea0001000000 */
[----:B------:R-:W-:Y:S01]  /*0610*/  MOV R7, R9 ;  /* 0x0000000900077202 */ /* 0x000fe20000000f00 */
[----:B------:R-:W-:Y:S01]  /*0620*/  IMAD.MOV.U32 R6, RZ, RZ, RZ ;  /* 0x000000ffff067224 */ /* 0x000fe200078e00ff */
[----:B------:R-:W-:Y:S01]  /*0630*/  MOV R4, 0x660 ;  /* 0x0000066000047802 */ /* 0x000fe20000000f00 */
[----:B------:R-:W-:-:S07]  /*0640*/  IMAD.MOV.U32 R5, RZ, RZ, 0x40080000 ;  /* 0x40080000ff057424 */ /* 0x000fce00078e00ff */
[----:B------:R-:W-:Y:S05]  /*0650*/  CALL.REL.NOINC `($__internal_0_$__cuda_sm20_div_rn_f64_full) ;  /* 0x0000015400507944 */ /* 0x000fea0003c00000 */
[----:B------:R-:W-:-:S07]  /*0660*/  IMAD.MOV.U32 R7, RZ, RZ, R5 ;  /* 0x000000ffff077224 */ /* 0x000fce00078e0005 */
.L_x_3:
[----:B------:R-:W0:Y:S01]  /*0670*/  LDCU UR11, c[0x0][0x410] ;  /* 0x00008200ff0b77ac */ /* 0x000e220008000800 */
[----:B------:R-:W1:Y:S01]  /*0680*/  S2R R0, SR_CTAID.X ;  /* 0x0000000000007919 */ /* 0x000e620000002500 */
[----:B------:R-:W-:Y:S01]  /*0690*/  IMAD.MOV.U32 R8, RZ, RZ, 0x1 ;  /* 0x00000001ff087424 */ /* 0x000fe200078e00ff */
[----:B------:R-:W-:Y:S01]  /*06a0*/  BSSY.RECONVERGENT B0, `(.L_x_4) ;  /* 0x000001b000007945 */ /* 0x000fe20003800200 */
[----:B------:R-:W1:Y:S01]  /*06b0*/  S2R R29, SR_TID.X ;  /* 0x00000000001d7919 */ /* 0x000e620000002100 */
[----:B0-----:R-:W0:Y:S01]  /*06c0*/  I2F.F64 R24, UR11 ;  /* 0x0000000b00187d12 */ /* 0x001e220008201c00 */
[----:B------:R-:W1:Y:S07]  /*06d0*/  LDCU UR11, c[0x0][0x360] ;  /* 0x00006c00ff0b77ac */ /* 0x000e6e0008000800 */
[----:B0-----:R-:W0:Y:S01]  /*06e0*/  MUFU.RCP64H R9, R25 ;  /* 0x0000001900097308 */ /* 0x001e220000001800 */
[----:B-1----:R-:W-:Y:S01]  /*06f0*/  IMAD R0, R0, UR11, R29 ;  /* 0x0000000b00007c24 */ /* 0x002fe2000f8e021d */
[----:B0-----:R-:W-:-:S08]  /*0700*/  DFMA R4, -R24, R8, 1 ;  /* 0x3ff000001804742b */ /* 0x001fd00000000108 */
[----:B------:R-:W-:Y:S02]  /*0710*/  DFMA R26, R4, R4, R4 ;  /* 0x00000004041a722b */ /* 0x000fe40000000004 */
[----:B------:R-:W0:Y:S06]  /*0720*/  I2F.F64 R4, R0 ;  /* 0x0000000000047312 */ /* 0x000e2c0000201c00 */
        /* <DEDUP_REMOVED lines=16> */
[----:B------:R-:W-:Y:S05]  /*0830*/  CALL.REL.NOINC `($__internal_0_$__cuda_sm20_div_rn_f64_full) ;  /* 0x0000015000d87944 */ /* 0x000fea0003c00000 */
[----:B------:R-:W-:-:S07]  /*0840*/  MOV R7, R5 ;  /* 0x0000000500077202 */ /* 0x000fce0000000f00 */
.L_x_5:
[----:B------:R-:W-:Y:S05]  /*0850*/  BSYNC.RECONVERGENT B0 ;  /* 0x0000000000007941 */ /* 0x000fea0003800200 */
.L_x_4:
[----:B------:R-:W0:Y:S01]  /*0860*/  LDCU.64 UR12, c[0x0][0x3a0] ;  /* 0x00007400ff0c77ac */ /* 0x000e220008000a00 */
[----:B------:R-:W-:Y:S01]  /*0870*/  IMAD.MOV.U32 R4, RZ, RZ, 0x0 ;  /* 0x00000000ff047424 */ /* 0x000fe200078e00ff */
[----:B------:R-:W-:Y:S01]  /*0880*/  BSSY.RECONVERGENT B0, `(.L_x_6) ;  /* 0x0000034000007945 */ /* 0x000fe20003800200 */
[----:B------:R-:W-:Y:S01]  /*0890*/  IMAD.MOV.U32 R5, RZ, RZ, 0x40000000 ;  /* 0x40000000ff057424 */ /* 0x000fe200078e00ff */
[----:B------:R-:W1:Y:S01]  /*08a0*/  LDCU.128 UR28, c[0x0][0x3e0] ;  /* 0x00007c00ff1c77ac */ /* 0x000e620008000c00 */
[----:B------:R-:W-:Y:S01]  /*08b0*/  IMAD.MOV.U32 R8, RZ, RZ, 0x1 ;  /* 0x00000001ff087424 */ /* 0x000fe200078e00ff */
[----:B------:R-:W2:Y:S03]  /*08c0*/  LDCU.64 UR32, c[0x0][0x400] ;  /* 0x00008000ff2077ac */ /* 0x000ea60008000a00 */
[----:B------:R-:W-:Y:S01]  /*08d0*/  DFMA R6, R6, R4, -1 ;  /* 0xbff000000606742b */ /* 0x000fe20000000004 */
[----:B------:R-:W3:Y:S01]  /*08e0*/  LDCU.64 UR14, c[0x0][0x3c8] ;  /* 0x00007900ff0e77ac */ /* 0x000ee20008000a00 */
[----:B------:R-:W4:Y:S06]  /*08f0*/  LDCU.128 UR16, c[0x0][0x390] ;  /* 0x00007200ff1077ac */ /* 0x000f2c0008000c00 */
[----:B0-----:R-:W-:Y:S01]  /*0900*/  DFMA R24, R6, UR12, R10 ;  /* 0x0000000c06187c2b */ /* 0x001fe2000800000a */
[----:B------:R-:W0:Y:S01]  /*0910*/  LDCU.64 UR12, c[0x0][0x388] ;  /* 0x00007100ff0c77ac */ /* 0x000e220008000a00 */
[----:B------:R-:W5:Y:S06]  /*0920*/  LDCU.128 UR20, c[0x0][0x3d0] ;  /* 0x00007a00ff1477ac */ /* 0x000f6c0008000c00 */
[----:B-1----:R-:W-:Y:S01]  /*0930*/  DFMA R42, RZ, UR28, R24 ;  /* 0x0000001cff2a7c2b */ /* 0x002fe20008000018 */
[----:B------:R-:W1:Y:S01]  /*0940*/  LDCU.128 UR24, c[0x0][0x3f0] ;  /* 0x00007e00ff1877ac */ /* 0x000e620008000c00 */
[----:B------:R-:W-:-:S06]  /*0950*/  DADD R34, R24, UR28 ;  /* 0x0000001c18227e29 */ /* 0x000fcc0008000000 */
[----:B--2---:R-:W-:Y:S02]  /*0960*/  DADD R42, R42, UR32 ;  /* 0x000000202a2a7e29 */ /* 0x004fe40008000000 */
[----:B------:R-:W-:-:S04]  /*0970*/  DADD R34, R34, UR32 ;  /* 0x0000002022227e29 */ /* 0x000fc80008000000 */
[----:B------:R-:W2:Y:S02]  /*0980*/  MUFU.RCP64H R9, R43 ;  /* 0x0000002b00097308 */ /* 0x000ea40000001800 */
[----:B--2---:R-:W-:-:S08]  /*0990*/  DFMA R4, -R42, R8, 1 ;  /* 0x3ff000002a04742b */ /* 0x004fd00000000108 */
[----:B------:R-:W-:Y:S02]  /*09a0*/  DFMA R26, R4, R4, R4 ;  /* 0x00000004041a722b */ /* 0x000fe40000000004 */
[----:B0-----:R-:W-:-:S06]  /*09b0*/  DFMA R4, R6, UR12, R12 ;  /* 0x0000000c06047c2b */ /* 0x001fcc000800000c */
[----:B------:R-:W-:Y:S02]  /*09c0*/  DFMA R26, R8, R26, R8 ;  /* 0x0000001a081a722b */ /* 0x000fe40000000008 */
[----:B---3--:R-:W-:Y:S02]  /*09d0*/  DFMA R8, RZ, UR14, R4 ;  /* 0x0000000eff087c2b */ /* 0x008fe40008000004 */
[----:B------:R-:W-:-:S04]  /*09e0*/  DADD R40, R4, UR14 ;  /* 0x0000000e04287e29 */ /* 0x000fc80008000000 */
[----:B------:R-:W-:Y:S02]  /*09f0*/  DFMA R28, -R42, R26, 1 ;  /* 0x3ff000002a1c742b */ /* 0x000fe4000000011a */
[----:B------:R-:W-:Y:S02]  /*0a00*/  DADD R30, R8, UR30 ;  /* 0x0000001e081e7e29 */ /* 0x000fe40008000000 */
[C---:B----4-:R-:W-:Y:S02]  /*0a10*/  DFMA R8, R6.reuse, UR16, R16 ;  /* 0x0000001006087c2b */ /* 0x050fe40008000010 */
[----:B------:R-:W-:Y:S02]  /*0a20*/  DFMA R6, R6, UR18, R14 ;  /* 0x0000001206067c2b */ /* 0x000fe4000800000e */
[----:B------:R-:W-:Y:S02]  /*0a30*/  DFMA R28, R26, R28, R26 ;  /* 0x0000001c1a1c722b */ /* 0x000fe4000000001a */
[----:B------:R-:W-:-:S02]  /*0a40*/  DADD R40, R40, UR30 ;  /* 0x0000001e28287e29 */ /* 0x000fc40008000000 */
[----:B------:R-:W-:Y:S01]  /*0a50*/  FSETP.GEU.AND P2, PT, |R31|, 6.5827683646048100446e-37, PT ;  /* 0x036000001f00780b */ /* 0x000fe20003f4e200 */
[----:B-----5:R-:W-:Y:S02]  /*0a60*/  DFMA R46, RZ, UR20, R8 ;  /* 0x00000014ff2e7c2b */ /* 0x020fe40008000008 */
[----:B------:R-:W-:Y:S02]  /*0a70*/  DADD R38, R8, UR20 ;  /* 0x0000001408267e29 */ /* 0x000fe40008000000 */
[----:B------:R-:W-:Y:S02]  /*0a80*/  DMUL R56, R30, R28 ;  /* 0x0000001c1e387228 */ /* 0x000fe40000000000 */
[----:B------:R-:W-:Y:S02]  /*0a90*/  DFMA R44, RZ, UR22, R6 ;  /* 0x00000016ff2c7c2b */ /* 0x000fe40008000006 */
[----:B------:R-:W-:Y:S02]  /*0aa0*/  DADD R36, R6, UR22 ;  /* 0x0000001606247e29 */ /* 0x000fe40008000000 */
[----:B-1----:R-:W-:-:S02]  /*0ab0*/  DADD R46, R46, UR24 ;  /* 0x000000182e2e7e29 */ /* 0x002fc40008000000 */
[----:B------:R-:W-:Y:S02]  /*0ac0*/  DFMA R26, -R42, R56, R30 ;  /* 0x000000382a1a722b */ /* 0x000fe4000000011e */
[----:B------:R-:W-:Y:S02]  /*0ad0*/  DADD R38, R38, UR24 ;  /* 0x0000001826267e29 */ /* 0x000fe40008000000 */
[----:B------:R-:W-:Y:S02]  /*0ae0*/  DADD R44, R44, UR26 ;  /* 0x0000001a2c2c7e29 */ /* 0x000fe40008000000 */
[----:B------:R-:W-:Y:S02]  /*0af0*/  DADD R36, R36, UR26 ;  /* 0x0000001a24247e29 */ /* 0x000fe40008000000 */
        /* <DEDUP_REMOVED lines=10> */
[----:B------:R-:W-:Y:S01]  /*0ba0*/  IMAD.MOV.U32 R56, RZ, RZ, R6 ;  /* 0x000000ffff387224 */ /* 0x000fe200078e0006 */
[----:B------:R-:W-:-:S07]  /*0bb0*/  MOV R57, R5 ;  /* 0x0000000500397202 */ /* 0x000fce0000000f00 */
.L_x_7:
[----:B------:R-:W-:Y:S05]  /*0bc0*/  BSYNC.RECONVERGENT B0 ;  /* 0x0000000000007941 */ /* 0x000fea0003800200 */
.L_x_6:
[----:B------:R-:W0:Y:S01]  /*0bd0*/  MUFU.RCP64H R5, R43 ;  /* 0x0000002b00057308 */ /* 0x000e220000001800 */
[----:B------:R-:W-:Y:S01]  /*0be0*/  IMAD.MOV.U32 R4, RZ, RZ, 0x1 ;  /* 0x00000001ff047424 */ /* 0x000fe200078e00ff */
[----:B------:R-:W-:Y:S01]  /*0bf0*/  FSETP.GEU.AND P2, PT, |R47|, 6.5827683646048100446e-37, PT ;  /* 0x036000002f00780b */ /* 0x000fe20003f4e200 */
[----:B------:R-:W-:Y:S04]  /*0c00*/  BSSY.RECONVERGENT B0, `(.L_x_8) ;  /* 0x0000014000007945 */ /* 0x000fe80003800200 */
[----:B0-----:R-:W-:-:S08]  /*0c10*/  DFMA R6, -R42, R4, 1 ;  /* 0x3ff000002a06742b */ /* 0x001fd00000000104 */
[----:B------:R-:W-:-:S08]  /*0c20*/  DFMA R6, R6, R6, R6 ;  /* 0x000000060606722b */ /* 0x000fd00000000006 */
[----:B------:R-:W-:-:S08]  /*0c30*/  DFMA R6, R4, R6, R4 ;  /* 0x000000060406722b */ /* 0x000fd00000000004 */
[----:B------:R-:W-:-:S08]  /*0c40*/  DFMA R4, -R42, R6, 1 ;  /* 0x3ff000002a04742b */ /* 0x000fd00000000106 */
[----:B------:R-:W-:-:S08]  /*0c50*/  DFMA R6, R6, R4, R6 ;  /* 0x000000040606722b */ /* 0x000fd00000000006 */
        /* <DEDUP_REMOVED lines=12> */
[----:B------:R-:W-:Y:S02]  /*0d20*/  IMAD.MOV.U32 R54, RZ, RZ, R6 ;  /* 0x000000ffff367224 */ /* 0x000fe400078e0006 */
[----:B------:R-:W-:-:S07]  /*0d30*/  IMAD.MOV.U32 R55, RZ, RZ, R5 ;  /* 0x000000ffff377224 */ /* 0x000fce00078e0005 */
.L_x_9:
[----:B------:R-:W-:Y:S05]  /*0d40*/  BSYNC.RECONVERGENT B0 ;  /* 0x0000000000007941 */ /* 0x000fea0003800200 */
.L_x_8:
        /* <DEDUP_REMOVED lines=15> */
[----:B------:R-:W-:Y:S01]  /*0e40*/  MOV R8, R44 ;  /* 0x0000002c00087202 */ /* 0x000fe20000000f00 */
[----:B------:R-:W-:Y:S01]  /*0e50*/  IMAD.MOV.U32 R7, RZ, RZ, R45 ;  /* 0x000000ffff077224 */ /* 0x000fe200078e002d */
[----:B------:R-:W-:Y:S01]  /*0e60*/  MOV R4, 0xea0 ;  /* 0x00000ea000047802 */ /* 0x000fe20000000f00 */
[----:B------:R-:W-:Y:S02]  /*0e70*/  IMAD.MOV.U32 R6, RZ, RZ, R42 ;  /* 0x000000ffff067224 */ /* 0x000fe400078e002a */
[----:B------:R-:W-:-:S07]  /*0e80*/  IMAD.MOV.U32 R5, RZ, RZ, R43 ;  /* 0x000000ffff057224 */ /* 0x000fce00078e002b */
[----:B------:R-:W-:Y:S05]  /*0e90*/  CALL.REL.NOINC `($__internal_0_$__cuda_sm20_div_rn_f64_full) ;  /* 0x0000014c00407944 */ /* 0x000fea0003c00000 */
[----:B------:R-:W-:Y:S02]  /*0ea0*/  IMAD.MOV.U32 R50, RZ, RZ, R6 ;  /* 0x000000ffff327224 */ /* 0x000fe400078e0006 */
[----:B------:R-:W-:-:S07]  /*0eb0*/  IMAD.MOV.U32 R51, RZ, RZ, R5 ;  /* 0x000000ffff337224 */ /* 0x000fce00078e0005 */
.L_x_11:
[----:B------:R-:W-:Y:S05]  /*0ec0*/  BSYNC.RECONVERGENT B0 ;  /* 0x0000000000007941 */ /* 0x000fea0003800200 */
.L_x_10:
        /* <DEDUP_REMOVED lines=16> */
[----:B------:R-:W-:Y:S01]  /*0fd0*/  MOV R6, R34 ;  /* 0x0000002200067202 */ /* 0x000fe20000000f00 */
[----:B------:R-:W-:Y:S01]  /*0fe0*/  IMAD.MOV.U32 R7, RZ, RZ, R41 ;  /* 0x000000ffff077224 */ /* 0x000fe200078e0029 */
[----:B------:R-:W-:Y:S01]  /*0ff0*/  MOV R4, 0x1020 ;  /* 0x0000102000047802 */ /* 0x000fe20000000f00 */
[----:B------:R-:W-:-:S07]  /*1000*/  IMAD.MOV.U32 R5, RZ, RZ, R35 ;  /* 0x000000ffff057224 */ /* 0x000fce00078e0023 */
[----:B------:R-:W-:Y:S05]  /*1010*/  CALL.REL.NOINC `($__internal_0_$__cuda_sm20_div_rn_f64_full) ;  /* 0x0000014800e07944 */ /* 0x000fea0003c00000 */
[----:B------:R-:W-:Y:S02]  /*1020*/  IMAD.MOV.U32 R48, RZ, RZ, R6 ;  /* 0x000000ffff307224 */ /* 0x000fe400078e0006 */
[----:B------:R-:W-:-:S07]  /*1030*/  IMAD.MOV.U32 R49, RZ, RZ, R5 ;  /* 0x000000ffff317224 */ /* 0x000fce00078e0005 */
.L_x_13:
[----:B------:R-:W-:Y:S05]  /*1040*/  BSYNC.RECONVERGENT B0 ;  /* 0x0000000000007941 */ /* 0x000fea0003800200 */
.L_x_12:
        /* <DEDUP_REMOVED lines=21> */
[----:B------:R-:W-:Y:S01]  /*11a0*/  MOV R64, R6 ;  /* 0x0000000600407202 */ /* 0x000fe20000000f00 */
[----:B------:R-:W-:-:S07]  /*11b0*/  IMAD.MOV.U32 R65, RZ, RZ, R5 ;  /* 0x000000ffff417224 */ /* 0x000fce00078e0005 */
.L_x_15:
[----:B------:R-:W-:Y:S05]  /*11c0*/  BSYNC.RECONVERGENT B0 ;  /* 0x0000000000007941 */ /* 0x000fea0003800200 */
.L_x_14:
        /* <DEDUP_REMOVED lines=21> */
[----:B------:R-:W-:-:S07]  /*1320*/  IMAD.MOV.U32 R4, RZ, RZ, R6 ;  /* 0x000000ffff047224 */ /* 0x000fce00078e0006 */
.L_x_17:
[----:B------:R-:W-:Y:S05]  /*1330*/  BSYNC.RECONVERGENT B0 ;  /* 0x0000000000007941 */ /* 0x000fea0003800200 */
.L_x_16:
[----:B------:R-:W-:Y:S01]  /*1340*/  DADD R48, R48, -R56 ;  /* 0x0000000030307229 */ /* 0x000fe20000000838 */
[----:B------:R-:W-:Y:S01]  /*1350*/  IMAD.MOV.U32 R52, RZ, RZ, 0x0 ;  /* 0x00000000ff347424 */ /* 0x000fe200078e00ff */
[----:B------:R-:W-:Y:S01]  /*1360*/  DADD R64, R64, -R54 ;  /* 0x0000000040407229 */ /* 0x000fe20000000836 */
[----:B------:R-:W-:Y:S01]  /*1370*/  MOV R53, 0x412e8480 ;  /* 0x412e848000357802 */ /* 0x000fe20000000f00 */
[----:B------:R-:W-:Y:S01]  /*1380*/  DADD R46, R4, -R50 ;  /* 0x00000000042e7229 */ /* 0x000fe20000000832 */
[----:B------:R-:W-:Y:S01]  /*1390*/  CS2R R34, SRZ ;  /* 0x0000000000227805 */ /* 0x000fe2000001ff00 */
[----:B------:R-:W-:Y:S09]  /*13a0*/  @!P1 BRA `(.L_x_18) ;  /* 0x0000000800ec9947 */ /* 0x000ff20003800000 */
[----:B------:R-:W-:Y:S01]  /*13b0*/  IMAD.MOV R0, RZ, RZ, -R3 ;  /* 0x000000ffff007224 */ /* 0x000fe200078e0a03 */
[----:B------:R-:W-:Y:S01]  /*13c0*/  CS2R R34, SRZ ;  /* 0x0000000000227805 */ /* 0x000fe2000001ff00 */
[----:B------:R-:W-:Y:S02]  /*13d0*/  IMAD.U32 R38, RZ, RZ, UR4 ;  /* 0x00000004ff267e24 */ /* 0x000fe4000f8e00ff */
[----:B------:R-:W-:Y:S02]  /*13e0*/  IMAD.U32 R39, RZ, RZ, UR5 ;  /* 0x00000005ff277e24 */ /* 0x000fe4000f8e00ff */
[----:B------:R-:W-:Y:S02]  /*13f0*/  IMAD.MOV.U32 R52, RZ, RZ, 0x0 ;  /* 0x00000000ff347424 */ /* 0x000fe400078e00ff */
[----:B------:R-:W-:-:S07]  /*1400*/  IMAD.MOV.U32 R53, RZ, RZ, 0x412e8480 ;  /* 0x412e8480ff357424 */ /* 0x000fce00078e00ff */
.L_x_29:
[----:B------:R-:W2:Y:S04]  /*1410*/  LDG.E.64 R6, desc[UR6][R38.64+-0x60] ;  /* 0xffffa00626067981 */ /* 0x000ea8000c1e1b00 */
[----:B------:R-:W3:Y:S04]  /*1420*/  LDG.E.64 R30, desc[UR6][R38.64+-0x58] ;  /* 0xffffa806261e7981 */ /* 0x000ee8000c1e1b00 */
[----:B------:R-:W4:Y:S04]  /*1430*/  LDG.E.64 R44, desc[UR6][R38.64+-0x50] ;  /* 0xffffb006262c7981 */ /* 0x000f28000c1e1b00 */
[----:B------:R-:W5:Y:S04]  /*1440*/  LDG.E.64 R4, desc[UR6][R38.64+-0x80] ;  /* 0xffff800626047981 */ /* 0x000f68000c1e1b00 */
[----:B------:R-:W5:Y:S04]  /*1450*/  LDG.E.64 R28, desc[UR6][R38.64+-0x78] ;  /* 0xffff8806261c7981 */ /* 0x000f68000c1e1b00 */
[----:B------:R-:W5:Y:S04]  /*1460*/  LDG.E.64 R42, desc[UR6][R38.64+-0x70] ;  /* 0xffff9006262a7981 */ /* 0x000f68000c1e1b00 */
[----:B------:R-:W5:Y:S04]  /*1470*/  LDG.E R68, desc[UR6][R38.64] ;  /* 0x0000000626447981 */ /* 0x000f68000c1e1900 */
[----:B------:R-:W5:Y:S04]  /*1480*/  LDG.E.64 R24, desc[UR6][R38.64+-0x40] ;  /* 0xffffc00626187981 */ /* 0x000f68000c1e1b00 */
[----:B------:R-:W5:Y:S04]  /*1490*/  LDG.E.64 R36, desc[UR6][R38.64+-0x38] ;  /* 0xffffc80626247981 */ /* 0x000f68000c1e1b00 */
[----:B------:R-:W5:Y:S04]  /*14a0*/  LDG.E.64 R58, desc[UR6][R38.64+-0x30] ;  /* 0xffffd006263a7981 */ /* 0x000f68000c1e1b00 */
[----:B------:R-:W5:Y:S04]  /*14b0*/  LDG.E.64 R26, desc[UR6][R38.64+-0x20] ;  /* 0xffffe006261a7981 */ /* 0x000f68000c1e1b00 */
[----:B------:R-:W5:Y:S04]  /*14c0*/  LDG.E.64 R40, desc[UR6][R38.64+-0x18] ;  /* 0xffffe80626287981 */ /* 0x000f68000c1e1b00 */
[----:B------:R-:W5:Y:S01]  /*14d0*/  LDG.E.64 R60, desc[UR6][R38.64+-0x10] ;  /* 0xfffff006263c7981 */ /* 0x000f62000c1e1b00 */
[----:B--2---:R-:W-:-:S02]  /*14e0*/  DMUL R8, R6, R54 ;  /* 0x0000003606087228 */ /* 0x004fc40000000000 */
[----:B------:R-:W-:Y:S02]  /*14f0*/  DMUL R62, R64, R6 ;  /* 0x00000006403e7228 */ /* 0x000fe40000000000 */
[----:B---3--:R-:W-:Y:S02]  /*1500*/  DMUL R6, R30, R54 ;  /* 0x000000361e067228 */ /* 0x008fe40000000000 */
[----:B------:R-:W-:Y:S02]  /*1510*/  DMUL R66, R64, R30 ;  /* 0x0000001e40427228 */ /* 0x000fe40000000000 */
[----:B----4-:R-:W-:Y:S02]  /*1520*/  DMUL R30, R44, R54 ;  /* 0x000000362c1e7228 */ /* 0x010fe40000000000 */
[----:B------:R-:W-:Y:S02]  /*1530*/  DMUL R44, R64, R44 ;  /* 0x0000002c402c7228 */ /* 0x000fe40000000000 */
[----:B-----5:R-:W-:-:S02]  /*1540*/  DFMA R8, R4, R56, R8 ;  /* 0x000000380408722b */ /* 0x020fc40000000008 */
[-C--:B------:R-:W-:Y:S02]  /*1550*/  DFMA R6, R28, R56.reuse, R6 ;  /* 0x000000381c06722b */ /* 0x080fe40000000006 */
[----:B------:R-:W-:Y:S01]  /*1560*/  DFMA R30, R42, R56, R30 ;  /* 0x000000382a1e722b */ /* 0x000fe2000000001e */
[----:B------:R-:W-:Y:S01]  /*1570*/  ISETP.NE.AND P0, PT, R68, 0x2, PT ;  /* 0x000000024400780c */ /* 0x000fe20003f05270 */
[C---:B------:R-:W-:Y:S02]  /*1580*/  DFMA R62, R48.reuse, R4, R62 ;  /* 0x00000004303e722b */ /* 0x040fe4000000003e */
[----:B------:R-:W-:Y:S02]  /*1590*/  DFMA R66, R48, R28, R66 ;  /* 0x0000001c3042722b */ /* 0x000fe40000000042 */
[----:B------:R-:W-:Y:S02]  /*15a0*/  DFMA R8, R24, R50, R8 ;  /* 0x000000321808722b */ /* 0x000fe40000000008 */
[----:B------:R-:W-:-:S02]  /*15b0*/  DFMA R44, R48, R42, R44 ;  /* 0x0000002a302c722b */ /* 0x000fc4000000002c */
[-C--:B------:R-:W-:Y:S02]  /*15c0*/  DFMA R6, R36, R50.reuse, R6 ;  /* 0x000000322406722b */ /* 0x080fe40000000006 */
[----:B------:R-:W-:Y:S02]  /*15d0*/  DFMA R30, R58, R50, R30 ;  /* 0x000000323a1e722b */ /* 0x000fe4000000001e */
[----:B------:R-:W-:Y:S02]  /*15e0*/  DFMA R62, R46, R24, R62 ;  /* 0x000000182e3e722b */ /* 0x000fe4000000003e */
[----:B------:R-:W-:Y:S02]  /*15f0*/  DADD R26, R8, R26 ;  /* 0x00000000081a7229 */ /* 0x000fe4000000001a */
[----:B------:R-:W-:Y:S02]  /*1600*/  DFMA R66, R46, R36, R66 ;  /* 0x000000242e42722b */ /* 0x000fe40000000042 */
[----:B------:R-:W-:-:S02]  /*1610*/  DADD R40, R6, R40 ;  /* 0x0000000006287229 */ /* 0x000fc40000000028 */
[----:B------:R-:W-:Y:S02]  /*1620*/  DFMA R44, R46, R58, R44 ;  /* 0x0000003a2e2c722b */ /* 0x000fe4000000002c */
[----:B------:R-:W-:Y:S01]  /*1630*/  DADD R30, R30, R60 ;  /* 0x000000001e1e7229 */ /* 0x000fe2000000003c */
[----:B------:R-:W-:Y:S10]  /*1640*/  @!P0 BRA `(.L_x_19) ;  /* 0x0000000000848947 */ /* 0x000ff40003800000 */
[----:B------:R-:W-:Y:S01]  /*1650*/  ISETP.NE.AND P0, PT, R68, 0x1, PT ;  /* 0x000000014400780c */ /* 0x000fe20003f05270 */
[----:B------:R-:W-:Y:S02]  /*1660*/  IMAD.MOV.U32 R4, RZ, RZ, 0x0 ;  /* 0x00000000ff047424 */ /* 0x000fe400078e00ff */
[----:B------:R-:W-:-:S10]  /*1670*/  IMAD.MOV.U32 R5, RZ, RZ, 0x412e8480 ;  /* 0x412e8480ff057424 */ /* 0x000fd400078e00ff */
[----:B------:R-:W-:Y:S05]  /*1680*/  @P0 BRA `(.L_x_20) ;  /* 0x0000000800040947 */ /* 0x000fea0003800000 */
[----:B------:R-:W-:Y:S01]  /*1690*/  DFMA R4, RZ, R62, R66 ;  /* 0x0000003eff04722b */ /* 0x000fe20000000042 */
[----:B------:R-:W-:Y:S01]  /*16a0*/  IMAD.MOV.U32 R6, RZ, RZ, 0x1 ;  /* 0x00000001ff067424 */ /* 0x000fe200078e00ff */
[----:B------:R-:W-:Y:S06]  /*16b0*/  BSSY.RECONVERGENT B0, `(.L_x_21) ;  /* 0x0000019000007945 */ /* 0x000fec0003800200 */
[----:B------:R-:W-:-:S06]  /*16c0*/  DFMA R44, RZ, R44, R4 ;  /* 0x0000002cff2c722b */ /* 0x000fcc0000000004 */
[----:B------:R-:W0:Y:S02]  /*16d0*/  MUFU.RCP64H R7, R45 ;  /* 0x0000002d00077308 */ /* 0x000e240000001800 */
[----:B0-----:R-:W-:-:S08]  /*16e0*/  DFMA R4, -R44, R6, 1 ;  /* 0x3ff000002c04742b */ /* 0x001fd00000000106 */
[----:B------:R-:W-:Y:S02]  /*16f0*/  DFMA R8, R4, R4, R4 ;  /* 0x000000040408722b */ /* 0x000fe40000000004 */
[----:B------:R-:W-:-:S06]  /*1700*/  DFMA R4, RZ, R26, R40 ;  /* 0x0000001aff04722b */ /* 0x000fcc0000000028 */
[----:B------:R-:W-:Y:S02]  /*1710*/  DFMA R8, R6, R8, R6 ;  /* 0x000000080608722b */ /* 0x000fe40000000006 */
[----:B------:R-:W-:-:S06]  /*1720*/  DFMA R4, RZ, R30, R4 ;  /* 0x0000001eff04722b */ /* 0x000fcc0000000004 */
[----:B------:R-:W-:Y:S02]  /*1730*/  DFMA R6, -R44, R8, 1 ;  /* 0x3ff000002c06742b */ /* 0x000fe40000000108 */
[----:B------:R-:W-:-:S06]  /*1740*/  DADD R24, RZ, -R4 ;  /* 0x00000000ff187229 */ /* 0x000fcc0000000804 */
        /* <DEDUP_REMOVED lines=14> */
[----:B------:R-:W-:-:S07]  /*1830*/  IMAD.MOV.U32 R4, RZ, RZ, R6 ;  /* 0x000000ffff047224 */ /* 0x000fce00078e0006 */
.L_x_22:
[----:B------:R-:W-:Y:S05]  /*1840*/  BSYNC.RECONVERGENT B0 ;  /* 0x0000000000007941 */ /* 0x000fea0003800200 */
.L_x_21:
[----:B------:R-:W-:Y:S05]  /*1850*/  BRA `(.L_x_20) ;  /* 0x0000000400907947 */ /* 0x000fea0003800000 */
.L_x_19:
[----:B------:R-:W-:Y:S01]  /*1860*/  DMUL R8, R40, R40 ;  /* 0x0000002828087228 */ /* 0x000fe20000000000 */
[----:B------:R-:W-:Y:S01]  /*1870*/  BSSY.RECONVERGENT B0, `(.L_x_23) ;  /* 0x0000026000007945 */ /* 0x000fe20003800200 */
[-C--:B------:R-:W-:Y:S02]  /*1880*/  DMUL R4, R66, R66.reuse ;  /* 0x0000004242047228 */ /* 0x080fe40000000000 */
[----:B------:R-:W-:-:S04]  /*1890*/  DMUL R6, R40, R66 ;  /* 0x0000004228067228 */ /* 0x000fc80000000000 */
[----:B------:R-:W-:Y:S02]  /*18a0*/  DFMA R8, R26, R26, R8 ;  /* 0x0000001a1a08722b */ /* 0x000fe40000000008 */
[-C--:B------:R-:W-:Y:S02]  /*18b0*/  DFMA R4, R62, R62.reuse, R4 ;  /* 0x0000003e3e04722b */ /* 0x080fe40000000004 */
[----:B------:R-:W-:-:S04]  /*18c0*/  DFMA R6, R26, R62, R6 ;  /* 0x0000003e1a06722b */ /* 0x000fc80000000006 */
[----:B------:R-:W-:Y:S02]  /*18d0*/  DFMA R8, R30, R30, R8 ;  /* 0x0000001e1e08722b */ /* 0x000fe40000000008 */
[-C--:B------:R-:W-:Y:S02]  /*18e0*/  DFMA R40, R44, R44.reuse, R4 ;  /* 0x0000002c2c28722b */ /* 0x080fe40000000004 */
[----:B------:R-:W-:-:S04]  /*18f0*/  DFMA R6, R30, R44, R6 ;  /* 0x0000002c1e06722b */ /* 0x000fc80000000006 */
[----:B------:R-:W-:Y:S02]  /*1900*/  DADD R8, R8, -1 ;  /* 0xbff0000008087429 */ /* 0x000fe40000000000 */
[----:B------:R-:W-:Y:S02]  /*1910*/  DMUL R4, R40, -4 ;  /* 0xc010000028047828 */ /* 0x000fe40000000000 */
[----:B------:R-:W-:-:S06]  /*1920*/  DADD R36, R6, R6 ;  /* 0x0000000006247229 */ /* 0x000fcc0000000006 */
[----:B------:R-:W-:Y:S01]  /*1930*/  DMUL R4, R8, R4 ;  /* 0x0000000408047228 */ /* 0x000fe20000000000 */
[----:B------:R-:W-:Y:S02]  /*1940*/  IMAD.MOV.U32 R8, RZ, RZ, 0x0 ;  /* 0x00000000ff087424 */ /* 0x000fe400078e00ff */
[----:B------:R-:W-:-:S05]  /*1950*/  IMAD.MOV.U32 R9, RZ, RZ, 0x3fd80000 ;  /* 0x3fd80000ff097424 */ /* 0x000fca00078e00ff */
[----:B------:R-:W-:-:S06]  /*1960*/  DFMA R24, R36, R36, R4 ;  /* 0x000000242418722b */ /* 0x000fcc0000000004 */
[----:B------:R-:W0:Y:S04]  /*1970*/  MUFU.RSQ64H R5, R25 ;  /* 0x0000001900057308 */ /* 0x000e280000001c00 */
[----:B------:R-:W-:-:S05]  /*1980*/  VIADD R4, R25, 0xfcb00000 ;  /* 0xfcb0000019047836 */ /* 0x000fca0000000000 */
[----:B------:R-:W-:Y:S01]  /*1990*/  ISETP.GE.U32.AND P0, PT, R4, 0x7ca00000, PT ;  /* 0x7ca000000400780c */ /* 0x000fe20003f06070 */
[----:B0-----:R-:W-:-:S08]  /*19a0*/  DMUL R6, R4, R4 ;  /* 0x0000000404067228 */ /* 0x001fd00000000000 */
[----:B------:R-:W-:-:S08]  /*19b0*/  DFMA R6, R24, -R6, 1 ;  /* 0x3ff000001806742b */ /* 0x000fd00000000806 */
[----:B------:R-:W-:Y:S02]  /*19c0*/  DFMA R8, R6, R8, 0.5 ;  /* 0x3fe000000608742b */ /* 0x000fe40000000008 */
[----:B------:R-:W-:-:S08]  /*19d0*/  DMUL R6, R4, R6 ;  /* 0x0000000604067228 */ /* 0x000fd00000000000 */
[----:B------:R-:W-:-:S08]  /*19e0*/  DFMA R6, R8, R6, R4 ;  /* 0x000000060806722b */ /* 0x000fd00000000004 */
[----:B------:R-:W-:Y:S02]  /*19f0*/  DMUL R28, R24, R6 ;  /* 0x00000006181c7228 */ /* 0x000fe40000000000 */
[----:B------:R-:W-:Y:S01]  /*1a00*/  VIADD R27, R7, 0xfff00000 ;  /* 0xfff00000071b7836 */ /* 0x000fe20000000000 */
[----:B------:R-:W-:-:S05]  /*1a10*/  MOV R26, R6 ;  /* 0x00000006001a7202 */ /* 0x000fca0000000f00 */
[----:B------:R-:W-:-:S08]  /*1a20*/  DFMA R8, R28, -R28, R24 ;  /* 0x8000001c1c08722b */ /* 0x000fd00000000018 */
[----:B------:R-:W-:Y:S01]  /*1a30*/  DFMA R44, R8, R26, R28 ;  /* 0x0000001a082c722b */ /* 0x000fe2000000001c */
[----:B------:R-:W-:Y:S10]  /*1a40*/  @!P0 BRA `(.L_x_24) ;  /* 0x0000000000208947 */ /* 0x000ff40003800000 */
[----:B------:R-:W-:Y:S02]  /*1a50*/  IMAD.MOV.U32 R26, RZ, RZ, R6 ;  /* 0x000000ffff1a7224 */ /* 0x000fe400078e0006 */
[----:B------:R-:W-:Y:S01]  /*1a60*/  IMAD.MOV.U32 R6, RZ, RZ, R28 ;  /* 0x000000ffff067224 */ /* 0x000fe200078e001c */
[----:B------:R-:W-:Y:S01]  /*1a70*/  MOV R28, 0x1ab0 ;  /* 0x00001ab0001c7802 */ /* 0x000fe20000000f00 */
[----:B------:R-:W-:Y:S02]  /*1a80*/  IMAD.MOV.U32 R7, RZ, RZ, R29 ;  /* 0x000000ffff077224 */ /* 0x000fe400078e001d */
[----:B------:R-:W-:-:S07]  /*1a90*/  IMAD.MOV.U32 R5, RZ, RZ, R27 ;  /* 0x000000ffff057224 */ /* 0x000fce00078e001b */
[----:B------:R-:W-:Y:S05]  /*1aa0*/  CALL.REL.NOINC `($__internal_1_$__cuda_sm20_dsqrt_rn_f64_mediumpath_v1) ;  /* 0x0000014400d47944 */ /* 0x000fea0003c00000 */
[----:B------:R-:W-:Y:S02]  /*1ab0*/  IMAD.MOV.U32 R44, RZ, RZ, R4 ;  /* 0x000000ffff2c7224 */ /* 0x000fe400078e0004 */
[----:B------:R-:W-:-:S07]  /*1ac0*/  IMAD.MOV.U32 R45, RZ, RZ, R5 ;  /* 0x000000ffff2d7224 */ /* 0x000fce00078e0005 */
.L_x_24:
[----:B------:R-:W-:Y:S05]  /*1ad0*/  BSYNC.RECONVERGENT B0 ;  /* 0x0000000000007941 */ /* 0x000fea0003800200 */
.L_x_23:
[----:B------:R-:W-:Y:S01]  /*1ae0*/  DADD R40, R40, R40 ;  /* 0x0000000028287229 */ /* 0x000fe20000000028 */
[----:B------:R-:W-:Y:S01]  /*1af0*/  IMAD.MOV.U32 R4, RZ, RZ, 0x1 ;  /* 0x00000001ff047424 */ /* 0x000fe200078e00ff */
[----:B------:R-:W-:Y:S01]  /*1b00*/  DADD R8, -R36, -R44 ;  /* 0x0000000024087229 */ /* 0x000fe2000000092c */
[----:B------:R-:W-:Y:S03]  /*1b10*/  BSSY.RECONVERGENT B0, `(.L_x_25) ;  /* 0x0000015000007945 */ /* 0x000fe60003800200 */
[----:B------:R-:W0:Y:S06]  /*1b20*/  MUFU.RCP64H R5, R41 ;  /* 0x0000002900057308 */ /* 0x000e2c0000001800 */
[----:B------:R-:W-:Y:S01]  /*1b30*/  FSETP.GEU.AND P1, PT, |R9|, 6.5827683646048100446e-37, PT ;  /* 0x036000000900780b */ /* 0x000fe20003f2e200 */
        /* <DEDUP_REMOVED lines=14> */
[----:B------:R-:W-:-:S07]  /*1c20*/  MOV R4, 0x1c40 ;  /* 0x00001c4000047802 */ /* 0x000fce0000000f00 */
[----:B------:R-:W-:Y:S05]  /*1c30*/  CALL.REL.NOINC `($__internal_0_$__cuda_sm20_div_rn_f64_full) ;  /* 0x0000013c00d87944 */ /* 0x000fea0003c00000 */
[----:B------:R-:W-:Y:S02]  /*1c40*/  IMAD.MOV.U32 R42, RZ, RZ, R6 ;  /* 0x000000ffff2a7224 */ /* 0x000fe400078e0006 */
[----:B------:R-:W-:-:S07]  /*1c50*/  IMAD.MOV.U32 R43, RZ, RZ, R5 ;  /* 0x000000ffff2b7224 */ /* 0x000fce00078e0005 */
.L_x_26:
[----:B------:R-:W-:Y:S05]  /*1c60*/  BSYNC.RECONVERGENT B0 ;  /* 0x0000000000007941 */ /* 0x000fea0003800200 */
.L_x_25:
[----:B------:R-:W0:Y:S01]  /*1c70*/  MUFU.RCP64H R5, R41 ;  /* 0x0000002900057308 */ /* 0x000e220000001800 */
[----:B------:R-:W-:Y:S01]  /*1c80*/  IMAD.MOV.U32 R4, RZ, RZ, 0x1 ;  /* 0x00000001ff047424 */ /* 0x000fe200078e00ff */
[----:B------:R-:W-:Y:S01]  /*1c90*/  DADD R8, -R36, R44 ;  /* 0x0000000024087229 */ /* 0x000fe2000000012c */
[----:B------:R-:W-:Y:S09]  /*1ca0*/  BSSY.RECONVERGENT B0, `(.L_x_27) ;  /* 0x0000013000007945 */ /* 0x000ff20003800200 */
        /* <DEDUP_REMOVED lines=15> */
[----:B------:R-:W-:-:S07]  /*1da0*/  IMAD.MOV.U32 R5, RZ, RZ, R41 ;  /* 0x000000ffff057224 */ /* 0x000fce00078e0029 */
[----:B------:R-:W-:Y:S05]  /*1db0*/  CALL.REL.NOINC `($__internal_0_$__cuda_sm20_div_rn_f64_full) ;  /* 0x0000013c00787944 */ /* 0x000fea0003c00000 */
[----:B------:R-:W-:-:S07]  /*1dc0*/  IMAD.MOV.U32 R4, RZ, RZ, R6 ;  /* 0x000000ffff047224 */ /* 0x000fce00078e0006 */
.L_x_28:
[----:B------:R-:W-:Y:S05]  /*1dd0*/  BSYNC.RECONVERGENT B0 ;  /* 0x0000000000007941 */ /* 0x000fea0003800200 */
.L_x_27:
[C---:B------:R-:W-:Y:S02]  /*1de0*/  DSETP.GEU.AND P1, PT, R42.reuse, 1000000, PT ;  /* 0x412e84802a00742a */ /* 0x040fe40003f2e000 */
[----:B------:R-:W-:-:S04]  /*1df0*/  DSETP.GE.AND P0, PT, R42, RZ, PT ;  /* 0x000000ff2a00722a */ /* 0x000fc80003f06000 */
[----:B------:R-:W-:Y:S02]  /*1e00*/  FSEL R6, R42, RZ, !P1 ;  /* 0x000000ff2a067208 */ /* 0x000fe40004800000 */
[----:B------:R-:W-:Y:S01]  /*1e10*/  FSEL R7, R43, 10.9073486328125, !P1 ;  /* 0x412e84802b077808 */ /* 0x000fe20004800000 */
[----:B------:R-:W-:Y:S01]  /*1e20*/  DSETP.GE.AND P1, PT, R4, RZ, PT ;  /* 0x000000ff0400722a */ /* 0x000fe20003f26000 */
[----:B------:R-:W-:Y:S02]  /*1e30*/  FSEL R6, R6, RZ, P0 ;  /* 0x000000ff06067208 */ /* 0x000fe40000000000 */
[----:B------:R-:W-:-:S06]  /*1e40*/  FSEL R7, R7, 10.9073486328125, P0 ;  /* 0x412e848007077808 */ /* 0x000fcc0000000000 */
[----:B------:R-:W-:-:S06]  /*1e50*/  DSETP.GEU.AND P0, PT, R4, R6, PT ;  /* 0x000000060400722a */ /* 0x000fcc0003f0e000 */
[----:B------:R-:W-:Y:S02]  /*1e60*/  @P1 FSEL R7, R5, R7, !P0 ;  /* 0x0000000705071208 */ /* 0x000fe40004000000 */
[----:B------:R-:W-:-:S03]  /*1e70*/  @P1 FSEL R6, R4, R6, !P0 ;  /* 0x0000000604061208 */ /* 0x000fc60004000000 */
[----:B------:R-:W-:Y:S01]  /*1e80*/  IMAD.MOV.U32 R5, RZ, RZ, R7 ;  /* 0x000000ffff057224 */ /* 0x000fe200078e0007 */
[----:B------:R-:W-:-:S07]  /*1e90*/  MOV R4, R6 ;  /* 0x0000000600047202 */ /* 0x000fce0000000f00 */
.L_x_20:
[----:B------:R-:W-:Y:S01]  /*1ea0*/  VIADD R0, R0, 0x1 ;  /* 0x0000000100007836 */ /* 0x000fe20000000000 */
[----:B------:R-:W-:Y:S01]  /*1eb0*/  DSETP.GEU.AND P0, PT, R4, R52, PT ;  /* 0x000000340400722a */ /* 0x000fe20003f0e000 */
[----:B------:R-:W-:-:S03]  /*1ec0*/  IADD3 R38, P2, PT, R38, 0x110, RZ ;  /* 0x0000011026267810 */ /* 0x000fc60007f5e0ff */
[----:B------:R-:W-:Y:S02]  /*1ed0*/  ISETP.NE.AND P1, PT, R0, RZ, PT ;  /* 0x000000ff0000720c */ /* 0x000fe40003f25270 */
[----:B------:R-:W-:Y:S01]  /*1ee0*/  DSETP.GE.AND P0, PT, R4, RZ, !P0 ;  /* 0x000000ff0400722a */ /* 0x000fe20004706000 */
[----:B------:R-:W-:-:S05]  /*1ef0*/  IMAD.X R39, RZ, RZ, R39, P2 ;  /* 0x000000ffff277224 */ /* 0x000fca00010e0627 */
[C---:B------:R-:W-:Y:S01]  /*1f00*/  SEL R34, R35.reuse, R34, P0 ;  /* 0x0000002223227207 */ /* 0x040fe20000000000 */
[----:B------:R-:W-:Y:S01]  /*1f10*/  VIADD R35, R35, 0x1 ;  /* 0x0000000123237836 */ /* 0x000fe20000000000 */
[----:B------:R-:W-:Y:S02]  /*1f20*/  FSEL R52, R4, R52, P0 ;  /* 0x0000003404347208 */ /* 0x000fe40000000000 */
[----:B------:R-:W-:Y:S01]  /*1f30*/  FSEL R53, R5, R53, P0 ;  /* 0x0000003505357208 */ /* 0x000fe20000000000 */
[----:B------:R-:W-:Y:S06]  /*1f40*/  @P1 BRA `(.L_x_29) ;  /* 0xfffffff400301947 */ /* 0x000fec000383ffff */
[----:B------:R-:W-:-:S07]  /*1f50*/  IMAD.WIDE.U32 R34, R34, 0x110, RZ ;  /* 0x0000011022227825 */ /* 0x000fce00078e00ff */
.L_x_18:
[----:B------:R-:W-:Y:S01]  /*1f60*/  DSETP.NEU.AND P0, PT, R52, 1000000, PT ;  /* 0x412e84803400742a */ /* 0x000fe20003f0d000 */
[----:B------:R-:W-:Y:S01]  /*1f70*/  BSSY.RECONVERGENT B0, `(.L_x_30) ;  /* 0x000137d000007945 */ /* 0x000fe20003800200 */
[----:B------:R-:W-:Y:S02]  /*1f80*/  CS2R R44, SRZ ;  /* 0x00000000002c7805 */ /* 0x000fe4000001ff00 */
[----:B------:R-:W-:Y:S02]  /*1f90*/  CS2R R40, SRZ ;  /* 0x0000000000287805 */ /* 0x000fe4000001ff00 */
[----:B------:R-:W-:Y:S02]  /*1fa0*/  CS2R R38, SRZ ;  /* 0x0000000000267805 */ /* 0x000fe4000001ff00 */
[----:B------:R-:W-:-:S06]  /*1fb0*/  CS2R R36, SRZ ;  /* 0x0000000000247805 */ /* 0x000fcc000001ff00 */
[----:B------:R-:W-:Y:S05]  /*1fc0*/  @!P0 BRA `(.L_x_31) ;  /* 0x0000013400dc8947 */ /* 0x000fea0003800000 */
[----:B------:R-:W0:Y:S02]  /*1fd0*/  LDCU.64 UR12, c[0x0][0x380] ;  /* 0x00007000ff0c77ac */ /* 0x000e240008000a00 */
[----:B0-----:R-:W-:-:S04]  /*1fe0*/  IADD3 R42, P0, PT, R34, UR12, RZ ;  /* 0x0000000c222a7c10 */ /* 0x001fc8000ff1e0ff */
[----:B------:R-:W-:-:S05]  /*1ff0*/  IADD3.X R43, PT, PT, R35, UR13, RZ, P0, !PT ;  /* 0x0000000d232b7c10 */ /* 0x000fca00087fe4ff */
[----:B------:R-:W2:Y:S01]  /*2000*/  LDG.E R44, desc[UR6][R42.64+0x108] ;  /* 0x000108062a2c7981 */ /* 0x000ea2000c1e1900 */
[C---:B------:R-:W-:Y:S01]  /*2010*/  DSETP.MAX.AND P0, P1, |R48|.reuse, |R64|, PT ;  /* 0x400000403000722a */ /* 0x040fe2000390f200 */
[----:B------:R-:W-:Y:S01]  /*2020*/  IMAD.MOV.U32 R0, RZ, RZ, R49 ;  /* 0x000000ffff007224 */ /* 0x000fe200078e0031 */
[-C--:B------:R-:W-:Y:S01]  /*2030*/  DFMA R56, R48, R52.reuse, R56 ;  /* 0x000000343038722b */ /* 0x080fe20000000038 */
[----:B------:R-:W-:Y:S01]  /*2040*/  IMAD.MOV.U32 R7, RZ, RZ, R65 ;  /* 0x000000ffff077224 */ /* 0x000fe200078e0041 */
[-C--:B------:R-:W-:Y:S01]  /*2050*/  DFMA R54, R64, R52.reuse, R54 ;  /* 0x000000344036722b */ /* 0x080fe20000000036 */
[----:B------:R-:W-:Y:S01]  /*2060*/  IMAD.MOV.U32 R5, RZ, RZ, R64 ;  /* 0x000000ffff057224 */ /* 0x000fe200078e0040 */
[----:B------:R-:W-:Y:S01]  /*2070*/  DFMA R52, R46, R52, R50 ;  /* 0x000000342e34722b */ /* 0x000fe20000000032 */
[----:B------:R-:W-:Y:S01]  /*2080*/  IMAD.MOV.U32 R36, RZ, RZ, RZ ;  /* 0x000000ffff247224 */ /* 0x000fe200078e00ff */
[----:B------:R-:W-:Y:S01]  /*2090*/  FSEL R9, |R0|, |R7|, P0 ;  /* 0x4000000700097208 */ /* 0x000fe20000000200 */
[----:B------:R-:W-:Y:S01]  /*20a0*/  IMAD.MOV.U32 R0, RZ, RZ, R48 ;  /* 0x000000ffff007224 */ /* 0x000fe200078e0030 */
[----:B------:R-:W-:Y:S01]  /*20b0*/  DADD R76, -R56, 10 ;  /* 0x40240000384c7429 */ /* 0x000fe20000000100 */
[----:B------:R-:W-:Y:S01]  /*20c0*/  BSSY.RECONVERGENT B1, `(.L_x_32) ;  /* 0x0000083000017945 */ /* 0x000fe20003800200 */
[----:B------:R-:W-:Y:S01]  /*20d0*/  DADD R74, -R54, 10 ;  /* 0x40240000364a7429 */ /* 0x000fe20000000100 */
[----:B------:R-:W-:Y:S01]  /*20e0*/  IMAD.MOV.U32 R66, RZ, RZ, 0x0 ;  /* 0x00000000ff427424 */ /* 0x000fe200078e00ff */
[----:B------:R-:W-:Y:S01]  /*20f0*/  @P1 LOP3.LUT R9, R7, 0x80000, RZ, 0xfc, !PT ;  /* 0x0008000007091812 */ /* 0x000fe200078efcff */
[----:B------:R-:W-:Y:S01]  /*2100*/  DADD R70, -R52, -10 ;  /* 0xc024000034467429 */ /* 0x000fe20000000100 */
[----:B------:R-:W-:Y:S01]  /*2110*/  SEL R6, R0, R5, P0 ;  /* 0x0000000500067207 */ /* 0x000fe20000000000 */
[----:B------:R-:W-:Y:S01]  /*2120*/  DSETP.MIN.AND P0, P1, |R48|, |R64|, PT ;  /* 0x400000403000722a */ /* 0x000fe20003900200 */
[----:B------:R-:W-:Y:S01]  /*2130*/  MOV R7, R9 ;  /* 0x0000000900077202 */ /* 0x000fe20000000f00 */
[----:B------:R-:W-:-:S04]  /*2140*/  IMAD.MOV.U32 R67, RZ, RZ, 0x3ff00000 ;  /* 0x3ff00000ff437424 */ /* 0x000fc800078e00ff */
[----:B------:R-:W-:Y:S01]  /*2150*/  SEL R4, R0, R5, P0 ;  /* 0x0000000500047207 */ /* 0x000fe20000000000 */
[C-C-:B------:R-:W-:Y:S01]  /*2160*/  DSETP.MAX.AND P4, P5, |R46|.reuse, R6.reuse, PT ;  /* 0x000000062e00722a */ /* 0x140fe20003d8f200 */
[----:B------:R-:W-:Y:S01]  /*2170*/  IMAD.MOV.U32 R0, RZ, RZ, R47 ;  /* 0x000000ffff007224 */ /* 0x000fe200078e002f */
[----:B------:R-:W-:Y:S01]  /*2180*/  DSETP.MIN.AND P2, P3, |R46|, R6, PT ;  /* 0x000000062e00722a */ /* 0x000fe20003b40200 */
[----:B------:R-:W-:Y:S02]  /*2190*/  IMAD.MOV.U32 R9, RZ, RZ, R7 ;  /* 0x000000ffff097224 */ /* 0x000fe400078e0007 */
[----:B------:R-:W-:-:S03]  /*21a0*/  IMAD.MOV.U32 R5, RZ, RZ, R6 ;  /* 0x000000ffff057224 */ /* 0x000fc600078e0006 */
[----:B------:R-:W-:Y:S01]  /*21b0*/  FSEL R25, |R0|, R9, P4 ;  /* 0x0000000900197208 */ /* 0x000fe20002000200 */
[----:B------:R-:W-:-:S05]  /*21c0*/  IMAD.MOV.U32 R0, RZ, RZ, R46 ;  /* 0x000000ffff007224 */ /* 0x000fca00078e002e */
[----:B------:R-:W-:Y:S01]  /*21d0*/  SEL R24, R0, R5, P4 ;  /* 0x0000000500187207 */ /* 0x000fe20002000000 */
[----:B------:R-:W-:Y:S01]  /*21e0*/  IMAD.MOV.U32 R0, RZ, RZ, R47 ;  /* 0x000000ffff007224 */ /* 0x000fe200078e002f */
[----:B------:R-:W-:-:S04]  /*21f0*/  @P5 LOP3.LUT R25, R9, 0x80000, RZ, 0xfc, !PT ;  /* 0x0008000009195812 */ /* 0x000fc800078efcff */
[----:B------:R-:W-:Y:S01]  /*2200*/  FSEL R29, |R0|, R7, P2 ;  /* 0x00000007001d7208 */ /* 0x000fe20001000200 */
[----:B------:R-:W-:Y:S01]  /*2210*/  IMAD.MOV.U32 R0, RZ, RZ, R46 ;  /* 0x000000ffff007224 */ /* 0x000fe200078e002e */
[----:B------:R-:W-:Y:S02]  /*2220*/  LOP3.LUT R26, R25, 0xffc00000, RZ, 0xc0, !PT ;  /* 0xffc00000191a7812 */ /* 0x000fe400078ec0ff */
[----:B------:R-:W-:Y:S02]  /*2230*/  @P3 LOP3.LUT R29, R7, 0x80000, RZ, 0xfc, !PT ;  /* 0x00080000071d3812 */ /* 0x000fe400078efcff */
[----:B------:R-:W-:Y:S01]  /*2240*/  SEL R6, R0, R5, P2 ;  /* 0x0000000500067207 */ /* 0x000fe20001000000 */
[----:B------:R-:W-:Y:S01]  /*2250*/  IMAD.MOV.U32 R0, RZ, RZ, R49 ;  /* 0x000000ffff007224 */ /* 0x000fe200078e0031 */
[----:B------:R-:W-:Y:S01]  /*2260*/  LOP3.LUT R27, R26, 0x7fd00000, RZ, 0x3c, !PT ;  /* 0x7fd000001a1b7812 */ /* 0x000fe200078e3cff */
[----:B------:R-:W-:Y:S01]  /*2270*/  IMAD.MOV.U32 R5, RZ, RZ, R65 ;  /* 0x000000ffff057224 */ /* 0x000fe200078e0041 */
[----:B------:R-:W-:Y:S01]  /*2280*/  MOV R7, R29 ;  /* 0x0000001d00077202 */ /* 0x000fe20000000f00 */
[----:B------:R-:W-:-:S03]  /*2290*/  IMAD.MOV.U32 R26, RZ, RZ, RZ ;  /* 0x000000ffff1a7224 */ /* 0x000fc600078e00ff */
[----:B------:R-:W-:Y:S01]  /*22a0*/  FSEL R9, |R0|, |R5|, P0 ;  /* 0x4000000500097208 */ /* 0x000fe20000000200 */
[----:B------:R-:W-:Y:S01]  /*22b0*/  IMAD.MOV.U32 R0, RZ, RZ, R76 ;  /* 0x000000ffff007224 */ /* 0x000fe200078e004c */
[----:B------:R-:W-:Y:S01]  /*22c0*/  @P1 LOP3.LUT R9, R5, 0x80000, RZ, 0xfc, !PT ;  /* 0x0008000005091812 */ /* 0x000fe200078efcff */
[----:B------:R-:W-:Y:S02]  /*22d0*/  DMUL R6, R6, R26 ;  /* 0x0000001a06067228 */ /* 0x000fe40000000000 */
[----:B------:R-:W-:Y:S02]  /*22e0*/  DSETP.MAX.AND P0, P1, |R76|, |R74|, PT ;  /* 0x4000004a4c00722a */ /* 0x000fe4000390f200 */
[----:B------:R-:W-:-:S04]  /*22f0*/  IMAD.MOV.U32 R5, RZ, RZ, R9 ;  /* 0x000000ffff057224 */ /* 0x000fc800078e0009 */
[----:B------:R-:W-:Y:S02]  /*2300*/  DMUL R6, R6, R6 ;  /* 0x0000000606067228 */ /* 0x000fe40000000000 */
[----:B------:R-:W-:-:S08]  /*2310*/  DMUL R4, R4, R26 ;  /* 0x0000001a04047228 */ /* 0x000fd00000000000 */
[----:B------:R-:W-:Y:S02]  /*2320*/  DFMA R6, R4, R4, R6 ;  /* 0x000000040406722b */ /* 0x000fe40000000006 */
[----:B------:R-:W-:-:S08]  /*2330*/  DMUL R4, R24, R26 ;  /* 0x0000001a18047228 */ /* 0x000fd00000000000 */
[----:B------:R-:W-:Y:S01]  /*2340*/  DFMA R8, R4, R4, R6 ;  /* 0x000000040408722b */ /* 0x000fe20000000006 */
[----:B------:R-:W-:Y:S02]  /*2350*/  IMAD.MOV.U32 R4, RZ, RZ, R77 ;  /* 0x000000ffff047224 */ /* 0x000fe400078e004d */
[----:B------:R-:W-:Y:S02]  /*2360*/  IMAD.MOV.U32 R7, RZ, RZ, R75 ;  /* 0x000000ffff077224 */ /* 0x000fe400078e004b */
[--C-:B------:R-:W-:Y:S01]  /*2370*/  IMAD.MOV.U32 R5, RZ, RZ, R74.reuse ;  /* 0x000000ffff057224 */ /* 0x100fe200078e004a */
[----:B------:R-:W0:Y:S01]  /*2380*/  MUFU.RSQ64H R37, R9 ;  /* 0x0000000900257308 */ /* 0x000e220000001c00 */
[----:B------:R-:W-:Y:S01]  /*2390*/  IMAD.MOV.U32 R6, RZ, RZ, R71 ;  /* 0x000000ffff067224 */ /* 0x000fe200078e0047 */
[----:B------:R-:W-:Y:S02]  /*23a0*/  FSEL R29, |R4|, |R7|, P0 ;  /* 0x40000007041d7208 */ /* 0x000fe40000000200 */
[----:B------:R-:W-:Y:S01]  /*23b0*/  @P1 LOP3.LUT R29, R7, 0x80000, RZ, 0xfc, !PT ;  /* 0x00080000071d1812 */ /* 0x000fe200078efcff */
[----:B------:R-:W-:Y:S01]  /*23c0*/  IMAD.MOV.U32 R7, RZ, RZ, R74 ;  /* 0x000000ffff077224 */ /* 0x000fe200078e004a */
[----:B------:R-:W-:Y:S01]  /*23d0*/  SEL R4, R0, R5, P0 ;  /* 0x0000000500047207 */ /* 0x000fe20000000000 */
[----:B------:R-:W-:-:S02]  /*23e0*/  DSETP.MIN.AND P0, P1, |R76|, |R74|, PT ;  /* 0x4000004a4c00722a */ /* 0x000fc40003900200 */
[----:B------:R-:W-:Y:S02]  /*23f0*/  IMAD.MOV.U32 R5, RZ, RZ, R29 ;  /* 0x000000ffff057224 */ /* 0x000fe400078e001d */
[--C-:B------:R-:W-:Y:S02]  /*2400*/  IMAD.MOV.U32 R31, RZ, RZ, R4.reuse ;  /* 0x000000ffff1f7224 */ /* 0x100fe400078e0004 */
[----:B------:R-:W-:Y:S01]  /*2410*/  IMAD.MOV.U32 R35, RZ, RZ, R5 ;  /* 0x000000ffff237224 */ /* 0x000fe200078e0005 */
[----:B------:R-:W-:Y:S01]  /*2420*/  SEL R28, R0, R7, P0 ;  /* 0x00000007001c7207 */ /* 0x000fe20000000000 */
[C-C-:B------:R-:W-:Y:S01]  /*2430*/  DSETP.MAX.AND P4, P5, |R70|.reuse, R4.reuse, PT ;  /* 0x000000044600722a */ /* 0x140fe20003d8f200 */
[----:B------:R-:W-:Y:S01]  /*2440*/  IMAD.MOV.U32 R7, RZ, RZ, R4 ;  /* 0x000000ffff077224 */ /* 0x000fe200078e0004 */
[----:B------:R-:W-:Y:S01]  /*2450*/  DSETP.MIN.AND P2, P3, |R70|, R4, PT ;  /* 0x000000044600722a */ /* 0x000fe20003b40200 */
[----:B------:R-:W-:Y:S01]  /*2460*/  IMAD.MOV.U32 R0, RZ, RZ, R70 ;  /* 0x000000ffff007224 */ /* 0x000fe200078e0046 */
[----:B------:R-:W-:Y:S01]  /*2470*/  MOV R29, R5 ;  /* 0x00000005001d7202 */ /* 0x000fe20000000f00 */
[----:B0-----:R-:W-:Y:S01]  /*2480*/  DMUL R4, R36, R36 ;  /* 0x0000002424047228 */ /* 0x001fe20000000000 */
[----:B------:R-:W-:-:S02]  /*2490*/  FSEL R39, |R6|, R35, P4 ;  /* 0x0000002306277208 */ /* 0x000fc40002000200 */
[C---:B------:R-:W-:Y:S02]  /*24a0*/  SEL R30, R0.reuse, R31, P2 ;  /* 0x0000001f001e7207 */ /* 0x040fe40001000000 */
[----:B------:R-:W-:Y:S01]  /*24b0*/  SEL R6, R0, R7, P4 ;  /* 0x0000000700067207 */ /* 0x000fe20002000000 */
[----:B------:R-:W-:-:S03]  /*24c0*/  IMAD.MOV.U32 R0, RZ, RZ, R71 ;  /* 0x000000ffff007224 */ /* 0x000fc600078e0047 */
[----:B------:R-:W-:Y:S01]  /*24d0*/  @P5 LOP3.LUT R39, R35, 0x80000, RZ, 0xfc, !PT ;  /* 0x0008000023275812 */ /* 0x000fe200078efcff */
[----:B------:R-:W-:Y:S01]  /*24e0*/  DFMA R34, R8, -R4, 1 ;  /* 0x3ff000000822742b */ /* 0x000fe20000000804 */
[----:B------:R-:W-:Y:S01]  /*24f0*/  FSEL R31, |R0|, R29, P2 ;  /* 0x0000001d001f7208 */ /* 0x000fe20001000200 */
[----:B------:R-:W-:Y:S01]  /*2500*/  IMAD.MOV.U32 R0, RZ, RZ, R77 ;  /* 0x000000ffff007224 */ /* 0x000fe200078e004d */
[----:B------:R-:W-:Y:S01]  /*2510*/  @P3 LOP3.LUT R31, R29, 0x80000, RZ, 0xfc, !PT ;  /* 0x000800001d1f3812 */ /* 0x000fe200078efcff */
[----:B------:R-:W-:Y:S01]  /*2520*/  IMAD.MOV.U32 R7, RZ, RZ, R39 ;  /* 0x000000ffff077224 */ /* 0x000fe200078e0027 */
[----:B------:R-:W-:Y:S01]  /*2530*/  MOV R5, 0x3fd80000 ;  /* 0x3fd8000000057802 */ /* 0x000fe20000000f00 */
[----:B------:R-:W-:Y:S02]  /*2540*/  IMAD.MOV.U32 R29, RZ, RZ, R75 ;  /* 0x000000ffff1d7224 */ /* 0x000fe400078e004b */
[----:B------:R-:W-:Y:S01]  /*2550*/  IMAD.MOV.U32 R4, RZ, RZ, 0x0 ;  /* 0x00000000ff047424 */ /* 0x000fe200078e00ff */
[----:B------:R-:W-:Y:S01]  /*2560*/  LOP3.LUT R8, R7, 0xffc00000, RZ, 0xc0, !PT ;  /* 0xffc0000007087812 */ /* 0x000fe200078ec0ff */
[----:B------:R-:W-:Y:S01]  /*2570*/  DMUL R40, R36, R34 ;  /* 0x0000002224287228 */ /* 0x000fe20000000000 */
[----:B------:R-:W-:-:S02]  /*2580*/  FSEL R45, |R0|, |R29|, P0 ;  /* 0x4000001d002d7208 */ /* 0x000fc40000000200 */
[----:B------:R-:W-:Y:S01]  /*2590*/  LOP3.LUT R9, R8, 0x7fd00000, RZ, 0x3c, !PT ;  /* 0x7fd0000008097812 */ /* 0x000fe200078e3cff */
[----:B------:R-:W-:Y:S01]  /*25a0*/  IMAD.MOV.U32 R8, RZ, RZ, RZ ;  /* 0x000000ffff087224 */ /* 0x000fe200078e00ff */
[----:B------:R-:W-:Y:S01]  /*25b0*/  @P1 LOP3.LUT R45, R29, 0x80000, RZ, 0xfc, !PT ;  /* 0x000800001d2d1812 */ /* 0x000fe200078efcff */
[----:B------:R-:W-:Y:S02]  /*25c0*/  DFMA R38, R34, R4, 0.5 ;  /* 0x3fe000002226742b */ /* 0x000fe40000000004 */
[----:B------:R-:W-:Y:S02]  /*25d0*/  DADD R34, |R48|, |R64| ;  /* 0x0000000030227229 */ /* 0x000fe40000000640 */
[----:B------:R-:W-:Y:S01]  /*25e0*/  DMUL R30, R30, R8 ;  /* 0x000000081e1e7228 */ /* 0x000fe20000000000 */
[----:B------:R-:W-:Y:S01]  /*25f0*/  IMAD.MOV.U32 R29, RZ, RZ, R45 ;  /* 0x000000ffff1d7224 */ /* 0x000fe200078e002d */
[----:B------:R-:W-:Y:S02]  /*2600*/  DSETP.NEU.AND P1, PT, R24, +INF , PT ;  /* 0x7ff000001800742a */ /* 0x000fe40003f2d000 */
[----:B------:R-:W-:-:S02]  /*2610*/  DFMA R38, R38, R40, R36 ;  /* 0x000000282626722b */ /* 0x000fc40000000024 */
[----:B------:R-:W-:Y:S02]  /*2620*/  DADD R34, |R46|, R34 ;  /* 0x000000002e227229 */ /* 0x000fe40000000222 */
[----:B------:R-:W-:Y:S02]  /*2630*/  DMUL R28, R28, R8 ;  /* 0x000000081c1c7228 */ /* 0x000fe40000000000 */
[----:B------:R-:W-:Y:S02]  /*2640*/  DMUL R30, R30, R30 ;  /* 0x0000001e1e1e7228 */ /* 0x000fe40000000000 */
[----:B------:R-:W-:Y:S02]  /*2650*/  DMUL R38, R26, R38 ;  /* 0x000000261a267228 */ /* 0x000fe40000000000 */
[----:B------:R-:W-:Y:S02]  /*2660*/  DMUL R26, R6, R8 ;  /* 0x00000008061a7228 */ /* 0x000fe40000000000 */
[----:B------:R-:W-:-:S02]  /*2670*/  DSETP.GT.AND P0, PT, R34, RZ, PT ;  /* 0x000000ff2200722a */ /* 0x000fc40003f04000 */
[----:B------:R-:W-:Y:S02]  /*2680*/  DFMA R30, R28, R28, R30 ;  /* 0x0000001c1c1e722b */ /* 0x000fe4000000001e */
[----:B------:R-:W-:-:S06]  /*2690*/  DADD R28, R34, +INF ;  /* 0x7ff00000221c7429 */ /* 0x000fcc0000000000 */
[----:B------:R-:W-:-:S04]  /*26a0*/  DFMA R24, R26, R26, R30 ;  /* 0x0000001a1a18722b */ /* 0x000fc8000000001e */
[----:B------:R-:W-:Y:S02]  /*26b0*/  FSEL R34, R38, R28, P0 ;  /* 0x0000001c26227208 */ /* 0x000fe40000000000 */
[----:B------:R-:W-:Y:S01]  /*26c0*/  FSEL R28, R39, R29, P0 ;  /* 0x0000001d271c7208 */ /* 0x000fe20000000000 */
[----:B------:R0:W1:Y:S01]  /*26d0*/  MUFU.RSQ64H R0, R25 ;  /* 0x0000001900007308 */ /* 0x0000620000001c00 */
[----:B------:R-:W-:Y:S02]  /*26e0*/  FSEL R34, R34, RZ, P1 ;  /* 0x000000ff22227208 */ /* 0x000fe40000800000 */
[----:B------:R-:W-:Y:S02]  /*26f0*/  CS2R R38, SRZ ;  /* 0x0000000000267805 */ /* 0x000fe4000001ff00 */
[----:B------:R-:W-:-:S06]  /*2700*/  FSEL R35, R28, RZ, P1 ;  /* 0x000000ff1c237208 */ /* 0x000fcc0000800000 */
[-C--:B------:R-:W-:Y:S02]  /*2710*/  DMUL R30, R48, R34.reuse ;  /* 0x00000022301e7228 */ /* 0x080fe40000000000 */
[-C--:B------:R-:W-:Y:S02]  /*2720*/  DMUL R64, R64, R34.reuse ;  /* 0x0000002240407228 */ /* 0x080fe40000000000 */
[----:B------:R-:W-:Y:S01]  /*2730*/  DMUL R34, R46, R34 ;  /* 0x000000222e227228 */ /* 0x000fe20000000000 */
[----:B--2---:R-:W-:Y:S02]  /*2740*/  ISETP.NE.AND P0, PT, R44, 0x2, PT ;  /* 0x000000022c00780c */ /* 0x004fe40003f05270 */
[----:B------:R-:W-:-:S11]  /*2750*/  CS2R R44, SRZ ;  /* 0x00000000002c7805 */ /* 0x000fd6000001ff00 */
[----:B01----:R-:W-:Y:S05]  /*2760*/  @P0 BRA `(.L_x_33) ;  /* 0x0000000000600947 */ /* 0x003fea0003800000 */
[----:B------:R-:W2:Y:S04]  /*2770*/  LDG.E.64 R40, desc[UR6][R42.64+0xb0] ;  /* 0x0000b0062a287981 */ /* 0x000ea8000c1e1b00 */
[----:B------:R-:W3:Y:S04]  /*2780*/  LDG.E.64 R28, desc[UR6][R42.64+0xa8] ;  /* 0x0000a8062a1c7981 */ /* 0x000ee8000c1e1b00 */
[----:B------:R-:W4:Y:S04]  /*2790*/  LDG.E.64 R50, desc[UR6][R42.64+0xb8] ;  /* 0x0000b8062a327981 */ /* 0x000f28000c1e1b00 */
[----:B------:R-:W5:Y:S04]  /*27a0*/  LDG.E.64 R38, desc[UR6][R42.64+0x90] ;  /* 0x000090062a267981 */ /* 0x000f68000c1e1b00 */
[----:B------:R-:W5:Y:S04]  /*27b0*/  LDG.E.64 R26, desc[UR6][R42.64+0x88] ;  /* 0x000088062a1a7981 */ /* 0x000f68000c1e1b00 */
[----:B------:R-:W5:Y:S04]  /*27c0*/  LDG.E.64 R48, desc[UR6][R42.64+0x98] ;  /* 0x000098062a307981 */ /* 0x000f68000c1e1b00 */
[----:B------:R-:W5:Y:S04]  /*27d0*/  LDG.E.64 R46, desc[UR6][R42.64+0xd0] ;  /* 0x0000d0062a2e7981 */ /* 0x000f68000c1e1b00 */
[----:B------:R-:W5:Y:S04]  /*27e0*/  LDG.E.64 R36, desc[UR6][R42.64+0xc8] ;  /* 0x0000c8062a247981 */ /* 0x000f68000c1e1b00 */
[----:B------:R-:W5:Y:S04]  /*27f0*/  LDG.E.64 R58, desc[UR6][R42.64+0xd8] ;  /* 0x0000d8062a3a7981 */ /* 0x000f68000c1e1b00 */
[----:B------:R-:W5:Y:S04]  /*2800*/  LDG.E.64 R66, desc[UR6][R42.64+0xf0] ;  /* 0x0000f0062a427981 */ /* 0x000f68000c1e1b00 */
[----:B------:R-:W5:Y:S04]  /*2810*/  LDG.E.64 R44, desc[UR6][R42.64+0xe8] ;  /* 0x0000e8062a2c7981 */ /* 0x000f68000c1e1b00 */
[----:B------:R-:W5:Y:S01]  /*2820*/  LDG.E.64 R60, desc[UR6][R42.64+0xf8] ;  /* 0x0000f8062a3c7981 */ /* 0x000f62000c1e1b00 */
[----:B--2---:R-:W-:-:S02]  /*2830*/  DMUL R40, R54, R40 ;  /* 0x0000002836287228 */ /* 0x004fc40000000000 */
[C---:B---3--:R-:W-:Y:S02]  /*2840*/  DMUL R28, R54.reuse, R28 ;  /* 0x0000001c361c7228 */ /* 0x048fe40000000000 */
[----:B----4-:R-:W-:-:S04]  /*2850*/  DMUL R50, R54, R50 ;  /* 0x0000003236327228 */ /* 0x010fc80000000000 */
[C---:B-----5:R-:W-:Y:S02]  /*2860*/  DFMA R38, R56.reuse, R38, R40 ;  /* 0x000000263826722b */ /* 0x060fe40000000028 */
[C---:B------:R-:W-:Y:S02]  /*2870*/  DFMA R26, R56.reuse, R26, R28 ;  /* 0x0000001a381a722b */ /* 0x040fe4000000001c */
[----:B------:R-:W-:-:S04]  /*2880*/  DFMA R48, R56, R48, R50 ;  /* 0x000000303830722b */ /* 0x000fc80000000032 */
[C---:B------:R-:W-:Y:S02]  /*2890*/  DFMA R38, R52.reuse, R46, R38 ;  /* 0x0000002e3426722b */ /* 0x040fe40000000026 */
[C---:B------:R-:W-:Y:S02]  /*28a0*/  DFMA R26, R52.reuse, R36, R26 ;  /* 0x00000024341a722b */ /* 0x040fe4000000001a */
[----:B------:R-:W-:-:S04]  /*28b0*/  DFMA R48, R52, R58, R48 ;  /* 0x0000003a3430722b */ /* 0x000fc80000000030 */
[----:B------:R-:W-:Y:S02]  /*28c0*/  DADD R66, R38, R66 ;  /* 0x0000000026427229 */ /* 0x000fe40000000042 */
[----:B------:R-:W-:Y:S02]  /*28d0*/  DADD R44, R26, R44 ;  /* 0x000000001a2c7229 */ /* 0x000fe4000000002c */
[----:B------:R-:W-:-:S11]  /*28e0*/  DADD R38, R48, R60 ;  /* 0x0000000030267229 */ /* 0x000fd6000000003c */
.L_x_33:
[----:B------:R-:W-:Y:S05]  /*28f0*/  BSYNC.RECONVERGENT B1 ;  /* 0x0000000000017941 */ /* 0x000fea0003800200 */
.L_x_32:
[----:B------:R-:W-:Y:S01]  /*2900*/  DMUL R62, R30, R44 ;  /* 0x0000002c1e3e7228 */ /* 0x000fe20000000000 */
[----:B------:R-:W-:Y:S01]  /*2910*/  IMAD.MOV.U32 R28, RZ, RZ, RZ ;  /* 0x000000ffff1c7224 */ /* 0x000fe200078e00ff */
[----:B------:R-:W-:Y:S01]  /*2920*/  MOV R29, R0 ;  /* 0x00000000001d7202 */ /* 0x000fe20000000f00 */
[----:B------:R-:W-:Y:S01]  /*2930*/  DMUL R60, R34, R38 ;  /* 0x00000026223c7228 */ /* 0x000fe20000000000 */
[----:B------:R-:W-:Y:S01]  /*2940*/  BSSY.RECONVERGENT B2, `(.L_x_34) ;  /* 0x0000059000027945 */ /* 0x000fe20003800200 */
[----:B------:R-:W-:Y:S02]  /*2950*/  CS2R R72, SRZ ;  /* 0x0000000000487805 */ /* 0x000fe4000001ff00 */
[----:B------:R-:W-:Y:S02]  /*2960*/  CS2R R80, SRZ ;  /* 0x0000000000507805 */ /* 0x000fe4000001ff00 */
[----:B------:R-:W-:Y:S01]  /*2970*/  CS2R R58, SRZ ;  /* 0x00000000003a7805 */ /* 0x000fe2000001ff00 */
[----:B------:R-:W-:-:S02]  /*2980*/  DFMA R36, R64, R66, R62 ;  /* 0x000000424024722b */ /* 0x000fc4000000003e */
[----:B------:R-:W-:-:S06]  /*2990*/  DMUL R26, R28, R28 ;  /* 0x0000001c1c1a7228 */ /* 0x000fcc0000000000 */
[----:B------:R-:W-:Y:S02]  /*29a0*/  DADD R46, R36, R60 ;  /* 0x00000000242e7229 */ /* 0x000fe4000000003c */
[----:B------:R-:W-:Y:S02]  /*29b0*/  DFMA R24, R24, -R26, 1 ;  /* 0x3ff000001818742b */ /* 0x000fe4000000081a */
[----:B------:R-:W-:-:S04]  /*29c0*/  DADD R26, |R76|, |R74| ;  /* 0x000000004c1a7229 */ /* 0x000fc8000000064a */
[C---:B------:R-:W-:Y:S02]  /*29d0*/  DSETP.GT.AND P0, PT, R46.reuse, 1, PT ;  /* 0x3ff000002e00742a */ /* 0x040fe40003f04000 */
[----:B------:R-:W-:Y:S02]  /*29e0*/  DSETP.GEU.AND P1, PT, R46, -1, PT ;  /* 0xbff000002e00742a */ /* 0x000fe40003f2e000 */
[----:B------:R-:W-:Y:S02]  /*29f0*/  DMUL R40, R28, R24 ;  /* 0x000000181c287228 */ /* 0x000fe40000000000 */
[----:B------:R-:W-:Y:S01]  /*2a00*/  DFMA R36, R24, R4, 0.5 ;  /* 0x3fe000001824742b */ /* 0x000fe20000000004 */
[----:B------:R-:W-:Y:S01]  /*2a10*/  FSEL R0, R47, 1.875, !P0 ;  /* 0x3ff000002f007808 */ /* 0x000fe20004000000 */
[----:B------:R-:W-:Y:S01]  /*2a20*/  DADD R26, |R70|, R26 ;  /* 0x00000000461a7229 */ /* 0x000fe2000000021a */
[----:B------:R-:W-:Y:S01]  /*2a30*/  FSEL R24, R46, RZ, !P0 ;  /* 0x000000ff2e187208 */ /* 0x000fe20004000000 */
[----:B------:R-:W-:Y:S01]  /*2a40*/  DADD R46, R46, R46 ;  /* 0x000000002e2e7229 */ /* 0x000fe2000000002e */
[----:B------:R-:W-:-:S02]  /*2a50*/  FSEL R25, R0, -1.875, P1 ;  /* 0xbff0000000197808 */ /* 0x000fc40000800000 */
[----:B------:R-:W-:Y:S01]  /*2a60*/  FSEL R24, R24, RZ, P1 ;  /* 0x000000ff18187208 */ /* 0x000fe20000800000 */
[----:B------:R-:W-:Y:S02]  /*2a70*/  DFMA R36, R36, R40, R28 ;  /* 0x000000282424722b */ /* 0x000fe4000000001c */
[C---:B------:R-:W-:Y:S02]  /*2a80*/  DADD R28, R26.reuse, +INF ;  /* 0x7ff000001a1c7429 */ /* 0x040fe40000000000 */
[----:B------:R-:W-:Y:S02]  /*2a90*/  DSETP.GT.AND P0, PT, R26, RZ, PT ;  /* 0x000000ff1a00722a */ /* 0x000fe40003f04000 */
[----:B------:R-:W-:Y:S02]  /*2aa0*/  DSETP.GEU.AND P2, PT, R24, RZ, PT ;  /* 0x000000ff1800722a */ /* 0x000fe40003f4e000 */
[----:B------:R-:W-:Y:S02]  /*2ab0*/  DMUL R36, R8, R36 ;  /* 0x0000002408247228 */ /* 0x000fe40000000000 */
[----:B------:R-:W-:-:S02]  /*2ac0*/  DSETP.NEU.AND P1, PT, R6, +INF , PT ;  /* 0x7ff000000600742a */ /* 0x000fc40003f2d000 */
[C---:B------:R-:W-:Y:S02]  /*2ad0*/  DFMA R50, R46.reuse, -R44, R30 ;  /* 0x8000002c2e32722b */ /* 0x040fe4000000001e */
[C---:B------:R-:W-:Y:S02]  /*2ae0*/  DFMA R48, R46.reuse, -R66, R64 ;  /* 0x800000422e30722b */ /* 0x040fe40000000040 */
[----:B------:R-:W-:Y:S02]  /*2af0*/  DFMA R46, R46, -R38, R34 ;  /* 0x800000262e2e722b */ /* 0x000fe40000000022 */
[----:B------:R-:W-:Y:S02]  /*2b00*/  FSEL R6, R36, R28, P0 ;  /* 0x0000001c24067208 */ /* 0x000fe40000000000 */
[----:B------:R-:W-:Y:S01]  /*2b10*/  @!P2 DADD R24, -RZ, -R24 ;  /* 0x00000000ff18a229 */ /* 0x000fe20000000918 */
[----:B------:R-:W-:Y:S01]  /*2b20*/  @!P2 IMAD.MOV.U32 R78, RZ, RZ, 0x55555555 ;  /* 0x55555555ff4ea424 */ /* 0x000fe200078e00ff */
[----:B------:R-:W-:Y:S01]  /*2b30*/  FSEL R28, R37, R29, P0 ;  /* 0x0000001d251c7208 */ /* 0x000fe20000000000 */
[----:B------:R-:W-:Y:S01]  /*2b40*/  @!P2 IMAD.MOV.U32 R79, RZ, RZ, 0x3fe55555 ;  /* 0x3fe55555ff4fa424 */ /* 0x000fe200078e00ff */
[----:B------:R-:W-:Y:S01]  /*2b50*/  FSEL R6, R6, RZ, P1 ;  /* 0x000000ff06067208 */ /* 0x000fe20000800000 */
[----:B------:R-:W-:Y:S01]  /*2b60*/  @P2 IMAD.MOV.U32 R78, RZ, RZ, 0x0 ;  /* 0x00000000ff4e2424 */ /* 0x000fe200078e00ff */
[----:B------:R-:W-:Y:S01]  /*2b70*/  FSEL R7, R28, RZ, P1 ;  /* 0x000000ff1c077208 */ /* 0x000fe20000800000 */
[----:B------:R-:W-:Y:S01]  /*2b80*/  @P2 IMAD.MOV.U32 R79, RZ, RZ, 0x3ff80000 ;  /* 0x3ff80000ff4f2424 */ /* 0x000fe200078e00ff */
[----:B------:R-:W-:Y:S01]  /*2b90*/  DFMA R26, -R24, R24, 1 ;  /* 0x3ff00000181a742b */ /* 0x000fe20000000118 */
[----:B------:R-:W-:Y:S01]  /*2ba0*/  @!P2 IMAD.MOV.U32 R36, RZ, RZ, R44 ;  /* 0x000000ffff24a224 */ /* 0x000fe200078e002c */
[----:B------:R-:W-:Y:S01]  /*2bb0*/  @!P2 MOV R68, R38 ;  /* 0x000000260044a202 */ /* 0x000fe20000000f00 */
[----:B------:R-:W-:Y:S01]  /*2bc0*/  @!P2 IMAD.MOV.U32 R37, RZ, RZ, R45 ;  /* 0x000000ffff25a224 */ /* 0x000fe200078e002d */
[----:B------:R-:W-:Y:S01]  /*2bd0*/  DMUL R76, R76, R6 ;  /* 0x000000064c4c7228 */ /* 0x000fe20000000000 */
[----:B------:R-:W-:Y:S01]  /*2be0*/  @!P2 IMAD.MOV.U32 R40, RZ, RZ, R66 ;  /* 0x000000ffff28a224 */ /* 0x000fe200078e0042 */
[----:B------:R-:W-:Y:S01]  /*2bf0*/  DMUL R8, R78, R78 ;  /* 0x0000004e4e087228 */ /* 0x000fe20000000000 */
[----:B------:R-:W-:Y:S01]  /*2c00*/  @!P2 IMAD.MOV.U32 R41, RZ, RZ, R67 ;  /* 0x000000ffff29a224 */ /* 0x000fe200078e0043 */
[-C--:B------:R-:W-:Y:S01]  /*2c10*/  DMUL R74, R74, R6.reuse ;  /* 0x000000064a4a7228 */ /* 0x080fe20000000000 */
[----:B------:R-:W-:Y:S01]  /*2c20*/  @!P2 IMAD.MOV.U32 R69, RZ, RZ, R39 ;  /* 0x000000ffff45a224 */ /* 0x000fe200078e0027 */
[----:B------:R-:W-:-:S02]  /*2c30*/  DMUL R70, R70, R6 ;  /* 0x0000000646467228 */ /* 0x000fc40000000000 */
[----:B------:R-:W-:Y:S02]  /*2c40*/  @P2 DADD R36, -RZ, -R44 ;  /* 0x00000000ff242229 */ /* 0x000fe4000000092c */
[----:B------:R-:W-:Y:S02]  /*2c50*/  DFMA R8, -R8, R26, 1 ;  /* 0x3ff000000808742b */ /* 0x000fe4000000011a */
[----:B------:R-:W-:Y:S02]  /*2c60*/  @P2 DADD R40, -RZ, -R66 ;  /* 0x00000000ff282229 */ /* 0x000fe40000000942 */
[----:B------:R-:W-:-:S04]  /*2c70*/  @P2 DADD R68, -RZ, -R38 ;  /* 0x00000000ff442229 */ /* 0x000fc80000000926 */
[----:B------:R-:W-:-:S14]  /*2c80*/  DSETP.GEU.AND P0, PT, R8, RZ, PT ;  /* 0x000000ff0800722a */ /* 0x000fdc0003f0e000 */
[----:B------:R-:W-:Y:S05]  /*2c90*/  @!P0 BRA `(.L_x_35) ;  /* 0x00000000008c8947 */ /* 0x000fea0003800000 */
[----:B------:R-:W0:Y:S01]  /*2ca0*/  MUFU.RSQ64H R29, R9 ;  /* 0x00000009001d7308 */ /* 0x000e220000001c00 */
[----:B------:R-:W-:Y:S01]  /*2cb0*/  VIADD R28, R9, 0xfcb00000 ;  /* 0xfcb00000091c7836 */ /* 0x000fe20000000000 */
[----:B------:R-:W-:Y:S01]  /*2cc0*/  BSSY.RECONVERGENT B3, `(.L_x_36) ;  /* 0x0000019000037945 */ /* 0x000fe20003800200 */
[----:B------:R-:W-:-:S03]  /*2cd0*/  DMUL R58, R78, R24 ;  /* 0x000000184e3a7228 */ /* 0x000fc60000000000 */
[----:B------:R-:W-:Y:S01]  /*2ce0*/  ISETP.GE.U32.AND P0, PT, R28, 0x7ca00000, PT ;  /* 0x7ca000001c00780c */ /* 0x000fe20003f06070 */
[----:B0-----:R-:W-:-:S08]  /*2cf0*/  DMUL R6, R28, R28 ;  /* 0x0000001c1c067228 */ /* 0x001fd00000000000 */
[----:B------:R-:W-:-:S08]  /*2d00*/  DFMA R6, R8, -R6, 1 ;  /* 0x3ff000000806742b */ /* 0x000fd00000000806 */
[----:B------:R-:W-:Y:S02]  /*2d10*/  DFMA R4, R6, R4, 0.5 ;  /* 0x3fe000000604742b */ /* 0x000fe40000000004 */
[----:B------:R-:W-:-:S08]  /*2d20*/  DMUL R6, R28, R6 ;  /* 0x000000061c067228 */ /* 0x000fd00000000000 */
[----:B------:R-:W-:-:S08]  /*2d30*/  DFMA R6, R4, R6, R28 ;  /* 0x000000060406722b */ /* 0x000fd0000000001c */
[----:B------:R-:W-:Y:S02]  /*2d40*/  DMUL R72, R8, R6 ;  /* 0x0000000608487228 */ /* 0x000fe40000000000 */
[----:B------:R-:W-:Y:S02]  /*2d50*/  VIADD R27, R7, 0xfff00000 ;  /* 0xfff00000071b7836 */ /* 0x000fe40000000000 */
[----:B------:R-:W-:-:S04]  /*2d60*/  IMAD.MOV.U32 R26, RZ, RZ, R6 ;  /* 0x000000ffff1a7224 */ /* 0x000fc800078e0006 */
[----:B------:R-:W-:-:S08]  /*2d70*/  DFMA R80, R72, -R72, R8 ;  /* 0x800000484850722b */ /* 0x000fd00000000008 */
[----:B------:R-:W-:Y:S01]  /*2d80*/  DFMA R4, R80, R26, R72 ;  /* 0x0000001a5004722b */ /* 0x000fe20000000048 */
[----:B------:R-:W-:Y:S10]  /*2d90*/  @!P0 BRA `(.L_x_37) ;  /* 0x00000000002c8947 */ /* 0x000ff40003800000 */
[----:B------:R-:W-:Y:S02]  /*2da0*/  IMAD.MOV.U32 R26, RZ, RZ, R6 ;  /* 0x000000ffff1a7224 */ /* 0x000fe400078e0006 */
[----:B------:R-:W-:Y:S02]  /*2db0*/  IMAD.MOV.U32 R24, RZ, RZ, R8 ;  /* 0x000000ffff187224 */ /* 0x000fe400078e0008 */
[----:B------:R-:W-:Y:S01]  /*2dc0*/  IMAD.MOV.U32 R25, RZ, RZ, R9 ;  /* 0x000000ffff197224 */ /* 0x000fe200078e0009 */
[----:B------:R-:W-:Y:S01]  /*2dd0*/  MOV R9, R81 ;  /* 0x0000005100097202 */ /* 0x000fe20000000f00 */
[----:B------:R-:W-:Y:S01]  /*2de0*/  IMAD.MOV.U32 R4, RZ, RZ, R28 ;  /* 0x000000ffff047224 */ /* 0x000fe200078e001c */
[----:B------:R-:W-:Y:S01]  /*2df0*/  MOV R28, 0x2e50 ;  /* 0x00002e50001c7802 */ /* 0x000fe20000000f00 */
[----:B------:R-:W-:Y:S02]  /*2e00*/  IMAD.MOV.U32 R8, RZ, RZ, R80 ;  /* 0x000000ffff087224 */ /* 0x000fe400078e0050 */
[----:B------:R-:W-:-:S02]  /*2e10*/  IMAD.MOV.U32 R6, RZ, RZ, R72 ;  /* 0x000000ffff067224 */ /* 0x000fc400078e0048 */
[----:B------:R-:W-:Y:S02]  /*2e20*/  IMAD.MOV.U32 R7, RZ, RZ, R73 ;  /* 0x000000ffff077224 */ /* 0x000fe400078e0049 */
[----:B------:R-:W-:-:S07]  /*2e30*/  IMAD.MOV.U32 R5, RZ, RZ, R27 ;  /* 0x000000ffff057224 */ /* 0x000fce00078e001b */
[----:B------:R-:W-:Y:S05]  /*2e40*/  CALL.REL.NOINC `($__internal_1_$__cuda_sm20_dsqrt_rn_f64_mediumpath_v1) ;  /* 0x0000013000ec7944 */ /* 0x000fea0003c00000 */
.L_x_37:
[----:B------:R-:W-:Y:S05]  /*2e50*/  BSYNC.RECONVERGENT B3 ;  /* 0x0000000000037941 */ /* 0x000fea0003800200 */
.L_x_36:
[----:B------:R-:W-:-:S08]  /*2e60*/  DADD R4, R58, -R4 ;  /* 0x000000003a047229 */ /* 0x000fd00000000804 */
[C---:B------:R-:W-:Y:S02]  /*2e70*/  DMUL R72, R4.reuse, R36 ;  /* 0x0000002404487228 */ /* 0x040fe40000000000 */
[C---:B------:R-:W-:Y:S02]  /*2e80*/  DMUL R58, R4.reuse, R68 ;  /* 0x00000044043a7228 */ /* 0x040fe40000000000 */
[----:B------:R-:W-:-:S04]  /*2e90*/  DMUL R4, R4, R40 ;  /* 0x0000002804047228 */ /* 0x000fc80000000000 */
[-C--:B------:R-:W-:Y:S02]  /*2ea0*/  DFMA R72, R30, R78.reuse, R72 ;  /* 0x0000004e1e48722b */ /* 0x080fe40000000048 */
[-C--:B------:R-:W-:Y:S02]  /*2eb0*/  DFMA R58, R34, R78.reuse, R58 ;  /* 0x0000004e223a722b */ /* 0x080fe4000000003a */
[----:B------:R-:W-:-:S11]  /*2ec0*/  DFMA R80, R64, R78, R4 ;  /* 0x0000004e4050722b */ /* 0x000fd60000000004 */
.L_x_35:
[----:B------:R-:W-:Y:S05]  /*2ed0*/  BSYNC.RECONVERGENT B2 ;  /* 0x0000000000027941 */ /* 0x000fea0003800200 */
.L_x_34:
[C---:B------:R-:W-:Y:S01]  /*2ee0*/  DMUL R4, R74.reuse, R66 ;  /* 0x000000424a047228 */ /* 0x040fe20000000000 */
[----:B------:R-:W-:Y:S01]  /*2ef0*/  ISETP.GE.AND P1, PT, R3, 0x1, PT ;  /* 0x000000010300780c */ /* 0x000fe20003f26270 */
[----:B------:R-:W-:Y:S01]  /*2f00*/  DMUL R6, R74, R48 ;  /* 0x000000304a067228 */ /* 0x000fe20000000000 */
[----:B------:R-:W-:Y:S01]  /*2f10*/  UMOV UR12, 0xeb1c432d ;  /* 0xeb1c432d000c7882 */ /* 0x000fe20000000000 */
[----:B------:R-:W-:Y:S01]  /*2f20*/  UMOV UR13, 0x3f1a36e2 ;  /* 0x3f1a36e2000d7882 */ /* 0x000fe20000000000 */
[----:B------:R-:W-:-:S03]  /*2f30*/  PLOP3.LUT P0, PT, PT, PT, PT, 0x8, 0x80 ;  /* 0x000000000080781c */ /* 0x000fc60003f0e170 */
[C---:B------:R-:W-:Y:S02]  /*2f40*/  DFMA R4, R76.reuse, R44, R4 ;  /* 0x0000002c4c04722b */ /* 0x040fe40000000004 */
[----:B------:R-:W-:-:S06]  /*2f50*/  DFMA R6, R76, R50, R6 ;  /* 0x000000324c06722b */ /* 0x000fcc0000000006 */
[----:B------:R-:W-:Y:S02]  /*2f60*/  DFMA R68, R70, R38, R4 ;  /* 0x000000264644722b */ /* 0x000fe40000000004 */
[----:B------:R-:W-:Y:S02]  /*2f70*/  DFMA R38, R38, UR12, R52 ;  /* 0x0000000c26267c2b */ /* 0x000fe40008000034 */
[----:B------:R-:W-:Y:S01]  /*2f80*/  DFMA R36, R70, R46, R6 ;  /* 0x0000002e4624722b */ /* 0x000fe20000000006 */
[----:B------:R-:W-:Y:S10]  /*2f90*/  @!P1 BRA `(.L_x_38) ;  /* 0x0000000800d49947 */ /* 0x000ff40003800000 */
[----:B------:R-:W-:Y:S01]  /*2fa0*/  DFMA R44, R44, UR12, R56 ;  /* 0x0000000c2c2c7c2b */ /* 0x000fe20008000038 */
[----:B------:R-:W-:Y:S01]  /*2fb0*/  BSSY.RECONVERGENT B2, `(.L_x_38) ;  /* 0x00000b3000027945 */ /* 0x000fe20003800200 */
[----:B------:R-:W-:Y:S01]  /*2fc0*/  DFMA R40, R66, UR12, R54 ;  /* 0x0000000c42287c2b */ /* 0x000fe20008000036 */
[----:B------:R-:W-:-:S10]  /*2fd0*/  IMAD.MOV.U32 R0, RZ, RZ, RZ ;  /* 0x000000ffff007224 */ /* 0x000fd400078e00ff */
.L_x_50:
[----:B------:R-:W0:Y:S02]  /*2fe0*/  LDC.64 R30, c[0x0][0x380] ;  /* 0x0000e000ff1e7b82 */ /* 0x000e240000000a00 */
[----:B0-----:R-:W-:-:S05]  /*2ff0*/  IMAD.WIDE.U32 R30, R0, 0x110, R30 ;  /* 0x00000110001e7825 */ /* 0x001fca00078e001e */
        /* <DEDUP_REMOVED lines=13> */
[----:B------:R-:W-:Y:S01]  /*30d0*/  BSSY.RECONVERGENT B3, `(.L_x_39) ;  /* 0x000009b000037945 */ /* 0x000fe20003800200 */
[----:B--2---:R-:W-:-:S02]  /*30e0*/  DMUL R82, R40, R78 ;  /* 0x0000004e28527228 */ /* 0x004fc40000000000 */
[----:B------:R-:W-:Y:S02]  /*30f0*/  DMUL R94, R74, R78 ;  /* 0x0000004e4a5e7228 */ /* 0x000fe40000000000 */
[-C--:B---3--:R-:W-:Y:S02]  /*3100*/  DMUL R78, R40, R88.reuse ;  /* 0x00000058284e7228 */ /* 0x088fe40000000000 */
[----:B------:R-:W-:Y:S02]  /*3110*/  DMUL R96, R74, R88 ;  /* 0x000000584a607228 */ /* 0x000fe40000000000 */
[-C--:B----4-:R-:W-:Y:S02]  /*3120*/  DMUL R88, R40, R92.reuse ;  /* 0x0000005c28587228 */ /* 0x090fe40000000000 */
[----:B------:R-:W-:Y:S02]  /*3130*/  DMUL R92, R74, R92 ;  /* 0x0000005c4a5c7228 */ /* 0x000fe40000000000 */
[----:B-----5:R-:W-:-:S02]  /*3140*/  DFMA R82, R44, R34, R82 ;  /* 0x000000222c52722b */ /* 0x020fc40000000052 */
[C---:B------:R-:W-:Y:S02]  /*3150*/  DFMA R78, R44.reuse, R86, R78 ;  /* 0x000000562c4e722b */ /* 0x040fe4000000004e */
[----:B------:R-:W-:Y:S01]  /*3160*/  DFMA R88, R44, R90, R88 ;  /* 0x0000005a2c58722b */ /* 0x000fe20000000058 */
[----:B------:R-:W-:Y:S01]  /*3170*/  ISETP.NE.AND P0, PT, R26, 0x2, PT ;  /* 0x000000021a00780c */ /* 0x000fe20003f05270 */
[C---:B------:R-:W-:Y:S02]  /*3180*/  DFMA R94, R76.reuse, R34, R94 ;  /* 0x000000224c5e722b */ /* 0x040fe4000000005e */
[----:B------:R-:W-:Y:S02]  /*3190*/  DFMA R96, R76, R86, R96 ;  /* 0x000000564c60722b */ /* 0x000fe40000000060 */
[----:B------:R-:W-:Y:S02]  /*31a0*/  DFMA R82, R38, R84, R82 ;  /* 0x000000542652722b */ /* 0x000fe40000000052 */
[----:B------:R-:W-:-:S02]  /*31b0*/  DFMA R92, R76, R90, R92 ;  /* 0x0000005a4c5c722b */ /* 0x000fc4000000005c */
[C---:B------:R-:W-:Y:S02]  /*31c0*/  DFMA R78, R38.reuse, R4, R78 ;  /* 0x00000004264e722b */ /* 0x040fe4000000004e */
        /* <DEDUP_REMOVED lines=39> */
.L_x_43:
[----:B------:R-:W-:Y:S05]  /*3440*/  BSYNC.RECONVERGENT B4 ;  /* 0x0000000000047941 */ /* 0x000fea0003800200 */
.L_x_42:
[----:B------:R-:W-:Y:S05]  /*3450*/  BRA `(.L_x_41) ;  /* 0x0000000400887947 */ /* 0x000fea0003800000 */
.L_x_40:
        /* <DEDUP_REMOVED lines=39> */
.L_x_45:
[----:B------:R-:W-:Y:S05]  /*36d0*/  BSYNC.RECONVERGENT B4 ;  /* 0x0000000000047941 */ /* 0x000fea0003800200 */
.L_x_44:
        /* <DEDUP_REMOVED lines=24> */
.L_x_47:
[----:B------:R-:W-:Y:S05]  /*3860*/  BSYNC.RECONVERGENT B4 ;  /* 0x0000000000047941 */ /* 0x000fea0003800200 */
.L_x_46:
        /* <DEDUP_REMOVED lines=22> */
.L_x_49:
[----:B------:R-:W-:Y:S05]  /*39d0*/  BSYNC.RECONVERGENT B4 ;  /* 0x0000000000047941 */ /* 0x000fea0003800200 */
.L_x_48:
        /* <DEDUP_REMOVED lines=9> */
[----:B------:R-:W-:-:S07]  /*3a70*/  @P1 FSEL R7, R5, R7, !P0 ;  /* 0x0000000705071208 */ /* 0x000fce0004000000 */
.L_x_41:
[----:B------:R-:W-:Y:S05]  /*3a80*/  BSYNC.RECONVERGENT B3 ;  /* 0x0000000000037941 */ /* 0x000fea0003800200 */
.L_x_39:
[----:B------:R-:W-:Y:S01]  /*3a90*/  DSETP.GEU.AND P0, PT, R6, 1000000, PT ;  /* 0x412e84800600742a */ /* 0x000fe20003f0e000 */
[----:B------:R-:W-:-:S04]  /*3aa0*/  IADD3 R0, PT, PT, R0, 0x1, RZ ;  /* 0x0000000100007810 */ /* 0x000fc80007ffe0ff */
[----:B------:R-:W-:Y:S01]  /*3ab0*/  ISETP.LT.AND P1, PT, R0, R3, PT ;  /* 0x000000030000720c */ /* 0x000fe20003f21270 */
[----:B------:R-:W-:-:S14]  /*3ac0*/  DSETP.GE.AND P0, PT, R6, RZ, !P0 ;  /* 0x000000ff0600722a */ /* 0x000fdc0004706000 */
[----:B------:R-:W-:Y:S05]  /*3ad0*/  @!P0 BRA P1, `(.L_x_50) ;  /* 0xfffffff400408947 */ /* 0x000fea000083ffff */
[----:B------:R-:W-:Y:S05]  /*3ae0*/  BSYNC.RECONVERGENT B2 ;  /* 0x0000000000027941 */ /* 0x000fea0003800200 */
.L_x_38:
[----:B------:R-:W2:Y:S01]  /*3af0*/  LDG.E R8, desc[UR6][R42.64+0x110] ;  /* 0x000110062a087981 */ /* 0x000ea2000c1e1900 */
[----:B------:R-:W-:Y:S01]  /*3b00*/  DSETP.MAX.AND P1, P2, RZ, R68, PT ;  /* 0x00000044ff00722a */ /* 0x000fe20003a2f000 */
[----:B------:R-:W-:Y:S01]  /*3b10*/  IMAD.MOV.U32 R5, RZ, RZ, R69 ;  /* 0x000000ffff057224 */ /* 0x000fe200078e0045 */
[----:B------:R-:W-:Y:S01]  /*3b20*/  BSSY.RECONVERGENT B1, `(.L_x_51) ;  /* 0x000003e000017945 */ /* 0x000fe20003800200 */
[----:B------:R-:W-:Y:S01]  /*3b30*/  IMAD.MOV.U32 R0, RZ, RZ, RZ ;  /* 0x000000ffff007224 */ /* 0x000fe200078e00ff */
[----:B------:R-:W-:Y:S01]  /*3b40*/  CS2R R44, SRZ ;  /* 0x00000000002c7805 */ /* 0x000fe2000001ff00 */
[----:B------:R-:W-:Y:S01]  /*3b50*/  IMAD.MOV.U32 R4, RZ, RZ, RZ ;  /* 0x000000ffff047224 */ /* 0x000fe200078e00ff */
[----:B------:R-:W-:Y:S01]  /*3b60*/  MOV R24, 0x0 ;  /* 0x0000000000187802 */ /* 0x000fe20000000f00 */
[----:B------:R-:W-:Y:S01]  /*3b70*/  IMAD.MOV.U32 R38, RZ, RZ, 0x0 ;  /* 0x00000000ff267424 */ /* 0x000fe200078e00ff */
[----:B------:R-:W-:Y:S01]  /*3b80*/  FSEL R7, R0, R5, P1 ;  /* 0x0000000500077208 */ /* 0x000fe20000800000 */
[----:B------:R-:W-:Y:S01]  /*3b90*/  IMAD.MOV.U32 R39, RZ, RZ, 0x3ff00000 ;  /* 0x3ff00000ff277424 */ /* 0x000fe200078e00ff */
[----:B------:R-:W-:Y:S01]  /*3ba0*/  SEL R4, R4, R68, P1 ;  /* 0x0000004404047207 */ /* 0x000fe20000800000 */
[----:B------:R-:W-:-:S02]  /*3bb0*/  IMAD.MOV.U32 R26, RZ, RZ, 0x0 ;  /* 0x00000000ff1a7424 */ /* 0x000fc400078e00ff */
[----:B------:R-:W-:Y:S01]  /*3bc0*/  IMAD.MOV.U32 R27, RZ, RZ, 0x3ff00000 ;  /* 0x3ff00000ff1b7424 */ /* 0x000fe200078e00ff */
[----:B------:R-:W-:Y:S01]  /*3bd0*/  @P2 LOP3.LUT R7, R5, 0x80000, RZ, 0xfc, !PT ;  /* 0x0008000005072812 */ /* 0x000fe200078efcff */
[----:B------:R-:W-:-:S04]  /*3be0*/  IMAD.MOV.U32 R25, RZ, RZ, 0x3ff00000 ;  /* 0x3ff00000ff197424 */ /* 0x000fc800078e00ff */
[----:B------:R-:W-:-:S06]  /*3bf0*/  IMAD.MOV.U32 R5, RZ, RZ, R7 ;  /* 0x000000ffff057224 */ /* 0x000fcc00078e0007 */
[----:B------:R-:W-:-:S10]  /*3c00*/  DMUL R6, R4, 0.5 ;  /* 0x3fe0000004067828 */ /* 0x000fd40000000000 */
[----:B------:R-:W-:Y:S02]  /*3c10*/  FSEL R40, R6, R4, P0 ;  /* 0x0000000406287208 */ /* 0x000fe40000000000 */
[----:B------:R-:W-:Y:S02]  /*3c20*/  FSEL R41, R7, R5, P0 ;  /* 0x0000000507297208 */ /* 0x000fe40000000000 */
[----:B--2---:R-:W-:-:S13]  /*3c30*/  ISETP.NE.AND P1, PT, R8, 0x2, PT ;  /* 0x000000020800780c */ /* 0x004fda0003f25270 */
[----:B------:R-:W-:Y:S05]  /*3c40*/  @!P1 BRA `(.L_x_52) ;  /* 0x0000000000749947 */ /* 0x000fea0003800000 */
[----:B------:R-:W-:Y:S02]  /*3c50*/  ISETP.NE.AND P0, PT, R8, 0x1, PT ;  /* 0x000000010800780c */ /* 0x000fe40003f05270 */
[----:B------:R-:W-:Y:S01]  /*3c60*/  CS2R R34, SRZ ;  /* 0x0000000000227805 */ /* 0x000fe2000001ff00 */
[----:B------:R-:W-:Y:S02]  /*3c70*/  IMAD.MOV.U32 R68, RZ, RZ, 0x0 ;  /* 0x00000000ff447424 */ /* 0x000fe400078e00ff */
[----:B------:R-:W-:Y:S02]  /*3c80*/  IMAD.MOV.U32 R69, RZ, RZ, 0x3ff00000 ;  /* 0x3ff00000ff457424 */ /* 0x000fe400078e00ff */
[----:B------:R-:W-:Y:S02]  /*3c90*/  IMAD.MOV.U32 R30, RZ, RZ, 0x0 ;  /* 0x00000000ff1e7424 */ /* 0x000fe400078e00ff */
[----:B------:R-:W-:Y:S02]  /*3ca0*/  IMAD.MOV.U32 R31, RZ, RZ, 0x3ff00000 ;  /* 0x3ff00000ff1f7424 */ /* 0x000fe400078e00ff */
[----:B------:R-:W-:-:S02]  /*3cb0*/  IMAD.MOV.U32 R28, RZ, RZ, 0x0 ;  /* 0x00000000ff1c7424 */ /* 0x000fc400078e00ff */
[----:B------:R-:W-:Y:S01]  /*3cc0*/  IMAD.MOV.U32 R29, RZ, RZ, 0x3ff00000 ;  /* 0x3ff00000ff1d7424 */ /* 0x000fe200078e00ff */
[----:B------:R-:W-:Y:S06]  /*3cd0*/  @P0 BRA `(.L_x_53) ;  /* 0x0000000000880947 */ /* 0x000fec0003800000 */
[----:B------:R-:W2:Y:S01]  /*3ce0*/  LDG.E R42, desc[UR6][R42.64+0x114] ;  /* 0x000114062a2a7981 */ /* 0x000ea2000c1e1900 */
[----:B------:R-:W-:Y:S01]  /*3cf0*/  CS2R R34, SRZ ;  /* 0x0000000000227805 */ /* 0x000fe2000001ff00 */
[----:B------:R-:W-:Y:S01]  /*3d00*/  IMAD.MOV.U32 R68, RZ, RZ, 0x0 ;  /* 0x00000000ff447424 */ /* 0x000fe200078e00ff */
[----:B------:R-:W-:Y:S01]  /*3d10*/  MOV R69, 0x3ff00000 ;  /* 0x3ff0000000457802 */ /* 0x000fe20000000f00 */
[----:B------:R-:W-:Y:S02]  /*3d20*/  IMAD.MOV.U32 R30, RZ, RZ, 0x0 ;  /* 0x00000000ff1e7424 */ /* 0x000fe400078e00ff */
[----:B------:R-:W-:Y:S02]  /*3d30*/  IMAD.MOV.U32 R31, RZ, RZ, 0x3ff00000 ;  /* 0x3ff00000ff1f7424 */ /* 0x000fe400078e00ff */
[----:B------:R-:W-:Y:S02]  /*3d40*/  IMAD.MOV.U32 R28, RZ, RZ, 0x0 ;  /* 0x00000000ff1c7424 */ /* 0x000fe400078e00ff */
[----:B------:R-:W-:Y:S01]  /*3d50*/  IMAD.MOV.U32 R29, RZ, RZ, 0x3ff00000 ;  /* 0x3ff00000ff1d7424 */ /* 0x000fe200078e00ff */
[----:B--2---:R-:W-:-:S13]  /*3d60*/  ISETP.NE.AND P0, PT, R42, RZ, PT ;  /* 0x000000ff2a00720c */ /* 0x004fda0003f05270 */
[----:B------:R-:W-:Y:S05]  /*3d70*/  @!P0 BRA `(.L_x_53) ;  /* 0x0000000000608947 */ /* 0x000fea0003800000 */
[----:B------:R-:W0:Y:S02]  /*3d80*/  LDCU.64 UR12, c[0x0][0x380] ;  /* 0x00007000ff0c77ac */ /* 0x000e240008000a00 */
[----:B0-----:R-:W-:-:S04]  /*3d90*/  IADD3 R4, P0, PT, R42, UR12, RZ ;  /* 0x0000000c2a047c10 */ /* 0x001fc8000ff1e0ff */
[----:B------:R-:W-:-:S05]  /*3da0*/  LEA.HI.X.SX32 R5, R42, UR13, 0x1, P0 ;  /* 0x0000000d2a057c11 */ /* 0x000fca00080f0eff */
[----:B------:R0:W5:Y:S04]  /*3db0*/  LDG.E.64 R68, desc[UR6][R4.64+0x30] ;  /* 0x0000300604447981 */ /* 0x000168000c1e1b00 */
[----:B------:R0:W5:Y:S04]  /*3dc0*/  LDG.E.64 R38, desc[UR6][R4.64+0x50] ;  /* 0x0000500604267981 */ /* 0x000168000c1e1b00 */
[----:B------:R0:W5:Y:S04]  /*3dd0*/  LDG.E.64 R34, desc[UR6][R4.64+0x78] ;  /* 0x0000780604227981 */ /* 0x000168000c1e1b00 */
[----:B------:R0:W5:Y:S04]  /*3de0*/  LDG.E.64 R44, desc[UR6][R4.64+0x98] ;  /* 0x00009806042c7981 */ /* 0x000168000c1e1b00 */
[----:B------:R0:W5:Y:S04]  /*3df0*/  LDG.E.128 R28, desc[UR6][R4.64+0x20] ;  /* 0x00002006041c7981 */ /* 0x000168000c1e1d00 */
[----:B------:R0:W5:Y:S01]  /*3e00*/  LDG.E.128 R24, desc[UR6][R4.64+0x40] ;  /* 0x0000400604187981 */ /* 0x000162000c1e1d00 */
[----:B------:R-:W-:Y:S05]  /*3e10*/  BRA `(.L_x_53) ;  /* 0x0000000000387947 */ /* 0x000fea0003800000 */
.L_x_52:
[----:B------:R-:W0:Y:S01]  /*3e20*/  FRND.F64.FLOOR R6, R52 ;  /* 0x0000003400067313 */ /* 0x000e220000305800 */
[----:B------:R-:W-:Y:S02]  /*3e30*/  IMAD.MOV.U32 R68, RZ, RZ, RZ ;  /* 0x000000ffff447224 */ /* 0x000fe400078e00ff */
[----:B------:R-:W-:Y:S02]  /*3e40*/  IMAD.MOV.U32 R34, RZ, RZ, 0x0 ;  /* 0x00000000ff227424 */ /* 0x000fe400078e00ff */
[----:B------:R-:W-:Y:S02]  /*3e50*/  IMAD.MOV.U32 R35, RZ, RZ, 0x3ff00000 ;  /* 0x3ff00000ff237424 */ /* 0x000fe400078e00ff */
[--C-:B------:R-:W-:Y:S01]  /*3e60*/  IMAD.MOV.U32 R30, RZ, RZ, R68.reuse ;  /* 0x000000ffff1e7224 */ /* 0x100fe200078e0044 */
[----:B------:R-:W1:Y:S01]  /*3e70*/  FRND.F64.FLOOR R4, R56 ;  /* 0x0000003800047313 */ /* 0x000e620000305800 */
[----:B------:R-:W-:Y:S01]  /*3e80*/  IMAD.MOV.U32 R28, RZ, RZ, R68 ;  /* 0x000000ffff1c7224 */ /* 0x000fe200078e0044 */
[----:B0-----:R-:W-:-:S02]  /*3e90*/  DADD R6, R52, -R6 ;  /* 0x0000000034067229 */ /* 0x001fc40000000806 */
[----:B-1----:R-:W-:-:S06]  /*3ea0*/  DADD R4, R56, -R4 ;  /* 0x0000000038047229 */ /* 0x002fcc0000000804 */
[----:B------:R-:W-:-:S06]  /*3eb0*/  DSETP.GEU.AND P0, PT, R6, 0.5, PT ;  /* 0x3fe000000600742a */ /* 0x000fcc0003f0e000 */
[----:B------:R-:W-:-:S06]  /*3ec0*/  DSETP.GEU.XOR P0, PT, R4, 0.5, P0 ;  /* 0x3fe000000400742a */ /* 0x000fcc000070e800 */
[----:B------:R-:W-:-:S04]  /*3ed0*/  FSEL R69, RZ, 1.875, !P0 ;  /* 0x3ff00000ff457808 */ /* 0x000fc80004000000 */
[----:B------:R-:W-:Y:S01]  /*3ee0*/  MOV R31, R69 ;  /* 0x00000045001f7202 */ /* 0x000fe20000000f00 */
[----:B------:R-:W-:-:S07]  /*3ef0*/  IMAD.MOV.U32 R29, RZ, RZ, R69 ;  /* 0x000000ffff1d7224 */ /* 0x000fce00078e0045 */
.L_x_53:
[----:B------:R-:W-:Y:S05]  /*3f00*/  BSYNC.RECONVERGENT B1 ;  /* 0x0000000000017941 */ /* 0x000fea0003800200 */
.L_x_51:
[----:B------:R-:W-:Y:S01]  /*3f10*/  DSETP.MAX.AND P0, P1, RZ, R36, PT ;  /* 0x00000024ff00722a */ /* 0x000fe2000390f000 */
[----:B------:R-:W-:Y:S01]  /*3f20*/  IMAD.MOV.U32 R7, RZ, RZ, R37 ;  /* 0x000000ffff077224 */ /* 0x000fe200078e0025 */
[----:B------:R-:W-:Y:S01]  /*3f30*/  BSSY.RECONVERGENT B1, `(.L_x_54) ;  /* 0x000000d000017945 */ /* 0x000fe20003800200 */
[----:B------:R-:W-:Y:S01]  /*3f40*/  IMAD.MOV.U32 R0, RZ, RZ, RZ ;  /* 0x000000ffff007224 */ /* 0x000fe200078e00ff */
[----:B0-----:R-:W-:Y:S01]  /*3f50*/  MOV R4, 0x4000 ;  /* 0x0000400000047802 */ /* 0x001fe20000000f00 */
[----:B------:R-:W-:Y:S02]  /*3f60*/  IMAD.MOV.U32 R5, RZ, RZ, R36 ;  /* 0x000000ffff057224 */ /* 0x000fe400078e0024 */
[----:B------:R-:W-:Y:S01]  /*3f70*/  IMAD.MOV.U32 R36, RZ, RZ, RZ ;  /* 0x000000ffff247224 */ /* 0x000fe200078e00ff */
[----:B------:R-:W-:-:S04]  /*3f80*/  FSEL R9, R0, R7, P0 ;  /* 0x0000000700097208 */ /* 0x000fc80000000000 */
[----:B------:R-:W-:Y:S01]  /*3f90*/  SEL R36, R36, R5, P0 ;  /* 0x0000000524247207 */ /* 0x000fe20000000000 */
[----:B------:R-:W-:Y:S01]  /*3fa0*/  IMAD.MOV.U32 R5, RZ, RZ, 0x40590000 ;  /* 0x40590000ff057424 */ /* 0x000fe200078e00ff */
[----:B------:R-:W-:Y:S02]  /*3fb0*/  @P1 LOP3.LUT R9, R7, 0x80000, RZ, 0xfc, !PT ;  /* 0x0008000007091812 */ /* 0x000fe400078efcff */
[----:B------:R-:W-:-:S03]  /*3fc0*/  MOV R6, R36 ;  /* 0x0000002400067202 */ /* 0x000fc60000000f00 */
[----:B------:R-:W-:-:S04]  /*3fd0*/  IMAD.MOV.U32 R37, RZ, RZ, R9 ;  /* 0x000000ffff257224 */ /* 0x000fc800078e0009 */
[----:B------:R-:W-:-:S07]  /*3fe0*/  IMAD.MOV.U32 R7, RZ, RZ, R37 ;  /* 0x000000ffff077224 */ /* 0x000fce00078e0025 */
[----:B-----5:R-:W-:Y:S05]  /*3ff0*/  CALL.REL.NOINC `($_Z18cudaRaytraceKernelPK5Scene8Matrix4DPviii$__internal_accurate_pow) ;  /* 0x0000012400207944 */ /* 0x020fea0003c00000 */
[----:B------:R-:W-:Y:S05]  /*4000*/  BSYNC.RECONVERGENT B1 ;  /* 0x0000000000017941 */ /* 0x000fea0003800200 */
.L_x_54:
[C---:B------:R-:W-:Y:S01]  /*4010*/  DADD R8, R36.reuse, 100 ;  /* 0x4059000024087429 */ /* 0x040fe20000000000 */
[----:B------:R-:W-:Y:S01]  /*4020*/  BSSY.RECONVERGENT B2, `(.L_x_55) ;  /* 0x00008d5000027945 */ /* 0x000fe20003800200 */
[C---:B------:R-:W-:Y:S02]  /*4030*/  DSETP.NEU.AND P1, PT, R36.reuse, +INF , PT ;  /* 0x7ff000002400742a */ /* 0x040fe40003f2d000 */
[----:B------:R-:W-:-:S06]  /*4040*/  DSETP.NEU.AND P0, PT, R36, RZ, PT ;  /* 0x000000ff2400722a */ /* 0x000fcc0003f0d000 */
[----:B------:R-:W-:Y:S02]  /*4050*/  LOP3.LUT R8, R9, 0x7ff00000, RZ, 0xc0, !PT ;  /* 0x7ff0000009087812 */ /* 0x000fe400078ec0ff */
[----:B------:R-:W-:Y:S02]  /*4060*/  FSEL R4, R6, RZ, P0 ;  /* 0x000000ff06047208 */ /* 0x000fe40000000000 */
[----:B------:R-:W-:Y:S02]  /*4070*/  ISETP.NE.AND P2, PT, R8, 0x7ff00000, PT ;  /* 0x7ff000000800780c */ /* 0x000fe40003f45270 */
[----:B------:R-:W-:Y:S01]  /*4080*/  FSEL R5, R5, RZ, P0 ;  /* 0x000000ff05057208 */ /* 0x000fe20000000000 */
[----:B------:R-:W-:Y:S01]  /*4090*/  DSETP.NEU.AND P0, PT, R36, 1, PT ;  /* 0x3ff000002400742a */ /* 0x000fe20003f0d000 */
[----:B------:R-:W-:Y:S02]  /*40a0*/  @!P1 FSEL R4, R4, RZ, P2 ;  /* 0x000000ff04049208 */ /* 0x000fe40001000000 */
[----:B------:R-:W-:-:S03]  /*40b0*/  @!P1 FSEL R5, R5, +QNAN , P2 ;  /* 0x7ff0000005059808 */ /* 0x000fc60001000000 */
[----:B------:R-:W-:Y:S02]  /*40c0*/  FSEL R4, R4, RZ, P0 ;  /* 0x000000ff04047208 */ /* 0x000fe40000000000 */
[----:B------:R-:W-:Y:S01]  /*40d0*/  FSEL R5, R5, 1.875, P0 ;  /* 0x3ff0000005057808 */ /* 0x000fe20000000000 */
[----:B------:R-:W-:-:S05]  /*40e0*/  DSETP.GT.AND P0, PT, R44, RZ, PT ;  /* 0x000000ff2c00722a */ /* 0x000fca0003f04000 */
[C---:B------:R-:W-:Y:S02]  /*40f0*/  DMUL R24, R4.reuse, R24 ;  /* 0x0000001804187228 */ /* 0x040fe40000000000 */
[C---:B------:R-:W-:Y:S02]  /*4100*/  DMUL R26, R4.reuse, R26 ;  /* 0x0000001a041a7228 */ /* 0x040fe40000000000 */
[----:B------:R-:W-:-:S04]  /*4110*/  DMUL R4, R4, R38 ;  /* 0x0000002604047228 */ /* 0x000fc80000000000 */
[C---:B------:R-:W-:Y:S02]  /*4120*/  DFMA R36, R40.reuse, R28, R24 ;  /* 0x0000001c2824722b */ /* 0x040fe40000000018 */
[C---:B------:R-:W-:Y:S02]  /*4130*/  DFMA R38, R40.reuse, R30, R26 ;  /* 0x0000001e2826722b */ /* 0x040fe4000000001a */
[----:B------:R-:W-:Y:S01]  /*4140*/  DFMA R40, R40, R68, R4 ;  /* 0x000000442828722b */ /* 0x000fe20000000004 */
[----:B------:R-:W-:Y:S10]  /*4150*/  @!P0 BRA `(.L_x_56) ;  /* 0x0000008c00048947 */ /* 0x000ff40003800000 */
[----:B------:R-:W-:Y:S01]  /*4160*/  DFMA R62, -R64, R66, -R62 ;  /* 0x00000042403e722b */ /* 0x000fe2000000093e */
[----:B------:R-:W-:Y:S01]  /*4170*/  BSSY.RECONVERGENT B1, `(.L_x_57) ;  /* 0x0000007000017945 */ /* 0x000fe20003800200 */
[----:B------:R-:W-:Y:S01]  /*4180*/  IMAD.MOV.U32 R5, RZ, RZ, 0x40140000 ;  /* 0x40140000ff057424 */ /* 0x000fe200078e00ff */
[----:B------:R-:W-:-:S05]  /*4190*/  MOV R4, 0x41e0 ;  /* 0x000041e000047802 */ /* 0x000fca0000000f00 */
[----:B------:R-:W-:-:S08]  /*41a0*/  DADD R24, R60, -R62 ;  /* 0x000000003c187229 */ /* 0x000fd0000000083e */
[----:B------:R-:W-:-:S08]  /*41b0*/  DADD R24, R24, 1 ;  /* 0x3ff0000018187429 */ /* 0x000fd00000000000 */
[----:B------:R-:W-:-:S11]  /*41c0*/  DADD R6, -RZ, |R24| ;  /* 0x00000000ff067229 */ /* 0x000fd60000000518 */
[----:B------:R-:W-:Y:S05]  /*41d0*/  CALL.REL.NOINC `($_Z18cudaRaytraceKernelPK5Scene8Matrix4DPviii$__internal_accurate_pow) ;  /* 0x0000012000a87944 */ /* 0x000fea0003c00000 */
[----:B------:R-:W-:Y:S05]  /*41e0*/  BSYNC.RECONVERGENT B1 ;  /* 0x0000000000017941 */ /* 0x000fea0003800200 */
.L_x_57:
[C---:B------:R-:W-:Y:S01]  /*41f0*/  DADD R8, R24.reuse, 5 ;  /* 0x4014000018087429 */ /* 0x040fe20000000000 */
[----:B------:R-:W-:Y:S01]  /*4200*/  IMAD.MOV.U32 R4, RZ, RZ, R6 ;  /* 0x000000ffff047224 */ /* 0x000fe200078e0006 */
[----:B------:R-:W-:Y:S01]  /*4210*/  ISETP.GE.AND P0, PT, R25, RZ, PT ;  /* 0x000000ff1900720c */ /* 0x000fe20003f06270 */
[----:B------:R-:W-:Y:S01]  /*4220*/  DSETP.NEU.AND P1, PT, R24, RZ, PT ;  /* 0x000000ff1800722a */ /* 0x000fe20003f2d000 */
[----:B------:R-:W-:Y:S01]  /*4230*/  BSSY.RECONVERGENT B1, `(.L_x_58) ;  /* 0x0000012000017945 */ /* 0x000fe20003800200 */
[----:B------:R-:W-:Y:S02]  /*4240*/  IMAD.MOV.U32 R7, RZ, RZ, 0x3fa47ae1 ;  /* 0x3fa47ae1ff077424 */ /* 0x000fe400078e00ff */
[----:B------:R-:W-:-:S03]  /*4250*/  DADD R26, -RZ, -R4 ;  /* 0x00000000ff1a7229 */ /* 0x000fc60000000904 */
[----:B------:R-:W-:-:S04]  /*4260*/  LOP3.LUT R8, R9, 0x7ff00000, RZ, 0xc0, !PT ;  /* 0x7ff0000009087812 */ /* 0x000fc800078ec0ff */
[----:B------:R-:W-:-:S03]  /*4270*/  ISETP.NE.AND P2, PT, R8, 0x7ff00000, PT ;  /* 0x7ff000000800780c */ /* 0x000fc60003f45270 */
[----:B------:R-:W-:Y:S01]  /*4280*/  FSEL R4, R26, R6, !P0 ;  /* 0x000000061a047208 */ /* 0x000fe20004000000 */
[----:B------:R-:W-:Y:S01]  /*4290*/  IMAD.MOV.U32 R6, RZ, RZ, 0x47ae147c ;  /* 0x47ae147cff067424 */ /* 0x000fe200078e00ff */
[----:B------:R-:W-:Y:S02]  /*42a0*/  FSEL R5, R27, R5, !P0 ;  /* 0x000000051b057208 */ /* 0x000fe40004000000 */
[----:B------:R-:W-:Y:S02]  /*42b0*/  FSEL R4, R4, RZ, P1 ;  /* 0x000000ff04047208 */ /* 0x000fe40000800000 */
[----:B------:R-:W-:-:S04]  /*42c0*/  FSEL R5, R25, R5, !P1 ;  /* 0x0000000519057208 */ /* 0x000fc80004800000 */
[----:B------:R-:W-:Y:S05]  /*42d0*/  @P2 BRA `(.L_x_59) ;  /* 0x00000000001c2947 */ /* 0x000fea0003800000 */
[----:B------:R-:W-:-:S14]  /*42e0*/  DSETP.NAN.AND P1, PT, R24, R24, PT ;  /* 0x000000181800722a */ /* 0x000fdc0003f28000 */
[----:B------:R-:W-:Y:S01]  /*42f0*/  @P1 DADD R4, R24, 5 ;  /* 0x4014000018041429 */ /* 0x000fe20000000000 */
[----:B------:R-:W-:Y:S10]  /*4300*/  @P1 BRA `(.L_x_59) ;  /* 0x0000000000101947 */ /* 0x000ff40003800000 */
[----:B------:R-:W-:-:S14]  /*4310*/  DSETP.NEU.AND P1, PT, |R24|, +INF , PT ;  /* 0x7ff000001800742a */ /* 0x000fdc0003f2d200 */
[----:B------:R-:W-:Y:S02]  /*4320*/  @!P1 IMAD.MOV.U32 R8, RZ, RZ, -0x100000 ;  /* 0xfff00000ff089424 */ /* 0x000fe400078e00ff */
[----:B------:R-:W-:-:S03]  /*4330*/  @!P1 IMAD.MOV.U32 R4, RZ, RZ, RZ ;  /* 0x000000ffff049224 */ /* 0x000fc600078e00ff */
[----:B------:R-:W-:-:S07]  /*4340*/  @!P1 SEL R5, R8, 0x7ff00000, !P0 ;  /* 0x7ff0000008059807 */ /* 0x000fce0004000000 */
.L_x_59:
[----:B------:R-:W-:Y:S05]  /*4350*/  BSYNC.RECONVERGENT B1 ;  /* 0x0000000000017941 */ /* 0x000fea0003800200 */
.L_x_58:
[----:B------:R-:W-:Y:S01]  /*4360*/  ISETP.GE.AND P1, PT, R3, 0x1, PT ;  /* 0x000000010300780c */ /* 0x000fe20003f26270 */
[----:B------:R-:W-:Y:S01]  /*4370*/  UMOV UR12, 0xeb851eb8 ;  /* 0xeb851eb8000c7882 */ /* 0x000fe20000000000 */
[----:B------:R-:W-:Y:S01]  /*4380*/  UMOV UR13, 0x3feeb851 ;  /* 0x3feeb851000d7882 */ /* 0x000fe20000000000 */
[----:B------:R-:W-:Y:S01]  /*4390*/  DSETP.NEU.AND P0, PT, R24, 1, PT ;  /* 0x3ff000001800742a */ /* 0x000fe20003f0d000 */
[----:B------:R-:W-:Y:S01]  /*43a0*/  IMAD.MOV.U32 R74, RZ, RZ, 0x0 ;  /* 0x00000000ff4a7424 */ /* 0x000fe200078e00ff */
[----:B------:R-:W-:Y:S01]  /*43b0*/  DFMA R4, R4, UR12, R6 ;  /* 0x0000000c04047c2b */ /* 0x000fe20008000006 */
[----:B------:R-:W-:Y:S01]  /*43c0*/  UMOV UR12, 0xeb1c432d ;  /* 0xeb1c432d000c7882 */ /* 0x000fe20000000000 */
[----:B------:R-:W-:Y:S01]  /*43d0*/  UMOV UR13, 0x3f1a36e2 ;  /* 0x3f1a36e2000d7882 */ /* 0x000fe20000000000 */
[----:B------:R-:W-:Y:S01]  /*43e0*/  MOV R75, 0x412e8480 ;  /* 0x412e8480004b7802 */ /* 0x000fe20000000f00 */
[----:B------:R-:W-:Y:S02]  /*43f0*/  DFMA R66, R72, UR12, R56 ;  /* 0x0000000c48427c2b */ /* 0x000fe40008000038 */
[----:B------:R-:W-:-:S02]  /*4400*/  DFMA R64, R80, UR12, R54 ;  /* 0x0000000c50407c2b */ /* 0x000fc40008000036 */
[----:B------:R-:W-:Y:S02]  /*4410*/  DFMA R62, R58, UR12, R52 ;  /* 0x0000000c3a3e7c2b */ /* 0x000fe40008000034 */
[----:B------:R-:W-:Y:S02]  /*4420*/  FSEL R34, R4, RZ, P0 ;  /* 0x000000ff04227208 */ /* 0x000fe40000000000 */
[----:B------:R-:W-:Y:S02]  /*4430*/  FSEL R35, R5, 1.875, P0 ;  /* 0x3ff0000005237808 */ /* 0x000fe40000000000 */
[----:B------:R-:W-:Y:S01]  /*4440*/  CS2R R4, SRZ ;  /* 0x0000000000047805 */ /* 0x000fe2000001ff00 */
[----:B------:R-:W-:Y:S06]  /*4450*/  @!P1 BRA `(.L_x_60) ;  /* 0x0000000800d49947 */ /* 0x000fec0003800000 */
[----:B------:R-:W-:Y:S01]  /*4460*/  CS2R R42, SRZ ;  /* 0x00000000002a7805 */ /* 0x000fe2000001ff00 */
[----:B------:R-:W-:Y:S02]  /*4470*/  IMAD.MOV.U32 R74, RZ, RZ, 0x0 ;  /* 0x00000000ff4a7424 */ /* 0x000fe400078e00ff */
[----:B------:R-:W-:-:S07]  /*4480*/  IMAD.MOV.U32 R75, RZ, RZ, 0x412e8480 ;  /* 0x412e8480ff4b7424 */ /* 0x000fce00078e00ff */
.L_x_71:
        /* <DEDUP_REMOVED lines=22> */
[C---:B------:R-:W-:Y:S02]  /*45f0*/  DFMA R30, R66.reuse, R76, R30 ;  /* 0x0000004c421e722b */ /* 0x040fe4000000001e */
[----:B------:R-:W-:Y:S01]  /*4600*/  DFMA R78, R66, R84, R78 ;  /* 0x00000054424e722b */ /* 0x000fe2000000004e */
[----:B------:R-:W-:Y:S01]  /*4610*/  ISETP.NE.AND P0, PT, R24, 0x2, PT ;  /* 0x000000021800780c */ /* 0x000fe20003f05270 */
[-C--:B------:R-:W-:Y:S02]  /*4620*/  DFMA R88, R28, R72.reuse, R88 ;  /* 0x000000481c58722b */ /* 0x080fe40000000058 */
[----:B------:R-:W-:Y:S02]  /*4630*/  DFMA R90, R76, R72, R90 ;  /* 0x000000484c5a722b */ /* 0x000fe4000000005a */
[----:B------:R-:W-:Y:S02]  /*4640*/  DFMA R60, R62, R68, R60 ;  /* 0x000000443e3c722b */ /* 0x000fe4000000003c */
[----:B------:R-:W-:-:S02]  /*4650*/  DFMA R86, R84, R72, R86 ;  /* 0x000000485456722b */ /* 0x000fc40000000056 */
[C---:B------:R-:W-:Y:S02]  /*4660*/  DFMA R30, R62.reuse, R82, R30 ;  /* 0x000000523e1e722b */ /* 0x040fe4000000001e */
[----:B------:R-:W-:Y:S02]  /*4670*/  DFMA R78, R62, R4, R78 ;  /* 0x000000043e4e722b */ /* 0x000fe4000000004e */
[-C--:B------:R-:W-:Y:S02]  /*4680*/  DFMA R88, R68, R58.reuse, R88 ;  /* 0x0000003a4458722b */ /* 0x080fe40000000058 */
        /* <DEDUP_REMOVED lines=36> */
[----:B------:R-:W-:-:S07]  /*48d0*/  IMAD.MOV.U32 R7, RZ, RZ, R5 ;  /* 0x000000ffff077224 */ /* 0x000fce00078e0005 */
.L_x_64:
[----:B------:R-:W-:Y:S05]  /*48e0*/  BSYNC.RECONVERGENT B3 ;  /* 0x0000000000037941 */ /* 0x000fea0003800200 */
.L_x_63:
[----:B------:R-:W-:Y:S05]  /*48f0*/  BRA `(.L_x_62) ;  /* 0x0000000400887947 */ /* 0x000fea0003800000 */
.L_x_61:
        /* <DEDUP_REMOVED lines=31> */
[----:B------:R-:W-:Y:S01]  /*4af0*/  IMAD.MOV.U32 R26, RZ, RZ, R6 ;  /* 0x000000ffff1a7224 */ /* 0x000fe200078e0006 */
[----:B------:R-:W-:Y:S01]  /*4b00*/  MOV R7, R29 ;  /* 0x0000001d00077202 */ /* 0x000fe20000000f00 */
[----:B------:R-:W-:Y:S01]  /*4b10*/  IMAD.MOV.U32 R6, RZ, RZ, R28 ;  /* 0x000000ffff067224 */ /* 0x000fe200078e001c */
[----:B------:R-:W-:Y:S01]  /*4b20*/  MOV R28, 0x4b50 ;  /* 0x00004b50001c7802 */ /* 0x000fe20000000f00 */
[----:B------:R-:W-:-:S07]  /*4b30*/  IMAD.MOV.U32 R5, RZ, RZ, R27 ;  /* 0x000000ffff057224 */ /* 0x000fce00078e001b */
[----:B------:R-:W-:Y:S05]  /*4b40*/  CALL.REL.NOINC `($__internal_1_$__cuda_sm20_dsqrt_rn_f64_mediumpath_v1) ;  /* 0x0000011400ac7944 */ /* 0x000fea0003c00000 */
[----:B------:R-:W-:Y:S02]  /*4b50*/  IMAD.MOV.U32 R76, RZ, RZ, R4 ;  /* 0x000000ffff4c7224 */ /* 0x000fe400078e0004 */
[----:B------:R-:W-:-:S07]  /*4b60*/  IMAD.MOV.U32 R77, RZ, RZ, R5 ;  /* 0x000000ffff4d7224 */ /* 0x000fce00078e0005 */
.L_x_66:
[----:B------:R-:W-:Y:S05]  /*4b70*/  BSYNC.RECONVERGENT B3 ;  /* 0x0000000000037941 */ /* 0x000fea0003800200 */
.L_x_65:
        /* <DEDUP_REMOVED lines=22> */
[----:B------:R-:W-:Y:S01]  /*4ce0*/  IMAD.MOV.U32 R70, RZ, RZ, R6 ;  /* 0x000000ffff467224 */ /* 0x000fe200078e0006 */
[----:B------:R-:W-:-:S07]  /*4cf0*/  MOV R71, R5 ;  /* 0x0000000500477202 */ /* 0x000fce0000000f00 */
.L_x_68:
[----:B------:R-:W-:Y:S05]  /*4d00*/  BSYNC.RECONVERGENT B3 ;  /* 0x0000000000037941 */ /* 0x000fea0003800200 */
.L_x_67:
        /* <DEDUP_REMOVED lines=22> */
.L_x_70:
[----:B------:R-:W-:Y:S05]  /*4e70*/  BSYNC.RECONVERGENT B3 ;  /* 0x0000000000037941 */ /* 0x000fea0003800200 */
.L_x_69:
        /* <DEDUP_REMOVED lines=10> */
.L_x_62:
[----:B------:R-:W-:-:S06]  /*4f20*/  DSETP.GEU.AND P0, PT, R6, R74, PT ;  /* 0x0000004a0600722a */ /* 0x000fcc0003f0e000 */
[----:B------:R-:W-:-:S06]  /*4f30*/  DSETP.GE.AND P0, PT, R6, RZ, !P0 ;  /* 0x000000ff0600722a */ /* 0x000fcc0004706000 */
[C---:B------:R-:W-:Y:S01]  /*4f40*/  SEL R43, R42.reuse, R43, P0 ;  /* 0x0000002b2a2b7207 */ /* 0x040fe20000000000 */
[----:B------:R-:W-:Y:S01]  /*4f50*/  VIADD R42, R42, 0x1 ;  /* 0x000000012a2a7836 */ /* 0x000fe20000000000 */
[----:B------:R-:W-:Y:S02]  /*4f60*/  FSEL R74, R6, R74, P0 ;  /* 0x0000004a064a7208 */ /* 0x000fe40000000000 */
[----:B------:R-:W-:Y:S02]  /*4f70*/  FSEL R75, R7, R75, P0 ;  /* 0x0000004b074b7208 */ /* 0x000fe40000000000 */
[----:B------:R-:W-:-:S13]  /*4f80*/  ISETP.NE.AND P1, PT, R42, R3, PT ;  /* 0x000000032a00720c */ /* 0x000fda0003f25270 */
[----:B------:R-:W-:Y:S05]  /*4f90*/  @P1 BRA `(.L_x_71) ;  /* 0xfffffff4003c1947 */ /* 0x000fea000383ffff */
[----:B------:R-:W-:-:S07]  /*4fa0*/  IMAD.WIDE.U32 R4, R43, 0x110, RZ ;  /* 0x000001102b047825 */ /* 0x000fce00078e00ff */
.L_x_60:
[----:B------:R-:W-:Y:S01]  /*4fb0*/  DSETP.NEU.AND P0, PT, R74, 1000000, PT ;  /* 0x412e84804a00742a */ /* 0x000fe20003f0d000 */
[----:B------:R-:W-:Y:S01]  /*4fc0*/  BSSY.RECONVERGENT B3, `(.L_x_72) ;  /* 0x00007d7000037945 */ /* 0x000fe20003800200 */
[----:B------:R-:W-:Y:S02]  /*4fd0*/  CS2R R60, SRZ ;  /* 0x00000000003c7805 */ /* 0x000fe4000001ff00 */
[----:B------:R-:W-:Y:S02]  /*4fe0*/  CS2R R70, SRZ ;  /* 0x0000000000467805 */ /* 0x000fe4000001ff00 */
[----:B------:R-:W-:-:S08]  /*4ff0*/  CS2R R68, SRZ ;  /* 0x0000000000447805 */ /* 0x000fd0000001ff00 */
[----:B------:R-:W-:Y:S05]  /*5000*/  @!P0 BRA `(.L_x_73) ;  /* 0x0000007c00488947 */ /* 0x000fea0003800000 */
[----:B------:R-:W0:Y:S02]  /*5010*/  LDCU.64 UR12, c[0x0][0x380] ;  /* 0x00007000ff0c77ac */ /* 0x000e240008000a00 */
[----:B0-----:R-:W-:-:S04]  /*5020*/  IADD3 R60, P0, PT, R4, UR12, RZ ;  /* 0x0000000c043c7c10 */ /* 0x001fc8000ff1e0ff */
[----:B------:R-:W-:-:S05]  /*5030*/  IADD3.X R61, PT, PT, R5, UR13, RZ, P0, !PT ;  /* 0x0000000d053d7c10 */ /* 0x000fca00087fe4ff */
[----:B------:R-:W2:Y:S01]  /*5040*/  LDG.E R70, desc[UR6][R60.64+0x108] ;  /* 0x000108063c467981 */ /* 0x000ea2000c1e1900 */
[----:B------:R-:W-:Y:S01]  /*5050*/  DSETP.MAX.AND P0, P1, |R80|, |R72|, PT ;  /* 0x400000485000722a */ /* 0x000fe2000390f200 */
[----:B------:R-:W-:Y:S01]  /*5060*/  IMAD.MOV.U32 R4, RZ, RZ, R81 ;  /* 0x000000ffff047224 */ /* 0x000fe200078e0051 */
[C---:B------:R-:W-:Y:S01]  /*5070*/  DFMA R66, R74.reuse, R72, R66 ;  /* 0x000000484a42722b */ /* 0x040fe20000000042 */
[----:B------:R-:W-:Y:S01]  /*5080*/  IMAD.MOV.U32 R7, RZ, RZ, R73 ;  /* 0x000000ffff077224 */ /* 0x000fe200078e0049 */
[C---:B------:R-:W-:Y:S01]  /*5090*/  DFMA R64, R74.reuse, R80, R64 ;  /* 0x000000504a40722b */ /* 0x040fe20000000040 */
[----:B------:R-:W-:Y:S01]  /*50a0*/  IMAD.MOV.U32 R5, RZ, RZ, R72 ;  /* 0x000000ffff057224 */ /* 0x000fe200078e0048 */
[----:B------:R-:W-:Y:S01]  /*50b0*/  DFMA R62, R74, R58, R62 ;  /* 0x0000003a4a3e722b */ /* 0x000fe2000000003e */
[----:B------:R-:W-:Y:S01]  /*50c0*/  IMAD.MOV.U32 R26, RZ, RZ, R59 ;  /* 0x000000ffff1a7224 */ /* 0x000fe200078e003b */
[----:B------:R-:W-:Y:S01]  /*50d0*/  FSEL R9, |R4|, |R7|, P0 ;  /* 0x4000000704097208 */ /* 0x000fe20000000200 */
[----:B------:R-:W-:Y:S01]  /*50e0*/  IMAD.MOV.U32 R8, RZ, RZ, R58 ;  /* 0x000000ffff087224 */ /* 0x000fe200078e003a */
[----:B------:R-:W-:Y:S01]  /*50f0*/  MOV R4, R80 ;  /* 0x0000005000047202 */ /* 0x000fe20000000f00 */
[----:B------:R-:W-:Y:S01]  /*5100*/  DADD R106, -R66, 10 ;  /* 0x40240000426a7429 */ /* 0x000fe20000000100 */
[----:B------:R-:W-:Y:S01]  /*5110*/  IMAD.MOV.U32 R28, RZ, RZ, RZ ;  /* 0x000000ffff1c7224 */ /* 0x000fe200078e00ff */
[----:B------:R-:W-:Y:S01]  /*5120*/  DADD R104, -R64, 10 ;  /* 0x4024000040687429 */ /* 0x000fe20000000100 */
[----:B------:R-:W-:Y:S01]  /*5130*/  @P1 LOP3.LUT R9, R7, 0x80000, RZ, 0xfc, !PT ;  /* 0x0008000007091812 */ /* 0x000fe200078efcff */
[----:B------:R-:W-:Y:S01]  /*5140*/  DADD R102, -R62, -10 ;  /* 0xc02400003e667429 */ /* 0x000fe20000000100 */
[----:B------:R-:W-:Y:S01]  /*5150*/  SEL R6, R4, R5, P0 ;  /* 0x0000000504067207 */ /* 0x000fe20000000000 */
[----:B------:R-:W-:Y:S01]  /*5160*/  DSETP.MIN.AND P0, P1, |R80|, |R72|, PT ;  /* 0x400000485000722a */ /* 0x000fe20003900200 */
[----:B------:R-:W-:Y:S01]  /*5170*/  BSSY.RECONVERGENT B1, `(.L_x_74) ;  /* 0x0000079000017945 */ /* 0x000fe20003800200 */
[----:B------:R-:W-:-:S02]  /*5180*/  IMAD.MOV.U32 R7, RZ, RZ, R9 ;  /* 0x000000ffff077224 */ /* 0x000fc400078e0009 */
[----:B------:R-:W-:Y:S02]  /*5190*/  IMAD.MOV.U32 R92, RZ, RZ, 0x0 ;  /* 0x00000000ff5c7424 */ /* 0x000fe400078e00ff */
[----:B------:R-:W-:Y:S01]  /*51a0*/  SEL R4, R4, R5, P0 ;  /* 0x0000000504047207 */ /* 0x000fe20000000000 */
[----:B------:R-:W-:Y:S01]  /*51b0*/  IMAD.MOV.U32 R5, RZ, RZ, R7 ;  /* 0x000000ffff057224 */ /* 0x000fe200078e0007 */
[C-C-:B------:R-:W-:Y:S01]  /*51c0*/  DSETP.MAX.AND P4, P5, R6.reuse, |R58|.reuse, PT ;  /* 0x4000003a0600722a */ /* 0x140fe20003d8f000 */
[----:B------:R-:W-:Y:S01]  /*51d0*/  IMAD.MOV.U32 R78, RZ, RZ, R105 ;  /* 0x000000ffff4e7224 */ /* 0x000fe200078e0069 */
[----:B------:R-:W-:Y:S01]  /*51e0*/  DSETP.MIN.AND P2, P3, R6, |R58|, PT ;  /* 0x4000003a0600722a */ /* 0x000fe20003b40000 */
[----:B------:R-:W-:-:S03]  /*51f0*/  IMAD.MOV.U32 R93, RZ, RZ, 0x3ff00000 ;  /* 0x3ff00000ff5d7424 */ /* 0x000fc600078e00ff */
[----:B------:R-:W-:Y:S01]  /*5200*/  FSEL R25, R5, |R26|, P4 ;  /* 0x4000001a05197208 */ /* 0x000fe20002000000 */
[----:B------:R-:W-:Y:S02]  /*5210*/  IMAD.MOV.U32 R5, RZ, RZ, R6 ;  /* 0x000000ffff057224 */ /* 0x000fe400078e0006 */
[----:B------:R-:W-:-:S03]  /*5220*/  IMAD.MOV.U32 R6, RZ, RZ, R58 ;  /* 0x000000ffff067224 */ /* 0x000fc600078e003a */
[C---:B------:R-:W-:Y:S01]  /*5230*/  SEL R24, R5.reuse, R8, P4 ;  /* 0x0000000805187207 */ /* 0x040fe20002000000 */
[----:B------:R-:W-:Y:S01]  /*5240*/  IMAD.MOV.U32 R8, RZ, RZ, R59 ;  /* 0x000000ffff087224 */ /* 0x000fe200078e003b */
[----:B------:R-:W-:Y:S02]  /*5250*/  @P5 LOP3.LUT R25, R26, 0x80000, RZ, 0xfc, !PT ;  /* 0x000800001a195812 */ /* 0x000fe400078efcff */
[----:B------:R-:W-:Y:S02]  /*5260*/  SEL R6, R5, R6, P2 ;  /* 0x0000000605067207 */ /* 0x000fe40001000000 */
[----:B------:R-:W-:Y:S02]  /*5270*/  LOP3.LUT R26, R25, 0xffc00000, RZ, 0xc0, !PT ;  /* 0xffc00000191a7812 */ /* 0x000fe400078ec0ff */
[----:B------:R-:W-:Y:S02]  /*5280*/  FSEL R7, R7, |R8|, P2 ;  /* 0x4000000807077208 */ /* 0x000fe40001000000 */
[----:B------:R-:W-:Y:S01]  /*5290*/  LOP3.LUT R27, R26, 0x7fd00000, RZ, 0x3c, !PT ;  /* 0x7fd000001a1b7812 */ /* 0x000fe200078e3cff */
[----:B------:R-:W-:Y:S01]  /*52a0*/  IMAD.MOV.U32 R26, RZ, RZ, RZ ;  /* 0x000000ffff1a7224 */ /* 0x000fe200078e00ff */
[----:B------:R-:W-:Y:S01]  /*52b0*/  @P3 LOP3.LUT R7, R8, 0x80000, RZ, 0xfc, !PT ;  /* 0x0008000008073812 */ /* 0x000fe200078efcff */
[----:B------:R-:W-:Y:S01]  /*52c0*/  IMAD.MOV.U32 R8, RZ, RZ, R73 ;  /* 0x000000ffff087224 */ /* 0x000fe200078e0049 */
[----:B------:R-:W-:-:S04]  /*52d0*/  MOV R5, R81 ;  /* 0x0000005100057202 */ /* 0x000fc80000000f00 */
[----:B------:R-:W-:Y:S01]  /*52e0*/  DMUL R6, R6, R26 ;  /* 0x0000001a06067228 */ /* 0x000fe20000000000 */
[----:B------:R-:W-:Y:S02]  /*52f0*/  FSEL R5, |R5|, |R8|, P0 ;  /* 0x4000000805057208 */ /* 0x000fe40000000200 */
[----:B------:R-:W-:Y:S01]  /*5300*/  @P1 LOP3.LUT R5, R8, 0x80000, RZ, 0xfc, !PT ;  /* 0x0008000008051812 */ /* 0x000fe200078efcff */
[----:B------:R-:W-:-:S04]  /*5310*/  DSETP.MAX.AND P0, P1, |R106|, |R104|, PT ;  /* 0x400000686a00722a */ /* 0x000fc8000390f200 */
[----:B------:R-:W-:Y:S02]  /*5320*/  DMUL R6, R6, R6 ;  /* 0x0000000606067228 */ /* 0x000fe40000000000 */
[----:B------:R-:W-:-:S08]  /*5330*/  DMUL R4, R4, R26 ;  /* 0x0000001a04047228 */ /* 0x000fd00000000000 */
[----:B------:R-:W-:Y:S02]  /*5340*/  DFMA R6, R4, R4, R6 ;  /* 0x000000040406722b */ /* 0x000fe40000000006 */
[----:B------:R-:W-:-:S08]  /*5350*/  DMUL R4, R24, R26 ;  /* 0x0000001a18047228 */ /* 0x000fd00000000000 */
[----:B------:R-:W-:Y:S01]  /*5360*/  DFMA R8, R4, R4, R6 ;  /* 0x000000040408722b */ /* 0x000fe20000000006 */
[----:B------:R-:W-:Y:S02]  /*5370*/  IMAD.MOV.U32 R5, RZ, RZ, R107 ;  /* 0x000000ffff057224 */ /* 0x000fe400078e006b */
[----:B------:R-:W-:Y:S02]  /*5380*/  IMAD.MOV.U32 R6, RZ, RZ, R105 ;  /* 0x000000ffff067224 */ /* 0x000fe400078e0069 */
[----:B------:R-:W-:Y:S01]  /*5390*/  IMAD.MOV.U32 R4, RZ, RZ, R106 ;  /* 0x000000ffff047224 */ /* 0x000fe200078e006a */
[----:B------:R-:W0:Y:S01]  /*53a0*/  MUFU.RSQ64H R29, R9 ;  /* 0x00000009001d7308 */ /* 0x000e220000001c00 */
[--C-:B------:R-:W-:Y:S01]  /*53b0*/  IMAD.MOV.U32 R7, RZ, RZ, R104.reuse ;  /* 0x000000ffff077224 */ /* 0x100fe200078e0068 */
[----:B------:R-:W-:Y:S01]  /*53c0*/  FSEL R31, |R5|, |R6|, P0 ;  /* 0x40000006051f7208 */ /* 0x000fe20000000200 */
[----:B------:R-:W-:Y:S01]  /*53d0*/  IMAD.MOV.U32 R5, RZ, RZ, R104 ;  /* 0x000000ffff057224 */ /* 0x000fe200078e0068 */
[----:B------:R-:W-:Y:S01]  /*53e0*/  @P1 LOP3.LUT R31, R6, 0x80000, RZ, 0xfc, !PT ;  /* 0x00080000061f1812 */ /* 0x000fe200078efcff */
[----:B------:R-:W-:-:S03]  /*53f0*/  IMAD.MOV.U32 R6, RZ, RZ, R106 ;  /* 0x000000ffff067224 */ /* 0x000fc600078e006a */
[----:B------:R-:W-:Y:S01]  /*5400*/  SEL R4, R4, R5, P0 ;  /* 0x0000000504047207 */ /* 0x000fe20000000000 */
[----:B------:R-:W-:Y:S01]  /*5410*/  DSETP.MIN.AND P0, P1, |R106|, |R104|, PT ;  /* 0x400000686a00722a */ /* 0x000fe20003900200 */
[----:B------:R-:W-:-:S03]  /*5420*/  MOV R5, R31 ;  /* 0x0000001f00057202 */ /* 0x000fc60000000f00 */
[--C-:B------:R-:W-:Y:S02]  /*5430*/  IMAD.MOV.U32 R43, RZ, RZ, R4.reuse ;  /* 0x000000ffff2b7224 */ /* 0x100fe400078e0004 */
[--C-:B------:R-:W-:Y:S01]  /*5440*/  IMAD.MOV.U32 R31, RZ, RZ, R5.reuse ;  /* 0x000000ffff1f7224 */ /* 0x100fe200078e0005 */
[C-C-:B------:R-:W-:Y:S01]  /*5450*/  DSETP.MAX.AND P4, P5, |R102|.reuse, R4.reuse, PT ;  /* 0x000000046600722a */ /* 0x140fe20003d8f200 */
[----:B------:R-:W-:Y:S01]  /*5460*/  IMAD.MOV.U32 R69, RZ, RZ, R4 ;  /* 0x000000ffff457224 */ /* 0x000fe200078e0004 */
[----:B------:R-:W-:Y:S01]  /*5470*/  DSETP.MIN.AND P2, P3, |R102|, R4, PT ;  /* 0x000000046600722a */ /* 0x000fe20003b40200 */
[----:B------:R-:W-:Y:S01]  /*5480*/  IMAD.MOV.U32 R68, RZ, RZ, R5 ;  /* 0x000000ffff447224 */ /* 0x000fe200078e0005 */
[----:B------:R-:W-:Y:S01]  /*5490*/  SEL R30, R6, R7, P0 ;  /* 0x00000007061e7207 */ /* 0x000fe20000000000 */
[----:B0-----:R-:W-:Y:S01]  /*54a0*/  DMUL R4, R28, R28 ;  /* 0x0000001c1c047228 */ /* 0x001fe20000000000 */
[----:B------:R-:W-:Y:S02]  /*54b0*/  IMAD.MOV.U32 R6, RZ, RZ, R102 ;  /* 0x000000ffff067224 */ /* 0x000fe400078e0066 */
[----:B------:R-:W-:-:S03]  /*54c0*/  IMAD.MOV.U32 R7, RZ, RZ, R103 ;  /* 0x000000ffff077224 */ /* 0x000fc600078e0067 */
[C---:B------:R-:W-:Y:S02]  /*54d0*/  SEL R42, R6.reuse, R43, P2 ;  /* 0x0000002b062a7207 */ /* 0x040fe40001000000 */
[----:B------:R-:W-:Y:S02]  /*54e0*/  FSEL R7, |R7|, R68, P4 ;  /* 0x0000004407077208 */ /* 0x000fe40002000200 */
[----:B------:R-:W-:Y:S02]  /*54f0*/  SEL R6, R6, R69, P4 ;  /* 0x0000004506067207 */ /* 0x000fe40002000000 */
[----:B------:R-:W-:Y:S01]  /*5500*/  @P5 LOP3.LUT R7, R68, 0x80000, RZ, 0xfc, !PT ;  /* 0x0008000044075812 */ /* 0x000fe200078efcff */
[----:B------:R-:W-:Y:S01]  /*5510*/  DFMA R68, R8, -R4, 1 ;  /* 0x3ff000000844742b */ /* 0x000fe20000000804 */
[----:B------:R-:W-:Y:S02]  /*5520*/  IMAD.MOV.U32 R4, RZ, RZ, R103 ;  /* 0x000000ffff047224 */ /* 0x000fe400078e0067 */
[----:B------:R-:W-:Y:S01]  /*5530*/  LOP3.LUT R8, R7, 0xffc00000, RZ, 0xc0, !PT ;  /* 0xffc0000007087812 */ /* 0x000fe200078ec0ff */
[----:B------:R-:W-:-:S02]  /*5540*/  IMAD.MOV.U32 R5, RZ, RZ, 0x3fd80000 ;  /* 0x3fd80000ff057424 */ /* 0x000fc400078e00ff */
[----:B------:R-:W-:Y:S02]  /*5550*/  FSEL R43, |R4|, R31, P2 ;  /* 0x0000001f042b7208 */ /* 0x000fe40001000200 */
[----:B------:R-:W-:Y:S01]  /*5560*/  DMUL R76, R28, R68 ;  /* 0x000000441c4c7228 */ /* 0x000fe20000000000 */
[----:B------:R-:W-:Y:S02]  /*5570*/  MOV R4, 0x0 ;  /* 0x0000000000047802 */ /* 0x000fe40000000f00 */
[----:B------:R-:W-:Y:S01]  /*5580*/  LOP3.LUT R9, R8, 0x7fd00000, RZ, 0x3c, !PT ;  /* 0x7fd0000008097812 */ /* 0x000fe200078e3cff */
[----:B------:R-:W-:Y:S01]  /*5590*/  IMAD.MOV.U32 R8, RZ, RZ, RZ ;  /* 0x000000ffff087224 */ /* 0x000fe200078e00ff */
[----:B------:R-:W-:Y:S01]  /*55a0*/  @P3 LOP3.LUT R43, R31, 0x80000, RZ, 0xfc, !PT ;  /* 0x000800001f2b3812 */ /* 0x000fe200078efcff */
[----:B------:R-:W-:Y:S01]  /*55b0*/  IMAD.MOV.U32 R31, RZ, RZ, R107 ;  /* 0x000000ffff1f7224 */ /* 0x000fe200078e006b */
[----:B------:R-:W-:Y:S02]  /*55c0*/  DFMA R74, R68, R4, 0.5 ;  /* 0x3fe00000444a742b */ /* 0x000fe40000000004 */
[----:B------:R-:W-:-:S02]  /*55d0*/  DADD R68, |R80|, |R72| ;  /* 0x0000000050447229 */ /* 0x000fc40000000648 */
[----:B------:R-:W-:Y:S01]  /*55e0*/  DMUL R42, R42, R8 ;  /* 0x000000082a2a7228 */ /* 0x000fe20000000000 */
[----:B------:R-:W-:Y:S02]  /*55f0*/  FSEL R31, |R31|, |R78|, P0 ;  /* 0x4000004e1f1f7208 */ /* 0x000fe40000000200 */
[----:B------:R-:W-:Y:S01]  /*5600*/  @P1 LOP3.LUT R31, R78, 0x80000, RZ, 0xfc, !PT ;  /* 0x000800004e1f1812 */ /* 0x000fe200078efcff */
[----:B------:R-:W-:Y:S01]  /*5610*/  DFMA R74, R74, R76, R28 ;  /* 0x0000004c4a4a722b */ /* 0x000fe2000000001c */
[----:B------:R-:W-:Y:S01]  /*5620*/  CS2R R78, SRZ ;  /* 0x00000000004e7805 */ /* 0x000fe2000001ff00 */
[----:B------:R-:W-:Y:S02]  /*5630*/  DADD R68, R68, |R58| ;  /* 0x0000000044447229 */ /* 0x000fe4000000043a */
[----:B------:R-:W-:Y:S02]  /*5640*/  DMUL R42, R42, R42 ;  /* 0x0000002a2a2a7228 */ /* 0x000fe40000000000 */
[----:B------:R-:W-:-:S02]  /*5650*/  DMUL R30, R30, R8 ;  /* 0x000000081e1e7228 */ /* 0x000fc40000000000 */
[----:B------:R-:W-:Y:S02]  /*5660*/  DMUL R74, R26, R74 ;  /* 0x0000004a1a4a7228 */ /* 0x000fe40000000000 */
[----:B------:R-:W-:Y:S02]  /*5670*/  DADD R28, R68, +INF ;  /* 0x7ff00000441c7429 */ /* 0x000fe40000000000 */
[----:B------:R-:W-:Y:S02]  /*5680*/  DMUL R26, R6, R8 ;  /* 0x00000008061a7228 */ /* 0x000fe40000000000 */
[----:B------:R-:W-:Y:S02]  /*5690*/  DFMA R42, R30, R30, R42 ;  /* 0x0000001e1e2a722b */ /* 0x000fe4000000002a */
[----:B------:R-:W-:Y:S02]  /*56a0*/  DSETP.GT.AND P0, PT, R68, RZ, PT ;  /* 0x000000ff4400722a */ /* 0x000fe40003f04000 */
[----:B------:R-:W-:Y:S01]  /*56b0*/  DSETP.NEU.AND P1, PT, R24, +INF , PT ;  /* 0x7ff000001800742a */ /* 0x000fe20003f2d000 */
[----:B------:R-:W-:-:S03]  /*56c0*/  CS2R R68, SRZ ;  /* 0x0000000000447805 */ /* 0x000fc6000001ff00 */
[----:B------:R-:W-:Y:S01]  /*56d0*/  DFMA R24, R26, R26, R42 ;  /* 0x0000001a1a18722b */ /* 0x000fe2000000002a */
[----:B------:R-:W-:Y:S02]  /*56e0*/  FSEL R28, R74, R28, P0 ;  /* 0x0000001c4a1c7208 */ /* 0x000fe40000000000 */
[----:B------:R-:W-:Y:S02]  /*56f0*/  FSEL R29, R75, R29, P0 ;  /* 0x0000001d4b1d7208 */ /* 0x000fe40000000000 */
[----:B------:R-:W-:Y:S01]  /*5700*/  FSEL R28, R28, RZ, P1 ;  /* 0x000000ff1c1c7208 */ /* 0x000fe20000800000 */
[----:B------:R0:W1:Y:S01]  /*5710*/  MUFU.RSQ64H R27, R25 ;  /* 0x00000019001b7308 */ /* 0x0000620000001c00 */
[----:B------:R-:W-:-:S06]  /*5720*/  FSEL R29, R29, RZ, P1 ;  /* 0x000000ff1d1d7208 */ /* 0x000fcc0000800000 */
[C---:B------:R-:W-:Y:S02]  /*5730*/  DMUL R30, R28.reuse, R72 ;  /* 0x000000481c1e7228 */ /* 0x040fe40000000000 */
[C---:B------:R-:W-:Y:S02]  /*5740*/  DMUL R80, R28.reuse, R80 ;  /* 0x000000501c507228 */ /* 0x040fe40000000000 */
[----:B------:R-:W-:Y:S01]  /*5750*/  DMUL R58, R28, R58 ;  /* 0x0000003a1c3a7228 */ /* 0x000fe20000000000 */
[----:B--2---:R-:W-:-:S13]  /*5760*/  ISETP.NE.AND P0, PT, R70, 0x2, PT ;  /* 0x000000024600780c */ /* 0x004fda0003f05270 */
        /* <DEDUP_REMOVED lines=25> */
.L_x_75:
[----:B------:R-:W-:Y:S05]  /*5900*/  BSYNC.RECONVERGENT B1 ;  /* 0x0000000000017941 */ /* 0x000fea0003800200 */
.L_x_74:
[----:B------:R-:W-:Y:S01]  /*5910*/  DMUL R82, R30, R78 ;  /* 0x0000004e1e527228 */ /* 0x000fe20000000000 */
[----:B------:R-:W-:Y:S01]  /*5920*/  IMAD.MOV.U32 R28, RZ, RZ, RZ ;  /* 0x000000ffff1c7224 */ /* 0x000fe200078e00ff */
[----:B------:R-:W-:Y:S01]  /*5930*/  DMUL R84, R58, R68 ;  /* 0x000000443a547228 */ /* 0x000fe20000000000 */
[----:B------:R-:W-:Y:S01]  /*5940*/  IMAD.MOV.U32 R29, RZ, RZ, R27 ;  /* 0x000000ffff1d7224 */ /* 0x000fe200078e001b */
        /* <DEDUP_REMOVED lines=13> */
[----:B------:R-:W-:Y:S01]  /*5a20*/  FSEL R24, R72, RZ, !P0 ;  /* 0x000000ff48187208 */ /* 0x000fe20004000000 */
[----:B------:R-:W-:Y:S01]  /*5a30*/  DADD R26, |R102|, R26 ;  /* 0x00000000661a7229 */ /* 0x000fe2000000021a */
[----:B------:R-:W-:Y:S01]  /*5a40*/  FSEL R25, R73, 1.875, !P0 ;  /* 0x3ff0000049197808 */ /* 0x000fe20004000000 */
[----:B------:R-:W-:Y:S01]  /*5a50*/  DADD R76, R72, R72 ;  /* 0x00000000484c7229 */ /* 0x000fe20000000048 */
[----:B------:R-:W-:-:S02]  /*5a60*/  FSEL R24, R24, RZ, P1 ;  /* 0x000000ff18187208 */ /* 0x000fc40000800000 */
[----:B------:R-:W-:Y:S01]  /*5a70*/  FSEL R25, R25, -1.875, P1 ;  /* 0xbff0000019197808 */ /* 0x000fe20000800000 */
        /* <DEDUP_REMOVED lines=11> */
[----:B------:R-:W-:Y:S01]  /*5b30*/  @!P2 MOV R96, 0x55555555 ;  /* 0x555555550060a802 */ /* 0x000fe20000000f00 */
[----:B------:R-:W-:Y:S01]  /*5b40*/  @!P2 IMAD.MOV.U32 R97, RZ, RZ, 0x3fe55555 ;  /* 0x3fe55555ff61a424 */ /* 0x000fe200078e00ff */
[----:B------:R-:W-:Y:S01]  /*5b50*/  FSEL R28, R43, R29, P0 ;  /* 0x0000001d2b1c7208 */ /* 0x000fe20000000000 */
[----:B------:R-:W-:Y:S01]  /*5b60*/  @P2 IMAD.MOV.U32 R96, RZ, RZ, 0x0 ;  /* 0x00000000ff602424 */ /* 0x000fe200078e00ff */
[----:B------:R-:W-:Y:S01]  /*5b70*/  FSEL R6, R6, RZ, P1 ;  /* 0x000000ff06067208 */ /* 0x000fe20000800000 */
[----:B------:R-:W-:Y:S01]  /*5b80*/  @P2 IMAD.MOV.U32 R97, RZ, RZ, 0x3ff80000 ;  /* 0x3ff80000ff612424 */ /* 0x000fe200078e00ff */
[----:B------:R-:W-:Y:S01]  /*5b90*/  FSEL R7, R28, RZ, P1 ;  /* 0x000000ff1c077208 */ /* 0x000fe20000800000 */
[----:B------:R-:W-:Y:S01]  /*5ba0*/  DFMA R26, -R24, R24, 1 ;  /* 0x3ff00000181a742b */ /* 0x000fe20000000118 */
[----:B------:R-:W-:Y:S01]  /*5bb0*/  @!P2 IMAD.MOV.U32 R94, RZ, RZ, R78 ;  /* 0x000000ffff5ea224 */ /* 0x000fe200078e004e */
[----:B------:R-:W-:Y:S01]  /*5bc0*/  @!P2 MOV R43, R69 ;  /* 0x00000045002ba202 */ /* 0x000fe20000000f00 */
[----:B------:R-:W-:Y:S01]  /*5bd0*/  @!P2 IMAD.MOV.U32 R95, RZ, RZ, R79 ;  /* 0x000000ffff5fa224 */ /* 0x000fe200078e004f */
[----:B------:R-:W-:Y:S01]  /*5be0*/  DMUL R8, R96, R96 ;  /* 0x0000006060087228 */ /* 0x000fe20000000000 */
[----:B------:R-:W-:Y:S01]  /*5bf0*/  @!P2 IMAD.MOV.U32 R70, RZ, RZ, R92 ;  /* 0x000000ffff46a224 */ /* 0x000fe200078e005c */
[-C--:B------:R-:W-:Y:S01]  /*5c00*/  DMUL R106, R106, R6.reuse ;  /* 0x000000066a6a7228 */ /* 0x080fe20000000000 */
[----:B------:R-:W-:Y:S01]  /*5c10*/  @!P2 IMAD.MOV.U32 R71, RZ, RZ, R93 ;  /* 0x000000ffff47a224 */ /* 0x000fe200078e005d */
[-C--:B------:R-:W-:Y:S01]  /*5c20*/  DMUL R104, R104, R6.reuse ;  /* 0x0000000668687228 */ /* 0x080fe20000000000 */
[----:B------:R-:W-:Y:S01]  /*5c30*/  @!P2 IMAD.MOV.U32 R42, RZ, RZ, R68 ;  /* 0x000000ffff2aa224 */ /* 0x000fe200078e0044 */
[----:B------:R-:W-:-:S02]  /*5c40*/  DMUL R102, R102, R6 ;  /* 0x0000000666667228 */ /* 0x000fc40000000000 */
[----:B------:R-:W-:Y:S02]  /*5c50*/  DFMA R6, -R8, R26, 1 ;  /* 0x3ff000000806742b */ /* 0x000fe4000000011a */
[----:B------:R-:W-:Y:S02]  /*5c60*/  @P2 DADD R94, -RZ, -R78 ;  /* 0x00000000ff5e2229 */ /* 0x000fe4000000094e */
[----:B------:R-:W-:Y:S02]  /*5c70*/  @P2 DADD R70, -RZ, -R92 ;  /* 0x00000000ff462229 */ /* 0x000fe4000000095c */
[----:B------:R-:W-:Y:S02]  /*5c80*/  @P2 DADD R42, -RZ, -R68 ;  /* 0x00000000ff2a2229 */ /* 0x000fe40000000944 */
        /* <DEDUP_REMOVED lines=19> */
[----:B------:R-:W-:Y:S01]  /*5dc0*/  IMAD.MOV.U32 R24, RZ, RZ, R6 ;  /* 0x000000ffff187224 */ /* 0x000fe200078e0006 */
[----:B------:R-:W-:Y:S01]  /*5dd0*/  MOV R6, R88 ;  /* 0x0000005800067202 */ /* 0x000fe20000000f00 */
[----:B------:R-:W-:Y:S02]  /*5de0*/  IMAD.MOV.U32 R25, RZ, RZ, R7 ;  /* 0x000000ffff197224 */ /* 0x000fe400078e0007 */
[----:B------:R-:W-:Y:S01]  /*5df0*/  IMAD.MOV.U32 R4, RZ, RZ, R28 ;  /* 0x000000ffff047224 */ /* 0x000fe200078e001c */
[----:B------:R-:W-:Y:S01]  /*5e00*/  MOV R28, 0x5e60 ;  /* 0x00005e60001c7802 */ /* 0x000fe20000000f00 */
[----:B------:R-:W-:Y:S02]  /*5e10*/  IMAD.MOV.U32 R8, RZ, RZ, R90 ;  /* 0x000000ffff087224 */ /* 0x000fe400078e005a */
[----:B------:R-:W-:-:S02]  /*5e20*/  IMAD.MOV.U32 R9, RZ, RZ, R91 ;  /* 0x000000ffff097224 */ /* 0x000fc400078e005b */
[----:B------:R-:W-:Y:S02]  /*5e30*/  IMAD.MOV.U32 R7, RZ, RZ, R89 ;  /* 0x000000ffff077224 */ /* 0x000fe400078e0059 */
[----:B------:R-:W-:-:S07]  /*5e40*/  IMAD.MOV.U32 R5, RZ, RZ, R27 ;  /* 0x000000ffff057224 */ /* 0x000fce00078e001b */
[----:B------:R-:W-:Y:S05]  /*5e50*/  CALL.REL.NOINC `($__internal_1_$__cuda_sm20_dsqrt_rn_f64_mediumpath_v1) ;  /* 0x0000010000e87944 */ /* 0x000fea0003c00000 */
.L_x_79:
[----:B------:R-:W-:Y:S05]  /*5e60*/  BSYNC.RECONVERGENT B5 ;  /* 0x0000000000057941 */ /* 0x000fea0003800200 */
.L_x_78:
[----:B------:R-:W-:-:S08]  /*5e70*/  DADD R4, R86, -R4 ;  /* 0x0000000056047229 */ /* 0x000fd00000000804 */
[C---:B------:R-:W-:Y:S02]  /*5e80*/  DMUL R86, R4.reuse, R94 ;  /* 0x0000005e04567228 */ /* 0x040fe40000000000 */
[C---:B------:R-:W-:Y:S02]  /*5e90*/  DMUL R90, R4.reuse, R42 ;  /* 0x0000002a045a7228 */ /* 0x040fe40000000000 */
[----:B------:R-:W-:-:S04]  /*5ea0*/  DMUL R4, R4, R70 ;  /* 0x0000004604047228 */ /* 0x000fc80000000000 */
[-C--:B------:R-:W-:Y:S02]  /*5eb0*/  DFMA R86, R30, R96.reuse, R86 ;  /* 0x000000601e56722b */ /* 0x080fe40000000056 */
[-C--:B------:R-:W-:Y:S02]  /*5ec0*/  DFMA R90, R58, R96.reuse, R90 ;  /* 0x000000603a5a722b */ /* 0x080fe4000000005a */
[----:B------:R-:W-:-:S11]  /*5ed0*/  DFMA R88, R80, R96, R4 ;  /* 0x000000605058722b */ /* 0x000fd60000000004 */
.L_x_77:
[----:B------:R-:W-:Y:S05]  /*5ee0*/  BSYNC.RECONVERGENT B4 ;  /* 0x0000000000047941 */ /* 0x000fea0003800200 */
.L_x_76:
        /* <DEDUP_REMOVED lines=16> */
.L_x_92:
        /* <DEDUP_REMOVED lines=18> */
[----:B---3--:R-:W-:-:S04]  /*6110*/  DMUL R116, R70, R58 ;  /* 0x0000003a46747228 */ /* 0x008fc80000000000 */
[-C--:B----4-:R-:W-:Y:S02]  /*6120*/  DFMA R110, R78, R98.reuse, R110 ;  /* 0x000000624e6e722b */ /* 0x090fe4000000006e */
[----:B------:R-:W-:Y:S02]  /*6130*/  DFMA R98, R106, R98, R112 ;  /* 0x000000626a62722b */ /* 0x000fe40000000070 */
[----:B-----5:R-:W-:Y:S02]  /*6140*/  DMUL R112, R70, R108 ;  /* 0x0000006c46707228 */ /* 0x020fe40000000000 */
[----:B------:R-:W-:Y:S02]  /*6150*/  DMUL R118, R104, R58 ;  /* 0x0000003a68767228 */ /* 0x000fe40000000000 */
[----:B------:R-:W-:Y:S02]  /*6160*/  DFMA R58, R78, R94, R116 ;  /* 0x0000005e4e3a722b */ /* 0x000fe40000000074 */
[----:B------:R-:W-:-:S02]  /*6170*/  DMUL R116, R104, R108 ;  /* 0x0000006c68747228 */ /* 0x000fc40000000000 */
[----:B------:R-:W-:Y:S01]  /*6180*/  DFMA R108, R78, R30, R112 ;  /* 0x0000001e4e6c722b */ /* 0x000fe20000000070 */
[----:B------:R-:W-:Y:S01]  /*6190*/  ISETP.NE.AND P0, PT, R43, 0x2, PT ;  /* 0x000000022b00780c */ /* 0x000fe20003f05270 */
[----:B------:R-:W-:-:S04]  /*61a0*/  DFMA R94, R106, R94, R118 ;  /* 0x0000005e6a5e722b */ /* 0x000fc80000000076 */
[----:B------:R-:W-:Y:S02]  /*61b0*/  DFMA R30, R106, R30, R116 ;  /* 0x0000001e6a1e722b */ /* 0x000fe40000000074 */
[C---:B------:R-:W-:Y:S02]  /*61c0*/  DFMA R110, R68.reuse, R26, R110 ;  /* 0x0000001a446e722b */ /* 0x040fe4000000006e */
[C---:B------:R-:W-:Y:S02]  /*61d0*/  DFMA R58, R68.reuse, R28, R58 ;  /* 0x0000001c443a722b */ /* 0x040fe4000000003a */
[----:B------:R-:W-:Y:S02]  /*61e0*/  DFMA R108, R68, R24, R108 ;  /* 0x00000018446c722b */ /* 0x000fe4000000006c */
[----:B------:R-:W-:Y:S02]  /*61f0*/  DFMA R94, R102, R28, R94 ;  /* 0x0000001c665e722b */ /* 0x000fe4000000005e */
[----:B------:R-:W-:-:S02]  /*6200*/  DADD R110, R110, R4 ;  /* 0x000000006e6e7229 */ /* 0x000fc40000000004 */
[----:B------:R-:W-:Y:S02]  /*6210*/  DFMA R98, R102, R26, R98 ;  /* 0x0000001a6662722b */ /* 0x000fe40000000062 */
[----:B------:R-:W-:Y:S02]  /*6220*/  DADD R8, R58, R8 ;  /* 0x000000003a087229 */ /* 0x000fe40000000008 */
        /* <DEDUP_REMOVED lines=9> */
[----:B------:R-:W-:Y:S01]  /*62c0*/  DFMA R8, RZ, R8, R110 ;  /* 0x00000008ff08722b */ /* 0x000fe2000000006e */
[----:B------:R-:W-:Y:S05]  /*62d0*/  BSSY.RECONVERGENT B6, `(.L_x_84) ;  /* 0x0000017000067945 */ /* 0x000fea0003800200 */
[----:B------:R-:W-:Y:S02]  /*62e0*/  DFMA R4, RZ, R4, R94 ;  /* 0x00000004ff04722b */ /* 0x000fe4000000005e */
[----:B------:R-:W-:-:S04]  /*62f0*/  DFMA R8, RZ, R6, R8 ;  /* 0x00000006ff08722b */ /* 0x000fc80000000008 */
[----:B------:R-:W0:Y:S04]  /*6300*/  MUFU.RCP64H R25, R5 ;  /* 0x0000000500197308 */ /* 0x000e280000001800 */
[----:B------:R-:W-:-:S10]  /*6310*/  DADD R28, RZ, -R8 ;  /* 0x00000000ff1c7229 */ /* 0x000fd40000000808 */
        /* <DEDUP_REMOVED lines=17> */
[----:B------:R-:W-:-:S07]  /*6430*/  IMAD.MOV.U32 R7, RZ, RZ, R5 ;  /* 0x000000ffff077224 */ /* 0x000fce00078e0005 */
.L_x_85:
[----:B------:R-:W-:Y:S05]  /*6440*/  BSYNC.RECONVERGENT B6 ;  /* 0x0000000000067941 */ /* 0x000fea0003800200 */
.L_x_84:
[----:B------:R-:W-:Y:S02]  /*6450*/  IMAD.MOV.U32 R24, RZ, RZ, R6 ;  /* 0x000000ffff187224 */ /* 0x000fe400078e0006 */
[----:B------:R-:W-:Y:S01]  /*6460*/  IMAD.MOV.U32 R25, RZ, RZ, R7 ;  /* 0x000000ffff197224 */ /* 0x000fe200078e0007 */
[----:B------:R-:W-:Y:S06]  /*6470*/  BRA `(.L_x_83) ;  /* 0x0000000400907947 */ /* 0x000fec0003800000 */
.L_x_82:
[----:B------:R-:W-:Y:S01]  /*6480*/  DMUL R26, R110, R110 ;  /* 0x0000006e6e1a7228 */ /* 0x000fe20000000000 */
[----:B------:R-:W-:Y:S01]  /*6490*/  BSSY.RECONVERGENT B6, `(.L_x_86) ;  /* 0x0000026000067945 */ /* 0x000fe20003800200 */
[-C--:B------:R-:W-:Y:S02]  /*64a0*/  DMUL R24, R98, R98.reuse ;  /* 0x0000006262187228 */ /* 0x080fe40000000000 */
[----:B------:R-:W-:-:S04]  /*64b0*/  DMUL R110, R110, R98 ;  /* 0x000000626e6e7228 */ /* 0x000fc80000000000 */
[----:B------:R-:W-:Y:S02]  /*64c0*/  DFMA R26, R8, R8, R26 ;  /* 0x00000008081a722b */ /* 0x000fe4000000001a */
[-C--:B------:R-:W-:Y:S02]  /*64d0*/  DFMA R24, R94, R94.reuse, R24 ;  /* 0x0000005e5e18722b */ /* 0x080fe40000000018 */
[----:B------:R-:W-:Y:S01]  /*64e0*/  DFMA R110, R8, R94, R110 ;  /* 0x0000005e086e722b */ /* 0x000fe2000000006e */
[----:B------:R-:W-:-:S03]  /*64f0*/  IMAD.MOV.U32 R8, RZ, RZ, 0x0 ;  /* 0x00000000ff087424 */ /* 0x000fc600078e00ff */
[----:B------:R-:W-:Y:S01]  /*6500*/  DFMA R26, R6, R6, R26 ;  /* 0x00000006061a722b */ /* 0x000fe2000000001a */
[----:B------:R-:W-:Y:S01]  /*6510*/  IMAD.MOV.U32 R9, RZ, RZ, 0x3fd80000 ;  /* 0x3fd80000ff097424 */ /* 0x000fe200078e00ff */
[-C--:B------:R-:W-:Y:S02]  /*6520*/  DFMA R108, R4, R4.reuse, R24 ;  /* 0x00000004046c722b */ /* 0x080fe40000000018 */
[----:B------:R-:W-:-:S04]  /*6530*/  DFMA R110, R6, R4, R110 ;  /* 0x00000004066e722b */ /* 0x000fc8000000006e */
[----:B------:R-:W-:Y:S02]  /*6540*/  DADD R26, R26, -1 ;  /* 0xbff000001a1a7429 */ /* 0x000fe40000000000 */
[----:B------:R-:W-:Y:S02]  /*6550*/  DMUL R4, R108, -4 ;  /* 0xc01000006c047828 */ /* 0x000fe40000000000 */
[----:B------:R-:W-:-:S06]  /*6560*/  DADD R58, R110, R110 ;  /* 0x000000006e3a7229 */ /* 0x000fcc000000006e */
[----:B------:R-:W-:-:S08]  /*6570*/  DMUL R4, R26, R4 ;  /* 0x000000041a047228 */ /* 0x000fd00000000000 */
        /* <DEDUP_REMOVED lines=23> */
.L_x_87:
[----:B------:R-:W-:Y:S05]  /*66f0*/  BSYNC.RECONVERGENT B6 ;  /* 0x0000000000067941 */ /* 0x000fea0003800200 */
.L_x_86:
        /* <DEDUP_REMOVED lines=24> */
.L_x_89:
[----:B------:R-:W-:Y:S05]  /*6880*/  BSYNC.RECONVERGENT B6 ;  /* 0x0000000000067941 */ /* 0x000fea0003800200 */
.L_x_88:
        /* <DEDUP_REMOVED lines=22> */
.L_x_91:
[----:B------:R-:W-:Y:S05]  /*69f0*/  BSYNC.RECONVERGENT B6 ;  /* 0x0000000000067941 */ /* 0x000fea0003800200 */
.L_x_90:
[C---:B------:R-:W-:Y:S02]  /*6a00*/  DSETP.GEU.AND P1, PT, R110.reuse, 1000000, PT ;  /* 0x412e84806e00742a */ /* 0x040fe40003f2e000 */
[----:B------:R-:W-:-:S04]  /*6a10*/  DSETP.GE.AND P0, PT, R110, RZ, PT ;  /* 0x000000ff6e00722a */ /* 0x000fc80003f06000 */
[----:B------:R-:W-:Y:S02]  /*6a20*/  FSEL R25, R111, 10.9073486328125, !P1 ;  /* 0x412e84806f197808 */ /* 0x000fe40004800000 */
[----:B------:R-:W-:Y:S01]  /*6a30*/  FSEL R24, R110, RZ, !P1 ;  /* 0x000000ff6e187208 */ /* 0x000fe20004800000 */
[----:B------:R-:W-:Y:S01]  /*6a40*/  DSETP.GE.AND P1, PT, R4, RZ, PT ;  /* 0x000000ff0400722a */ /* 0x000fe20003f26000 */
[----:B------:R-:W-:Y:S02]  /*6a50*/  FSEL R25, R25, 10.9073486328125, P0 ;  /* 0x412e848019197808 */ /* 0x000fe40000000000 */
[----:B------:R-:W-:-:S03]  /*6a60*/  FSEL R24, R24, RZ, P0 ;  /* 0x000000ff18187208 */ /* 0x000fc60000000000 */
[----:B------:R-:W-:Y:S01]  /*6a70*/  IMAD.MOV.U32 R7, RZ, RZ, R25 ;  /* 0x000000ffff077224 */ /* 0x000fe200078e0019 */
[----:B------:R-:W-:-:S06]  /*6a80*/  MOV R6, R24 ;  /* 0x0000001800067202 */ /* 0x000fcc0000000f00 */
[----:B------:R-:W-:-:S06]  /*6a90*/  DSETP.GEU.AND P0, PT, R4, R6, PT ;  /* 0x000000060400722a */ /* 0x000fcc0003f0e000 */
[----:B------:R-:W-:Y:S02]  /*6aa0*/  @P1 FSEL R24, R4, R24, !P0 ;  /* 0x0000001804181208 */ /* 0x000fe40004000000 */
[----:B------:R-:W-:-:S07]  /*6ab0*/  @P1 FSEL R25, R5, R25, !P0 ;  /* 0x0000001905191208 */ /* 0x000fce0004000000 */
.L_x_83:
[----:B------:R-:W-:Y:S05]  /*6ac0*/  BSYNC.RECONVERGENT B5 ;  /* 0x0000000000057941 */ /* 0x000fea0003800200 */
.L_x_81:
[----:B------:R-:W-:Y:S01]  /*6ad0*/  DSETP.GEU.AND P0, PT, R24, 1000000, PT ;  /* 0x412e84801800742a */ /* 0x000fe20003f0e000 */
[----:B------:R-:W-:-:S05]  /*6ae0*/  VIADD R42, R42, 0x1 ;  /* 0x000000012a2a7836 */ /* 0x000fca0000000000 */
[----:B------:R-:W-:Y:S01]  /*6af0*/  DSETP.GE.AND P0, PT, R24, RZ, !P0 ;  /* 0x000000ff1800722a */ /* 0x000fe20004706000 */
[----:B------:R-:W-:-:S13]  /*6b00*/  ISETP.LT.AND P1, PT, R42, R3, PT ;  /* 0x000000032a00720c */ /* 0x000fda0003f21270 */
[----:B------:R-:W-:Y:S05]  /*6b10*/  @!P0 BRA P1, `(.L_x_92) ;  /* 0xfffffff400348947 */ /* 0x000fea000083ffff */
[----:B------:R-:W-:Y:S05]  /*6b20*/  BSYNC.RECONVERGENT B4 ;  /* 0x0000000000047941 */ /* 0x000fea0003800200 */
.L_x_80:
[----:B------:R-:W2:Y:S01]  /*6b30*/  LDG.E R8, desc[UR6][R60.64+0x110] ;  /* 0x000110063c087981 */ /* 0x000ea2000c1e1900 */
[----:B------:R-:W-:Y:S01]  /*6b40*/  DSETP.MAX.AND P1, P2, RZ, R100, PT ;  /* 0x00000064ff00722a */ /* 0x000fe20003a2f000 */
[----:B------:R-:W-:Y:S01]  /*6b50*/  IMAD.MOV.U32 R5, RZ, RZ, R101 ;  /* 0x000000ffff057224 */ /* 0x000fe200078e0065 */
[----:B------:R-:W-:Y:S01]  /*6b60*/  BSSY.RECONVERGENT B1, `(.L_x_93) ;  /* 0x000003d000017945 */ /* 0x000fe20003800200 */
[----:B------:R-:W-:Y:S01]  /*6b70*/  IMAD.MOV.U32 R4, RZ, RZ, RZ ;  /* 0x000000ffff047224 */ /* 0x000fe200078e00ff */
[----:B------:R-:W-:Y:S01]  /*6b80*/  CS2R R78, SRZ ;  /* 0x00000000004e7805 */ /* 0x000fe2000001ff00 */
[----:B------:R-:W-:Y:S01]  /*6b90*/  IMAD.MOV.U32 R68, RZ, RZ, 0x0 ;  /* 0x00000000ff447424 */ /* 0x000fe200078e00ff */
[----:B------:R-:W-:Y:S01]  /*6ba0*/  MOV R25, 0x3ff00000 ;  /* 0x3ff0000000197802 */ /* 0x000fe20000000f00 */
[----:B------:R-:W-:Y:S01]  /*6bb0*/  IMAD.MOV.U32 R69, RZ, RZ, 0x3ff00000 ;  /* 0x3ff00000ff457424 */ /* 0x000fe200078e00ff */
[C---:B------:R-:W-:Y:S01]  /*6bc0*/  FSEL R7, R4.reuse, R5, P1 ;  /* 0x0000000504077208 */ /* 0x040fe20000800000 */
[----:B------:R-:W-:Y:S01]  /*6bd0*/  IMAD.MOV.U32 R24, RZ, RZ, 0x0 ;  /* 0x00000000ff187424 */ /* 0x000fe200078e00ff */
[----:B------:R-:W-:Y:S01]  /*6be0*/  SEL R4, R4, R100, P1 ;  /* 0x0000006404047207 */ /* 0x000fe20000800000 */
[----:B------:R-:W-:-:S02]  /*6bf0*/  IMAD.MOV.U32 R26, RZ, RZ, 0x0 ;  /* 0x00000000ff1a7424 */ /* 0x000fc400078e00ff */
[----:B------:R-:W-:Y:S01]  /*6c00*/  IMAD.MOV.U32 R27, RZ, RZ, 0x3ff00000 ;  /* 0x3ff00000ff1b7424 */ /* 0x000fe200078e00ff */
[----:B------:R-:W-:-:S05]  /*6c10*/  @P2 LOP3.LUT R7, R5, 0x80000, RZ, 0xfc, !PT ;  /* 0x0008000005072812 */ /* 0x000fca00078efcff */
        /* <DEDUP_REMOVED lines=16> */
[----:B------:R-:W-:Y:S02]  /*6d20*/  CS2R R58, SRZ ;  /* 0x00000000003a7805 */ /* 0x000fe4000001ff00 */
[----:B------:R-:W-:Y:S01]  /*6d30*/  MOV R112, 0x0 ;  /* 0x0000000000707802 */ /* 0x000fe20000000f00 */
[----:B------:R-:W-:Y:S02]  /*6d40*/  IMAD.MOV.U32 R113, RZ, RZ, 0x3ff00000 ;  /* 0x3ff00000ff717424 */ /* 0x000fe400078e00ff */
[----:B------:R-:W-:Y:S02]  /*6d50*/  IMAD.MOV.U32 R28, RZ, RZ, 0x0 ;  /* 0x00000000ff1c7424 */ /* 0x000fe400078e00ff */
[----:B------:R-:W-:Y:S02]  /*6d60*/  IMAD.MOV.U32 R29, RZ, RZ, 0x3ff00000 ;  /* 0x3ff00000ff1d7424 */ /* 0x000fe400078e00ff */
[----:B------:R-:W-:-:S02]  /*6d70*/  IMAD.MOV.U32 R30, RZ, RZ, 0x0 ;  /* 0x00000000ff1e7424 */ /* 0x000fc400078e00ff */
        /* <DEDUP_REMOVED lines=13> */
.L_x_94:
[----:B------:R-:W0:Y:S01]  /*6e50*/  FRND.F64.FLOOR R6, R62 ;  /* 0x0000003e00067313 */ /* 0x000e220000305800 */
[----:B------:R-:W-:Y:S02]  /*6e60*/  IMAD.MOV.U32 R28, RZ, RZ, RZ ;  /* 0x000000ffff1c7224 */ /* 0x000fe400078e00ff */
[----:B------:R-:W-:Y:S02]  /*6e70*/  IMAD.MOV.U32 R58, RZ, RZ, 0x0 ;  /* 0x00000000ff3a7424 */ /* 0x000fe400078e00ff */
[----:B------:R-:W-:Y:S01]  /*6e80*/  IMAD.MOV.U32 R59, RZ, RZ, 0x3ff00000 ;  /* 0x3ff00000ff3b7424 */ /* 0x000fe200078e00ff */
[----:B------:R-:W-:Y:S01]  /*6e90*/  MOV R112, R28 ;  /* 0x0000001c00707202 */ /* 0x000fe20000000f00 */
[----:B------:R-:W-:Y:S01]  /*6ea0*/  IMAD.MOV.U32 R30, RZ, RZ, R28 ;  /* 0x000000ffff1e7224 */ /* 0x000fe200078e001c */
[----:B------:R-:W1:Y:S01]  /*6eb0*/  FRND.F64.FLOOR R4, R66 ;  /* 0x0000004200047313 */ /* 0x000e620000305800 */
[----:B0-----:R-:W-:Y:S02]  /*6ec0*/  DADD R6, R62, -R6 ;  /* 0x000000003e067229 */ /* 0x001fe40000000806 */
[----:B-1----:R-:W-:-:S06]  /*6ed0*/  DADD R4, R66, -R4 ;  /* 0x0000000042047229 */ /* 0x002fcc0000000804 */
[----:B------:R-:W-:-:S06]  /*6ee0*/  DSETP.GEU.AND P0, PT, R6, 0.5, PT ;  /* 0x3fe000000600742a */ /* 0x000fcc0003f0e000 */
[----:B------:R-:W-:-:S06]  /*6ef0*/  DSETP.GEU.XOR P0, PT, R4, 0.5, P0 ;  /* 0x3fe000000400742a */ /* 0x000fcc000070e800 */
[----:B------:R-:W-:-:S05]  /*6f00*/  FSEL R29, RZ, 1.875, !P0 ;  /* 0x3ff00000ff1d7808 */ /* 0x000fca0004000000 */
[--C-:B------:R-:W-:Y:S02]  /*6f10*/  IMAD.MOV.U32 R113, RZ, RZ, R29.reuse ;  /* 0x000000ffff717224 */ /* 0x100fe400078e001d */
[----:B------:R-:W-:-:S07]  /*6f20*/  IMAD.MOV.U32 R31, RZ, RZ, R29 ;  /* 0x000000ffff1f7224 */ /* 0x000fce00078e001d */
.L_x_95:
[----:B------:R-:W-:Y:S05]  /*6f30*/  BSYNC.RECONVERGENT B1 ;  /* 0x0000000000017941 */ /* 0x000fea0003800200 */
.L_x_93:
[----:B------:R-:W-:Y:S01]  /*6f40*/  DSETP.MAX.AND P0, P1, RZ, R96, PT ;  /* 0x00000060ff00722a */ /* 0x000fe2000390f000 */
[----:B0-----:R-:W-:Y:S01]  /*6f50*/  IMAD.MOV.U32 R5, RZ, RZ, R97 ;  /* 0x000000ffff057224 */ /* 0x001fe200078e0061 */
[----:B------:R-:W-:Y:S01]  /*6f60*/  BSSY.RECONVERGENT B1, `(.L_x_96) ;  /* 0x000000b000017945 */ /* 0x000fe20003800200 */
[----:B------:R-:W-:Y:S02]  /*6f70*/  IMAD.MOV.U32 R4, RZ, RZ, RZ ;  /* 0x000000ffff047224 */ /* 0x000fe400078e00ff */
[----:B------:R-:W-:-:S03]  /*6f80*/  IMAD.MOV.U32 R60, RZ, RZ, RZ ;  /* 0x000000ffff3c7224 */ /* 0x000fc600078e00ff */
[----:B------:R-:W-:Y:S02]  /*6f90*/  FSEL R61, R4, R5, P0 ;  /* 0x00000005043d7208 */ /* 0x000fe40000000000 */
[----:B------:R-:W-:Y:S02]  /*6fa0*/  SEL R60, R60, R96, P0 ;  /* 0x000000603c3c7207 */ /* 0x000fe40000000000 */
[----:B------:R-:W-:Y:S02]  /*6fb0*/  MOV R4, 0x7010 ;  /* 0x0000701000047802 */ /* 0x000fe40000000f00 */
[----:B------:R-:W-:Y:S01]  /*6fc0*/  @P1 LOP3.LUT R61, R5, 0x80000, RZ, 0xfc, !PT ;  /* 0x00080000053d1812 */ /* 0x000fe200078efcff */
[----:B------:R-:W-:Y:S02]  /*6fd0*/  IMAD.MOV.U32 R5, RZ, RZ, 0x40590000 ;  /* 0x40590000ff057424 */ /* 0x000fe400078e00ff */
[----:B------:R-:W-:Y:S01]  /*6fe0*/  IMAD.MOV.U32 R6, RZ, RZ, R60 ;  /* 0x000000ffff067224 */ /* 0x000fe200078e003c */
[----:B------:R-:W-:-:S07]  /*6ff0*/  MOV R7, R61 ;  /* 0x0000003d00077202 */ /* 0x000fce0000000f00 */
[----:B-----5:R-:W-:Y:S05]  /*7000*/  CALL.REL.NOINC `($_Z18cudaRaytraceKernelPK5Scene8Matrix4DPviii$__internal_accurate_pow) ;  /* 0x000000f4001c7944 */ /* 0x020fea0003c00000 */
[----:B------:R-:W-:Y:S05]  /*7010*/  BSYNC.RECONVERGENT B1 ;  /* 0x0000000000017941 */ /* 0x000fea0003800200 */
.L_x_96:
[C---:B------:R-:W-:Y:S01]  /*7020*/  DADD R8, R60.reuse, 100 ;  /* 0x405900003c087429 */ /* 0x040fe20000000000 */
[----:B------:R-:W-:Y:S01]  /*7030*/  BSSY.RECONVERGENT B4, `(.L_x_97) ;  /* 0x0000304000047945 */ /* 0x000fe20003800200 */
[C---:B------:R-:W-:Y:S02]  /*7040*/  DSETP.NEU.AND P1, PT, R60.reuse, +INF , PT ;  /* 0x7ff000003c00742a */ /* 0x040fe40003f2d000 */
[C---:B------:R-:W-:Y:S02]  /*7050*/  DSETP.NEU.AND P3, PT, R60.reuse, RZ, PT ;  /* 0x000000ff3c00722a */ /* 0x040fe40003f6d000 */
[----:B------:R-:W-:Y:S02]  /*7060*/  DSETP.NEU.AND P0, PT, R60, 1, PT ;  /* 0x3ff000003c00742a */ /* 0x000fe40003f0d000 */
[C---:B------:R-:W-:Y:S02]  /*7070*/  DMUL R60, R70.reuse, R28 ;  /* 0x0000001c463c7228 */ /* 0x040fe40000000000 */
[----:B------:R-:W-:Y:S01]  /*7080*/  LOP3.LUT R8, R9, 0x7ff00000, RZ, 0xc0, !PT ;  /* 0x7ff0000009087812 */ /* 0x000fe200078ec0ff */
[C---:B------:R-:W-:Y:S01]  /*7090*/  DMUL R30, R70.reuse, R30 ;  /* 0x0000001e461e7228 */ /* 0x040fe20000000000 */
[----:B------:R-:W-:Y:S01]  /*70a0*/  FSEL R4, R6, RZ, P3 ;  /* 0x000000ff06047208 */ /* 0x000fe20001800000 */
[----:B------:R-:W-:Y:S01]  /*70b0*/  DMUL R112, R70, R112 ;  /* 0x0000007046707228 */ /* 0x000fe20000000000 */
[----:B------:R-:W-:-:S02]  /*70c0*/  ISETP.NE.AND P2, PT, R8, 0x7ff00000, PT ;  /* 0x7ff000000800780c */ /* 0x000fc40003f45270 */
[----:B------:R-:W-:Y:S02]  /*70d0*/  FSEL R5, R5, RZ, P3 ;  /* 0x000000ff05057208 */ /* 0x000fe40001800000 */
[----:B------:R-:W-:Y:S02]  /*70e0*/  @!P1 FSEL R4, R4, RZ, P2 ;  /* 0x000000ff04049208 */ /* 0x000fe40001000000 */
[----:B------:R-:W-:Y:S02]  /*70f0*/  @!P1 FSEL R5, R5, +QNAN , P2 ;  /* 0x7ff0000005059808 */ /* 0x000fe40001000000 */
[----:B------:R-:W-:Y:S02]  /*7100*/  FSEL R4, R4, RZ, P0 ;  /* 0x000000ff04047208 */ /* 0x000fe40000000000 */
[----:B------:R-:W-:Y:S01]  /*7110*/  FSEL R5, R5, 1.875, P0 ;  /* 0x3ff0000005057808 */ /* 0x000fe20000000000 */
[----:B------:R-:W-:-:S05]  /*7120*/  DSETP.GT.AND P0, PT, R78, RZ, PT ;  /* 0x000000ff4e00722a */ /* 0x000fca0003f04000 */
[C---:B------:R-:W-:Y:S02]  /*7130*/  DFMA R60, R4.reuse, R24, R60 ;  /* 0x00000018043c722b */ /* 0x040fe4000000003c */
[C---:B------:R-:W-:Y:S02]  /*7140*/  DFMA R70, R4.reuse, R26, R30 ;  /* 0x0000001a0446722b */ /* 0x040fe4000000001e */
[----:B------:R-:W-:-:S05]  /*7150*/  DFMA R68, R4, R68, R112 ;  /* 0x000000440444722b */ /* 0x000fca0000000070 */
[----:B------:R-:W-:Y:S06]  /*7160*/  @!P0 BRA `(.L_x_98) ;  /* 0x0000002c00c08947 */ /* 0x000fec0003800000 */
        /* <DEDUP_REMOVED lines=9> */
.L_x_99:
        /* <DEDUP_REMOVED lines=22> */
.L_x_101:
[----:B------:R-:W-:Y:S05]  /*7360*/  BSYNC.RECONVERGENT B1 ;  /* 0x0000000000017941 */ /* 0x000fea0003800200 */
.L_x_100:
        /* <DEDUP_REMOVED lines=8> */
[----:B------:R-:W-:Y:S01]  /*73f0*/  IMAD.MOV.U32 R83, RZ, RZ, 0x412e8480 ;  /* 0x412e8480ff537424 */ /* 0x000fe200078e00ff */
[----:B------:R-:W-:Y:S02]  /*7400*/  DFMA R102, R86, UR12, R66 ;  /* 0x0000000c56667c2b */ /* 0x000fe40008000042 */
[----:B------:R-:W-:-:S02]  /*7410*/  DFMA R80, R88, UR12, R64 ;  /* 0x0000000c58507c2b */ /* 0x000fc40008000040 */
[----:B------:R-:W-:Y:S02]  /*7420*/  DFMA R100, R90, UR12, R62 ;  /* 0x0000000c5a647c2b */ /* 0x000fe4000800003e */
[----:B------:R-:W-:Y:S02]  /*7430*/  FSEL R58, R4, RZ, P0 ;  /* 0x000000ff043a7208 */ /* 0x000fe40000000000 */
[----:B------:R-:W-:Y:S02]  /*7440*/  FSEL R59, R5, 1.875, P0 ;  /* 0x3ff00000053b7808 */ /* 0x000fe40000000000 */
[----:B------:R-:W-:Y:S01]  /*7450*/  CS2R R4, SRZ ;  /* 0x0000000000047805 */ /* 0x000fe2000001ff00 */
[----:B------:R-:W-:Y:S06]  /*7460*/  @!P1 BRA `(.L_x_102) ;  /* 0x0000000800d49947 */ /* 0x000fec0003800000 */
[----:B------:R-:W-:Y:S02]  /*7470*/  CS2R R42, SRZ ;  /* 0x00000000002a7805 */ /* 0x000fe4000001ff00 */
[----:B------:R-:W-:Y:S01]  /*7480*/  MOV R82, 0x0 ;  /* 0x0000000000527802 */ /* 0x000fe20000000f00 */
[----:B------:R-:W-:-:S07]  /*7490*/  IMAD.MOV.U32 R83, RZ, RZ, 0x412e8480 ;  /* 0x412e8480ff537424 */ /* 0x000fce00078e00ff */
.L_x_113:
        /* <DEDUP_REMOVED lines=17> */
[C---:B---3--:R-:W-:Y:S02]  /*75b0*/  DMUL R108, R80.reuse, R96 ;  /* 0x00000060506c7228 */ /* 0x048fe40000000000 */
[----:B----4-:R-:W-:Y:S02]  /*75c0*/  DMUL R98, R80, R92 ;  /* 0x0000005c50627228 */ /* 0x010fe40000000000 */
[----:B------:R-:W-:-:S04]  /*75d0*/  DMUL R112, R96, R88 ;  /* 0x0000005860707228 */ /* 0x000fc80000000000 */
[----:B-----5:R-:W-:Y:S02]  /*75e0*/  DFMA R96, R102, R104, R108 ;  /* 0x000000686660722b */ /* 0x020fe4000000006c */
[----:B------:R-:W-:Y:S02]  /*75f0*/  DMUL R92, R92, R88 ;  /* 0x000000585c5c7228 */ /* 0x000fe40000000000 */
[C---:B------:R-:W-:Y:S02]  /*7600*/  DFMA R110, R102.reuse, R94, R110 ;  /* 0x0000005e666e722b */ /* 0x040fe4000000006e */
[----:B------:R-:W-:Y:S01]  /*7610*/  DFMA R98, R102, R84, R98 ;  /* 0x000000546662722b */ /* 0x000fe20000000062 */
[----:B------:R-:W-:Y:S01]  /*7620*/  ISETP.NE.AND P0, PT, R28, 0x2, PT ;  /* 0x000000021c00780c */ /* 0x000fe20003f05270 */
[-C--:B------:R-:W-:Y:S02]  /*7630*/  DFMA R104, R104, R86.reuse, R112 ;  /* 0x000000566868722b */ /* 0x080fe40000000070 */
[----:B------:R-:W-:-:S02]  /*7640*/  DFMA R94, R94, R86, R114 ;  /* 0x000000565e5e722b */ /* 0x000fc40000000072 */
[----:B------:R-:W-:Y:S02]  /*7650*/  DFMA R96, R100, R30, R96 ;  /* 0x0000001e6460722b */ /* 0x000fe40000000060 */
[----:B------:R-:W-:Y:S02]  /*7660*/  DFMA R92, R84, R86, R92 ;  /* 0x00000056545c722b */ /* 0x000fe4000000005c */
[C---:B------:R-:W-:Y:S02]  /*7670*/  DFMA R110, R100.reuse, R8, R110 ;  /* 0x00000008646e722b */ /* 0x040fe4000000006e */
[----:B------:R-:W-:Y:S02]  /*7680*/  DFMA R98, R100, R6, R98 ;  /* 0x000000066462722b */ /* 0x000fe40000000062 */
[----:B------:R-:W-:Y:S02]  /*7690*/  DFMA R104, R30, R90, R104 ;  /* 0x0000005a1e68722b */ /* 0x000fe40000000068 */
[----:B------:R-:W-:-:S02]  /*76a0*/  DADD R24, R96, R24 ;  /* 0x0000000060187229 */ /* 0x000fc40000000018 */
[-C--:B------:R-:W-:Y:S02]  /*76b0*/  DFMA R94, R8, R90.reuse, R94 ;  /* 0x0000005a085e722b */ /* 0x080fe4000000005e */
        /* <DEDUP_REMOVED lines=35> */
.L_x_106:
[----:B------:R-:W-:Y:S05]  /*78f0*/  BSYNC.RECONVERGENT B5 ;  /* 0x0000000000057941 */ /* 0x000fea0003800200 */
.L_x_105:
[----:B------:R-:W-:Y:S05]  /*7900*/  BRA `(.L_x_104) ;  /* 0x0000000400887947 */ /* 0x000fea0003800000 */
.L_x_103:
        /* <DEDUP_REMOVED lines=39> */
.L_x_108:
[----:B------:R-:W-:Y:S05]  /*7b80*/  BSYNC.RECONVERGENT B5 ;  /* 0x0000000000057941 */ /* 0x000fea0003800200 */
.L_x_107:
        /* <DEDUP_REMOVED lines=22> */
[----:B------:R-:W-:Y:S02]  /*7cf0*/  IMAD.MOV.U32 R96, RZ, RZ, R6 ;  /* 0x000000ffff607224 */ /* 0x000fe400078e0006 */
[----:B------:R-:W-:-:S07]  /*7d00*/  IMAD.MOV.U32 R97, RZ, RZ, R5 ;  /* 0x000000ffff617224 */ /* 0x000fce00078e0005 */
.L_x_110:
[----:B------:R-:W-:Y:S05]  /*7d10*/  BSYNC.RECONVERGENT B5 ;  /* 0x0000000000057941 */ /* 0x000fea0003800200 */
.L_x_109:
[----:B------:R-:W0:Y:S01]  /*7d20*/  MUFU.RCP64H R5, R93 ;  /* 0x0000005d00057308 */ /* 0x000e220000001800 */
[----:B------:R-:W-:Y:S01]  /*7d30*/  MOV R4, 0x1 ;  /* 0x0000000100047802 */ /* 0x000fe20000000f00 */
        /* <DEDUP_REMOVED lines=20> */
.L_x_112:
[----:B------:R-:W-:Y:S05]  /*7e80*/  BSYNC.RECONVERGENT B5 ;  /* 0x0000000000057941 */ /* 0x000fea0003800200 */
.L_x_111:
        /* <DEDUP_REMOVED lines=10> */
.L_x_104:
        /* <DEDUP_REMOVED lines=9> */
.L_x_102:
        /* <DEDUP_REMOVED lines=14> */
[----:B------:R-:W-:Y:S01]  /*80a0*/  DFMA R104, R82, R88, R80 ;  /* 0x000000585268722b */ /* 0x000fe20000000050 */
[----:B------:R-:W-:Y:S01]  /*80b0*/  MOV R5, R86 ;  /* 0x0000005600057202 */ /* 0x000fe20000000f00 */
[----:B------:R-:W-:Y:S01]  /*80c0*/  DSETP.MIN.AND P3, P4, |R88|, |R86|, PT ;  /* 0x400000565800722a */ /* 0x000fe20003c60200 */
[--C-:B------:R-:W-:Y:S01]  /*80d0*/  IMAD.MOV.U32 R26, RZ, RZ, R91.reuse ;  /* 0x000000ffff1a7224 */ /* 0x100fe200078e005b */
[----:B------:R-:W-:Y:S01]  /*80e0*/  FSEL R25, |R4|, |R7|, P0 ;  /* 0x4000000704197208 */ /* 0x000fe20000000200 */
[--C-:B------:R-:W-:Y:S01]  /*80f0*/  IMAD.MOV.U32 R4, RZ, RZ, R88.reuse ;  /* 0x000000ffff047224 */ /* 0x100fe200078e0058 */
[----:B------:R-:W-:Y:S01]  /*8100*/  DADD R114, -R102, 10 ;  /* 0x4024000066727429 */ /* 0x000fe20000000100 */
[----:B------:R-:W-:Y:S01]  /*8110*/  IMAD.MOV.U32 R28, RZ, RZ, R91 ;  /* 0x000000ffff1c7224 */ /* 0x000fe200078e005b */
[----:B------:R-:W-:Y:S01]  /*8120*/  DADD R112, -R104, 10 ;  /* 0x4024000068707429 */ /* 0x000fe20000000100 */
[----:B------:R-:W-:Y:S01]  /*8130*/  IMAD.MOV.U32 R92, RZ, RZ, 0x0 ;  /* 0x00000000ff5c7424 */ /* 0x000fe200078e00ff */
[----:B------:R-:W-:Y:S01]  /*8140*/  SEL R24, R4, R5, P0 ;  /* 0x0000000504187207 */ /* 0x000fe20000000000 */
[----:B------:R-:W-:Y:S01]  /*8150*/  IMAD.MOV.U32 R4, RZ, RZ, R89 ;  /* 0x000000ffff047224 */ /* 0x000fe200078e0059 */
[C---:B------:R-:W-:Y:S01]  /*8160*/  @P2 LOP3.LUT R25, R7.reuse, 0x80000, RZ, 0xfc, !PT ;  /* 0x0008000007192812 */ /* 0x040fe200078efcff */
[----:B------:R-:W-:Y:S01]  /*8170*/  DFMA R100, R82, R90, R100 ;  /* 0x0000005a5264722b */ /* 0x000fe20000000064 */
[----:B------:R-:W-:Y:S01]  /*8180*/  IMAD.MOV.U32 R93, RZ, RZ, 0x3fd80000 ;  /* 0x3fd80000ff5d7424 */ /* 0x000fe200078e00ff */
[----:B------:R-:W-:Y:S01]  /*8190*/  BSSY.RECONVERGENT B1, `(.L_x_116) ;  /* 0x0000081000017945 */ /* 0x000fe20003800200 */
[----:B------:R-:W-:Y:S01]  /*81a0*/  FSEL R31, |R4|, |R7|, P3 ;  /* 0x40000007041f7208 */ /* 0x000fe20001800200 */
[----:B------:R-:W-:Y:S01]  /*81b0*/  IMAD.MOV.U32 R4, RZ, RZ, R88 ;  /* 0x000000ffff047224 */ /* 0x000fe200078e0058 */
[----:B------:R-:W-:Y:S01]  /*81c0*/  DSETP.MAX.AND P0, P2, |R114|, |R112|, PT ;  /* 0x400000707200722a */ /* 0x000fe20003a0f200 */
[----:B------:R-:W-:Y:S01]  /*81d0*/  IMAD.MOV.U32 R8, RZ, RZ, R113 ;  /* 0x000000ffff087224 */ /* 0x000fe200078e0071 */
[----:B------:R-:W-:Y:S01]  /*81e0*/  @P4 LOP3.LUT R31, R7, 0x80000, RZ, 0xfc, !PT ;  /* 0x00080000071f4812 */ /* 0x000fe200078efcff */
[----:B------:R-:W-:Y:S01]  /*81f0*/  IMAD.MOV.U32 R6, RZ, RZ, R112 ;  /* 0x000000ffff067224 */ /* 0x000fe200078e0070 */
[----:B------:R-:W-:Y:S01]  /*8200*/  SEL R4, R4, R5, P3 ;  /* 0x0000000504047207 */ /* 0x000fe20001800000 */
[----:B------:R-:W-:Y:S01]  /*8210*/  IMAD.MOV.U32 R5, RZ, RZ, R115 ;  /* 0x000000ffff057224 */ /* 0x000fe200078e0073 */
[----:B------:R-:W-:Y:S01]  /*8220*/  DSETP.MAX.AND P3, P4, R24, |R90|, PT ;  /* 0x4000005a1800722a */ /* 0x000fe20003c6f000 */
[----:B------:R-:W-:Y:S01]  /*8230*/  CS2R R106, SRZ ;  /* 0x00000000006a7805 */ /* 0x000fe2000001ff00 */
[----:B------:R-:W-:-:S02]  /*8240*/  DADD R110, -R100, -10 ;  /* 0xc0240000646e7429 */ /* 0x000fc40000000100 */
[----:B------:R-:W-:Y:S01]  /*8250*/  FSEL R7, |R5|, |R8|, P0 ;  /* 0x4000000805077208 */ /* 0x000fe20000000200 */
[----:B------:R-:W-:-:S03]  /*8260*/  IMAD.MOV.U32 R5, RZ, RZ, R114 ;  /* 0x000000ffff057224 */ /* 0x000fc600078e0072 */
[----:B------:R-:W-:Y:S02]  /*8270*/  @P2 LOP3.LUT R7, R8, 0x80000, RZ, 0xfc, !PT ;  /* 0x0008000008072812 */ /* 0x000fe400078efcff */
[----:B------:R-:W-:Y:S01]  /*8280*/  SEL R6, R5, R6, P0 ;  /* 0x0000000605067207 */ /* 0x000fe20000000000 */
[----:B------:R-:W-:Y:S01]  /*8290*/  IMAD.MOV.U32 R5, RZ, RZ, R25 ;  /* 0x000000ffff057224 */ /* 0x000fe200078e0019 */
[----:B------:R-:W-:Y:S01]  /*82a0*/  DSETP.MIN.AND P0, P2, R24, |R90|, PT ;  /* 0x4000005a1800722a */ /* 0x000fe20003a00000 */
[----:B------:R-:W-:Y:S01]  /*82b0*/  MOV R8, R90 ;  /* 0x0000005a00087202 */ /* 0x000fe20000000f00 */
[----:B------:R-:W-:Y:S02]  /*82c0*/  IMAD.MOV.U32 R29, RZ, RZ, R110 ;  /* 0x000000ffff1d7224 */ /* 0x000fe400078e006e */
[----:B------:R-:W-:Y:S01]  /*82d0*/  FSEL R9, R5, |R26|, P3 ;  /* 0x4000001a05097208 */ /* 0x000fe20001800000 */
[--C-:B------:R-:W-:Y:S01]  /*82e0*/  IMAD.MOV.U32 R5, RZ, RZ, R24.reuse ;  /* 0x000000ffff057224 */ /* 0x100fe200078e0018 */
[----:B------:R-:W-:Y:S01]  /*82f0*/  @P4 LOP3.LUT R9, R26, 0x80000, RZ, 0xfc, !PT ;  /* 0x000800001a094812 */ /* 0x000fe200078efcff */
[----:B------:R-:W-:Y:S01]  /*8300*/  IMAD.MOV.U32 R26, RZ, RZ, R24 ;  /* 0x000000ffff1a7224 */ /* 0x000fe200078e0018 */
[----:B------:R-:W-:Y:S01]  /*8310*/  FSEL R27, R25, |R28|, P0 ;  /* 0x4000001c191b7208 */ /* 0x000fe20000000000 */
[----:B------:R-:W-:Y:S01]  /*8320*/  DSETP.MAX.AND P5, P6, |R110|, R6, PT ;  /* 0x000000066e00722a */ /* 0x000fe20003eaf200 */
[----:B------:R-:W-:Y:S01]  /*8330*/  SEL R8, R5, R8, P3 ;  /* 0x0000000805087207 */ /* 0x000fe20001800000 */
[----:B------:R-:W-:Y:S01]  /*8340*/  IMAD.MOV.U32 R5, RZ, RZ, R90 ;  /* 0x000000ffff057224 */ /* 0x000fe200078e005a */
[----:B------:R-:W-:Y:S01]  /*8350*/  LOP3.LUT R24, R9, 0xffc00000, RZ, 0xc0, !PT ;  /* 0xffc0000009187812 */ /* 0x000fe200078ec0ff */
[----:B------:R-:W-:Y:S01]  /*8360*/  IMAD.MOV.U32 R42, RZ, RZ, R7 ;  /* 0x000000ffff2a7224 */ /* 0x000fe200078e0007 */
[----:B------:R-:W-:Y:S01]  /*8370*/  @P2 LOP3.LUT R27, R28, 0x80000, RZ, 0xfc, !PT ;  /* 0x000800001c1b2812 */ /* 0x000fe200078efcff */
[----:B------:R-:W-:Y:S01]  /*8380*/  IMAD.MOV.U32 R28, RZ, RZ, R112 ;  /* 0x000000ffff1c7224 */ /* 0x000fe200078e0070 */
[----:B------:R-:W-:Y:S01]  /*8390*/  SEL R26, R26, R5, P0 ;  /* 0x000000051a1a7207 */ /* 0x000fe20000000000 */
[----:B------:R-:W-:Y:S01]  /*83a0*/  DSETP.MIN.AND P0, P2, |R114|, |R112|, PT ;  /* 0x400000707200722a */ /* 0x000fe20003a00200 */
[----:B------:R-:W-:Y:S01]  /*83b0*/  LOP3.LUT R25, R24, 0x7fd00000, RZ, 0x3c, !PT ;  /* 0x7fd0000018197812 */ /* 0x000fe200078e3cff */
[----:B------:R-:W-:Y:S01]  /*83c0*/  IMAD.MOV.U32 R5, RZ, RZ, R114 ;  /* 0x000000ffff057224 */ /* 0x000fe200078e0072 */
[----:B------:R-:W-:Y:S01]  /*83d0*/  DSETP.MIN.AND P3, P4, |R110|, R6, PT ;  /* 0x000000066e00722a */ /* 0x000fe20003c60200 */
[----:B------:R-:W-:-:S02]  /*83e0*/  IMAD.MOV.U32 R24, RZ, RZ, RZ ;  /* 0x000000ffff187224 */ /* 0x000fc400078e00ff */
[----:B------:R-:W-:Y:S01]  /*83f0*/  IMAD.MOV.U32 R82, RZ, RZ, R7 ;  /* 0x000000ffff527224 */ /* 0x000fe200078e0007 */
[----:B------:R-:W-:Y:S01]  /*8400*/  SEL R28, R5, R28, P0 ;  /* 0x0000001c051c7207 */ /* 0x000fe20000000000 */
[----:B------:R-:W-:Y:S01]  /*8410*/  IMAD.MOV.U32 R80, RZ, RZ, R6 ;  /* 0x000000ffff507224 */ /* 0x000fe200078e0006 */
[----:B------:R-:W-:Y:S01]  /*8420*/  MOV R5, R31 ;  /* 0x0000001f00057202 */ /* 0x000fe20000000f00 */
[----:B------:R-:W-:Y:S01]  /*8430*/  DMUL R26, R26, R24 ;  /* 0x000000181a1a7228 */ /* 0x000fe20000000000 */
[----:B------:R-:W-:-:S04]  /*8440*/  IMAD.MOV.U32 R7, RZ, RZ, R110 ;  /* 0x000000ffff077224 */ /* 0x000fc800078e006e */
[----:B------:R-:W-:Y:S01]  /*8450*/  DMUL R30, R4, R24 ;  /* 0x00000018041e7228 */ /* 0x000fe20000000000 */
[----:B------:R-:W-:Y:S02]  /*8460*/  IMAD.MOV.U32 R4, RZ, RZ, R6 ;  /* 0x000000ffff047224 */ /* 0x000fe400078e0006 */
[----:B------:R-:W-:Y:S01]  /*8470*/  DMUL R26, R26, R26 ;  /* 0x0000001a1a1a7228 */ /* 0x000fe20000000000 */
[----:B------:R-:W-:Y:S02]  /*8480*/  IMAD.MOV.U32 R5, RZ, RZ, R111 ;  /* 0x000000ffff057224 */ /* 0x000fe400078e006f */
[----:B------:R-:W-:-:S03]  /*8490*/  SEL R4, R29, R4, P5 ;  /* 0x000000041d047207 */ /* 0x000fc60002800000 */
[C---:B------:R-:W-:Y:S02]  /*84a0*/  FSEL R29, |R5|.reuse, R42, P5 ;  /* 0x0000002a051d7208 */ /* 0x040fe40002800200 */
[----:B------:R-:W-:Y:S01]  /*84b0*/  @P6 LOP3.LUT R29, R42, 0x80000, RZ, 0xfc, !PT ;  /* 0x000800002a1d6812 */ /* 0x000fe200078efcff */
[----:B------:R-:W-:Y:S01]  /*84c0*/  DFMA R30, R30, R30, R26 ;  /* 0x0000001e1e1e722b */ /* 0x000fe2000000001a */
[----:B------:R-:W-:Y:S01]  /*84d0*/  FSEL R27, |R5|, R82, P3 ;  /* 0x00000052051b7208 */ /* 0x000fe20001800200 */
[----:B------:R-:W-:Y:S02]  /*84e0*/  DMUL R42, R8, R24 ;  /* 0x00000018082a7228 */ /* 0x000fe40000000000 */
[----:B------:R-:W-:Y:S01]  /*84f0*/  IMAD.MOV.U32 R5, RZ, RZ, R29 ;  /* 0x000000ffff057224 */ /* 0x000fe200078e001d */
[----:B------:R-:W-:Y:S02]  /*8500*/  SEL R26, R7, R80, P3 ;  /* 0x00000050071a7207 */ /* 0x000fe40001800000 */
[----:B------:R-:W-:-:S02]  /*8510*/  MOV R29, R113 ;  /* 0x00000071001d7202 */ /* 0x000fc40000000f00 */
[----:B------:R-:W-:Y:S02]  /*8520*/  LOP3.LUT R6, R5, 0xffc00000, RZ, 0xc0, !PT ;  /* 0xffc0000005067812 */ /* 0x000fe400078ec0ff */
[----:B------:R-:W-:Y:S01]  /*8530*/  @P4 LOP3.LUT R27, R82, 0x80000, RZ, 0xfc, !PT ;  /* 0x00080000521b4812 */ /* 0x000fe200078efcff */
[----:B------:R-:W-:Y:S01]  /*8540*/  DFMA R42, R42, R42, R30 ;  /* 0x0000002a2a2a722b */ /* 0x000fe2000000001e */
[----:B------:R-:W-:Y:S01]  /*8550*/  LOP3.LUT R7, R6, 0x7fd00000, RZ, 0x3c, !PT ;  /* 0x7fd0000006077812 */ /* 0x000fe200078e3cff */
[----:B------:R-:W-:-:S05]  /*8560*/  IMAD.MOV.U32 R6, RZ, RZ, R115 ;  /* 0x000000ffff067224 */ /* 0x000fca00078e0073 */
[----:B------:R-:W-:Y:S01]  /*8570*/  FSEL R81, |R6|, |R29|, P0 ;  /* 0x4000001d06517208 */ /* 0x000fe20000000200 */
[----:B------:R-:W-:Y:S01]  /*8580*/  IMAD.MOV.U32 R6, RZ, RZ, RZ ;  /* 0x000000ffff067224 */ /* 0x000fe200078e00ff */
[----:B------:R-:W-:Y:S01]  /*8590*/  @P2 LOP3.LUT R81, R29, 0x80000, RZ, 0xfc, !PT ;  /* 0x000800001d512812 */ /* 0x000fe200078efcff */
[----:B------:R-:W-:-:S04]  /*85a0*/  DSETP.NEU.AND P2, PT, R8, +INF , PT ;  /* 0x7ff000000800742a */ /* 0x000fc80003f4d000 */
[----:B------:R-:W-:Y:S01]  /*85b0*/  DMUL R30, R26, R6 ;  /* 0x000000061a1e7228 */ /* 0x000fe20000000000 */
[----:B------:R-:W-:Y:S01]  /*85c0*/  IMAD.MOV.U32 R29, RZ, RZ, R81 ;  /* 0x000000ffff1d7224 */ /* 0x000fe200078e0051 */
[----:B------:R-:W0:Y:S01]  /*85d0*/  MUFU.RSQ64H R27, R43 ;  /* 0x0000002b001b7308 */ /* 0x000e220000001c00 */
[----:B------:R-:W-:-:S04]  /*85e0*/  IMAD.MOV.U32 R26, RZ, RZ, RZ ;  /* 0x000000ffff1a7224 */ /* 0x000fc800078e00ff */
[----:B------:R-:W-:Y:S02]  /*85f0*/  DMUL R28, R28, R6 ;  /* 0x000000061c1c7228 */ /* 0x000fe40000000000 */
[----:B------:R-:W-:-:S08]  /*8600*/  DMUL R30, R30, R30 ;  /* 0x0000001e1e1e7228 */ /* 0x000fd00000000000 */
[----:B------:R-:W-:Y:S02]  /*8610*/  DFMA R28, R28, R28, R30 ;  /* 0x0000001c1c1c722b */ /* 0x000fe4000000001e */
[----:B0-----:R-:W-:Y:S02]  /*8620*/  DMUL R80, R26, R26 ;  /* 0x0000001a1a507228 */ /* 0x001fe40000000000 */
[----:B------:R-:W-:-:S06]  /*8630*/  DMUL R30, R4, R6 ;  /* 0x00000006041e7228 */ /* 0x000fcc0000000000 */
[----:B------:R-:W-:Y:S02]  /*8640*/  DFMA R80, R42, -R80, 1 ;  /* 0x3ff000002a50742b */ /* 0x000fe40000000850 */
[----:B------:R-:W-:Y:S02]  /*8650*/  DFMA R30, R30, R30, R28 ;  /* 0x0000001e1e1e722b */ /* 0x000fe4000000001c */
[----:B------:R-:W-:Y:S01]  /*8660*/  DADD R42, |R88|, |R86| ;  /* 0x00000000582a7229 */ /* 0x000fe20000000656 */
[----:B------:R-:W-:-:S03]  /*8670*/  IMAD.MOV.U32 R28, RZ, RZ, RZ ;  /* 0x000000ffff1c7224 */ /* 0x000fc600078e00ff */
[----:B------:R-:W0:Y:S01]  /*8680*/  MUFU.RSQ64H R29, R31 ;  /* 0x0000001f001d7308 */ /* 0x000e220000001c00 */
[----:B------:R-:W-:Y:S02]  /*8690*/  DFMA R82, R80, R92, 0.5 ;  /* 0x3fe000005052742b */ /* 0x000fe4000000005c */
[----:B------:R-:W-:Y:S02]  /*86a0*/  DMUL R80, R26, R80 ;  /* 0x000000501a507228 */ /* 0x000fe40000000000 */
[----:B------:R-:W-:-:S06]  /*86b0*/  DADD R42, R42, |R90| ;  /* 0x000000002a2a7229 */ /* 0x000fcc000000045a */
[----:B------:R-:W-:Y:S02]  /*86c0*/  DFMA R80, R82, R80, R26 ;  /* 0x000000505250722b */ /* 0x000fe4000000001a */
[----:B------:R-:W-:Y:S02]  /*86d0*/  DSETP.GT.AND P0, PT, R42, RZ, PT ;  /* 0x000000ff2a00722a */ /* 0x000fe40003f04000 */
[----:B0-----:R-:W-:-:S04]  /*86e0*/  DMUL R26, R28, R28 ;  /* 0x0000001c1c1a7228 */ /* 0x001fc80000000000 */
[----:B------:R-:W-:Y:S02]  /*86f0*/  DMUL R80, R24, R80 ;  /* 0x0000005018507228 */ /* 0x000fe40000000000 */
[----:B------:R-:W-:Y:S02]  /*8700*/  DADD R24, R42, +INF ;  /* 0x7ff000002a187429 */ /* 0x000fe40000000000 */
[----:B------:R-:W-:-:S08]  /*8710*/  DFMA R26, R30, -R26, 1 ;  /* 0x3ff000001e1a742b */ /* 0x000fd0000000081a */
[----:B------:R-:W-:Y:S01]  /*8720*/  FSEL R24, R80, R24, P0 ;  /* 0x0000001850187208 */ /* 0x000fe20000000000 */
[----:B------:R-:W-:Y:S01]  /*8730*/  IMAD.MOV.U32 R80, RZ, RZ, 0x0 ;  /* 0x00000000ff507424 */ /* 0x000fe200078e00ff */
[----:B------:R-:W-:Y:S01]  /*8740*/  FSEL R25, R81, R25, P0 ;  /* 0x0000001951197208 */ /* 0x000fe20000000000 */
[----:B------:R-:W-:Y:S01]  /*8750*/  DFMA R8, R26, R92, 0.5 ;  /* 0x3fe000001a08742b */ /* 0x000fe2000000005c */
[----:B------:R-:W-:Y:S01]  /*8760*/  FSEL R24, R24, RZ, P2 ;  /* 0x000000ff18187208 */ /* 0x000fe20001000000 */
[----:B------:R-:W-:Y:S01]  /*8770*/  DMUL R26, R28, R26 ;  /* 0x0000001a1c1a7228 */ /* 0x000fe20000000000 */
[----:B------:R-:W-:Y:S01]  /*8780*/  FSEL R25, R25, RZ, P2 ;  /* 0x000000ff19197208 */ /* 0x000fe20001000000 */
[----:B------:R-:W-:Y:S01]  /*8790*/  IMAD.MOV.U32 R81, RZ, RZ, 0x3ff00000 ;  /* 0x3ff00000ff517424 */ /* 0x000fe200078e00ff */
[----:B------:R-:W-:-:S04]  /*87a0*/  CS2R R92, SRZ ;  /* 0x00000000005c7805 */ /* 0x000fc8000001ff00 */
[C---:B------:R-:W-:Y:S02]  /*87b0*/  DMUL R86, R24.reuse, R86 ;  /* 0x0000005618567228 */ /* 0x040fe40000000000 */
[C---:B------:R-:W-:Y:S02]  /*87c0*/  DMUL R88, R24.reuse, R88 ;  /* 0x0000005818587228 */ /* 0x040fe40000000000 */
[----:B------:R-:W-:Y:S02]  /*87d0*/  DMUL R90, R24, R90 ;  /* 0x0000005a185a7228 */ /* 0x000fe40000000000 */
[----:B------:R-:W-:Y:S02]  /*87e0*/  DFMA R8, R8, R26, R28 ;  /* 0x0000001a0808722b */ /* 0x000fe4000000001c */
[----:B------:R-:W-:Y:S01]  /*87f0*/  DADD R24, |R114|, |R112| ;  /* 0x0000000072187229 */ /* 0x000fe20000000670 */
[----:B--2---:R-:W-:-:S13]  /*8800*/  ISETP.NE.AND P0, PT, R84, 0x2, PT ;  /* 0x000000025400780c */ /* 0x004fda0003f05270 */
[----:B------:R-:W-:Y:S05]  /*8810*/  @P0 BRA `(.L_x_117) ;  /* 0x0000000000600947 */ /* 0x000fea0003800000 */
        /* <DEDUP_REMOVED lines=24> */
.L_x_117:
[----:B------:R-:W-:Y:S05]  /*89a0*/  BSYNC.RECONVERGENT B1 ;  /* 0x0000000000017941 */ /* 0x000fea0003800200 */
.L_x_116:
[----:B------:R-:W-:Y:S01]  /*89b0*/  DMUL R82, R86, R106 ;  /* 0x0000006a56527228 */ /* 0x000fe20000000000 */
[----:B------:R-:W-:Y:S01]  /*89c0*/  UMOV UR12, 0xeb1c432d ;  /* 0xeb1c432d000c7882 */ /* 0x000fe20000000000 */
[----:B------:R-:W-:Y:S01]  /*89d0*/  DADD R24, |R110|, R24 ;  /* 0x000000006e187229 */ /* 0x000fe20000000218 */
[----:B------:R-:W-:Y:S01]  /*89e0*/  UMOV UR13, 0x3f1a36e2 ;  /* 0x3f1a36e2000d7882 */ /* 0x000fe20000000000 */
[----:B------:R-:W-:Y:S02]  /*89f0*/  DMUL R84, R90, R92 ;  /* 0x0000005c5a547228 */ /* 0x000fe40000000000 */
[----:B------:R-:W-:Y:S02]  /*8a00*/  DMUL R8, R6, R8 ;  /* 0x0000000806087228 */ /* 0x000fe40000000000 */
[----:B------:R-:W-:Y:S02]  /*8a10*/  DFMA R26, R88, R80, R82 ;  /* 0x00000050581a722b */ /* 0x000fe40000000052 */
[----:B------:R-:W-:-:S02]  /*8a20*/  DADD R6, R24, +INF ;  /* 0x7ff0000018067429 */ /* 0x000fc40000000000 */
[----:B------:R-:W-:Y:S02]  /*8a30*/  DSETP.GT.AND P0, PT, R24, RZ, PT ;  /* 0x000000ff1800722a */ /* 0x000fe40003f04000 */
[----:B------:R-:W-:Y:S02]  /*8a40*/  DSETP.NEU.AND P2, PT, R4, +INF , PT ;  /* 0x7ff000000400742a */ /* 0x000fe40003f4d000 */
[----:B------:R-:W-:Y:S02]  /*8a50*/  DADD R26, R26, R84 ;  /* 0x000000001a1a7229 */ /* 0x000fe40000000054 */
[----:B------:R-:W-:Y:S02]  /*8a60*/  DFMA R104, R80, UR12, R104 ;  /* 0x0000000c50687c2b */ /* 0x000fe40008000068 */
[----:B------:R-:W-:Y:S02]  /*8a70*/  FSEL R4, R8, R6, P0 ;  /* 0x0000000608047208 */ /* 0x000fe40000000000 */
[----:B------:R-:W-:-:S02]  /*8a80*/  FSEL R6, R9, R7, P0 ;  /* 0x0000000709067208 */ /* 0x000fc40000000000 */
[----:B------:R-:W-:Y:S01]  /*8a90*/  DADD R26, R26, R26 ;  /* 0x000000001a1a7229 */ /* 0x000fe2000000001a */
[----:B------:R-:W-:Y:S02]  /*8aa0*/  FSEL R4, R4, RZ, P2 ;  /* 0x000000ff04047208 */ /* 0x000fe40001000000 */
[----:B------:R-:W-:Y:S02]  /*8ab0*/  FSEL R5, R6, RZ, P2 ;  /* 0x000000ff06057208 */ /* 0x000fe40001000000 */
[----:B------:R-:W-:-:S03]  /*8ac0*/  PLOP3.LUT P0, PT, PT, PT, PT, 0x8, 0x80 ;  /* 0x000000000080781c */ /* 0x000fc60003f0e170 */
[----:B------:R-:W-:Y:S02]  /*8ad0*/  DFMA R6, R26, -R80, R88 ;  /* 0x800000501a06722b */ /* 0x000fe40000000058 */
[-C--:B------:R-:W-:Y:S02]  /*8ae0*/  DMUL R112, R112, R4.reuse ;  /* 0x0000000470707228 */ /* 0x080fe40000000000 */
[----:B------:R-:W-:Y:S02]  /*8af0*/  DMUL R114, R114, R4 ;  /* 0x0000000472727228 */ /* 0x000fe40000000000 */
[----:B------:R-:W-:Y:S02]  /*8b00*/  DFMA R86, R26, -R106, R86 ;  /* 0x8000006a1a56722b */ /* 0x000fe40000000056 */
[----:B------:R-:W-:Y:S02]  /*8b10*/  DMUL R110, R110, R4 ;  /* 0x000000046e6e7228 */ /* 0x000fe40000000000 */
[----:B------:R-:W-:-:S02]  /*8b20*/  DMUL R8, R112, R6 ;  /* 0x0000000670087228 */ /* 0x000fc40000000000 */
[----:B------:R-:W-:Y:S02]  /*8b30*/  DMUL R6, R112, R80 ;  /* 0x0000005070067228 */ /* 0x000fe40000000000 */
[----:B------:R-:W-:-:S04]  /*8b40*/  DFMA R26, R26, -R92, R90 ;  /* 0x8000005c1a1a722b */ /* 0x000fc8000000005a */
[C---:B------:R-:W-:Y:S02]  /*8b50*/  DFMA R86, R114.reuse, R86, R8 ;  /* 0x000000567256722b */ /* 0x040fe40000000008 */
[----:B------:R-:W-:Y:S02]  /*8b60*/  DFMA R6, R114, R106, R6 ;  /* 0x0000006a7206722b */ /* 0x000fe40000000006 */
[----:B------:R-:W-:-:S04]  /*8b70*/  DFMA R106, R106, UR12, R102 ;  /* 0x0000000c6a6a7c2b */ /* 0x000fc80008000066 */
[C---:B------:R-:W-:Y:S02]  /*8b80*/  DFMA R86, R110.reuse, R26, R86 ;  /* 0x0000001a6e56722b */ /* 0x040fe40000000056 */
[----:B------:R-:W-:Y:S02]  /*8b90*/  DFMA R108, R110, R92, R6 ;  /* 0x0000005c6e6c722b */ /* 0x000fe40000000006 */
[----:B------:R-:W-:Y:S01]  /*8ba0*/  DFMA R92, R92, UR12, R100 ;  /* 0x0000000c5c5c7c2b */ /* 0x000fe20008000064 */
[----:B------:R-:W-:Y:S10]  /*8bb0*/  @!P1 BRA `(.L_x_118) ;  /* 0x0000000800cc9947 */ /* 0x000ff40003800000 */
[----:B------:R-:W-:Y:S01]  /*8bc0*/  BSSY.RECONVERGENT B7, `(.L_x_118) ;  /* 0x00000b2000077945 */ /* 0x000fe20003800200 */
[----:B------:R-:W-:-:S07]  /*8bd0*/  MOV R42, RZ ;  /* 0x000000ff002a7202 */ /* 0x000fce0000000f00 */
.L_x_130:
        /* <DEDUP_REMOVED lines=12> */
[----:B------:R-:W5:Y:S01]  /*8ca0*/  LDG.E.64 R94, desc[UR6][R120.64+0xf8] ;  /* 0x0000f806785e7981 */ /* 0x000f62000c1e1b00 */
[----:B--2---:R-:W-:-:S02]  /*8cb0*/  DMUL R98, R104, R26 ;  /* 0x0000001a68627228 */ /* 0x004fc40000000000 */
[----:B------:R-:W-:Y:S01]  /*8cc0*/  DMUL R28, R112, R26 ;  /* 0x0000001a701c7228 */ /* 0x000fe20000000000 */
[----:B------:R-:W2:Y:S05]  /*8cd0*/  LDG.E.64 R26, desc[UR6][R120.64+0x98] ;  /* 0x00009806781a7981 */ /* 0x000eaa000c1e1b00 */
[-C--:B---3--:R-:W-:Y:S02]  /*8ce0*/  DFMA R98, R106, R118.reuse, R98 ;  /* 0x000000766a62722b */ /* 0x088fe40000000062 */
[----:B------:R-:W-:Y:S02]  /*8cf0*/  DFMA R118, R114, R118, R28 ;  /* 0x000000767276722b */ /* 0x000fe4000000001c */
[----:B------:R-:W3:Y:S04]  /*8d00*/  LDG.E.64 R28, desc[UR6][R120.64+0xd0] ;  /* 0x0000d006781c7981 */ /* 0x000ee8000c1e1b00 */
[----:B----4-:R-:W-:-:S02]  /*8d10*/  DFMA R98, R92, R116, R98 ;  /* 0x000000745c62722b */ /* 0x010fc40000000062 */
[----:B------:R-:W-:Y:S02]  /*8d20*/  DFMA R116, R110, R116, R118 ;  /* 0x000000746e74722b */ /* 0x000fe40000000076 */
[-C--:B-----5:R-:W-:Y:S02]  /*8d30*/  DMUL R118, R104, R4.reuse ;  /* 0x0000000468767228 */ /* 0x0a0fe40000000000 */
[----:B------:R-:W-:-:S06]  /*8d40*/  DMUL R4, R112, R4 ;  /* 0x0000000470047228 */ /* 0x000fcc0000000000 */
[-C--:B------:R-:W-:Y:S02]  /*8d50*/  DFMA R118, R106, R8.reuse, R118 ;  /* 0x000000086a76722b */ /* 0x080fe40000000076 */
[----:B------:R-:W-:Y:S02]  /*8d60*/  DFMA R8, R114, R8, R4 ;  /* 0x000000087208722b */ /* 0x000fe40000000004 */
[-C--:B------:R-:W-:Y:S02]  /*8d70*/  DMUL R4, R104, R24.reuse ;  /* 0x0000001868047228 */ /* 0x080fe40000000000 */
[----:B------:R-:W-:Y:S01]  /*8d80*/  DMUL R24, R112, R24 ;  /* 0x0000001870187228 */ /* 0x000fe20000000000 */
[----:B------:R-:W-:Y:S01]  /*8d90*/  ISETP.NE.AND P0, PT, R43, 0x2, PT ;  /* 0x000000022b00780c */ /* 0x000fe20003f05270 */
[----:B------:R-:W-:Y:S01]  /*8da0*/  BSSY.RECONVERGENT B6, `(.L_x_119) ;  /* 0x000008e000067945 */ /* 0x000fe20003800200 */
[----:B------:R-:W-:-:S03]  /*8db0*/  DADD R6, R98, R6 ;  /* 0x0000000062067229 */ /* 0x000fc60000000006 */
[-C--:B--2---:R-:W-:Y:S02]  /*8dc0*/  DFMA R4, R106, R26.reuse, R4 ;  /* 0x0000001a6a04722b */ /* 0x084fe40000000004 */
[----:B------:R-:W-:Y:S02]  /*8dd0*/  DFMA R26, R114, R26, R24 ;  /* 0x0000001a721a722b */ /* 0x000fe40000000018 */
[----:B---3--:R-:W-:-:S04]  /*8de0*/  DFMA R118, R92, R28, R118 ;  /* 0x0000001c5c76722b */ /* 0x008fc80000000076 */
[----:B------:R-:W-:Y:S02]  /*8df0*/  DFMA R4, R92, R30, R4 ;  /* 0x0000001e5c04722b */ /* 0x000fe40000000004 */
[C---:B------:R-:W-:Y:S02]  /*8e00*/  DFMA R8, R110.reuse, R28, R8 ;  /* 0x0000001c6e08722b */ /* 0x040fe40000000008 */
[----:B------:R-:W-:Y:S02]  /*8e10*/  DFMA R26, R110, R30, R26 ;  /* 0x0000001e6e1a722b */ /* 0x000fe4000000001a */
[----:B------:R-:W-:Y:S02]  /*8e20*/  DADD R90, R118, R90 ;  /* 0x00000000765a7229 */ /* 0x000fe4000000005a */
[----:B------:R-:W-:Y:S01]  /*8e30*/  DADD R94, R4, R94 ;  /* 0x00000000045e7229 */ /* 0x000fe2000000005e */
[----:B------:R-:W-:Y:S10]  /*8e40*/  @!P0 BRA `(.L_x_120) ;  /* 0x0000000000888947 */ /* 0x000ff40003800000 */
[----:B------:R-:W-:Y:S01]  /*8e50*/  ISETP.NE.AND P0, PT, R43, 0x1, PT ;  /* 0x000000012b00780c */ /* 0x000fe20003f05270 */
[----:B------:R-:W-:Y:S02]  /*8e60*/  IMAD.MOV.U32 R4, RZ, RZ, 0x0 ;  /* 0x00000000ff047424 */ /* 0x000fe400078e00ff */
[----:B------:R-:W-:-:S10]  /*8e70*/  IMAD.MOV.U32 R5, RZ, RZ, 0x412e8480 ;  /* 0x412e8480ff057424 */ /* 0x000fd400078e00ff */
[----:B------:R-:W-:Y:S05]  /*8e80*/  @P0 BRA `(.L_x_121) ;  /* 0x0000000400fc0947 */ /* 0x000fea0003800000 */
[----:B------:R-:W-:Y:S01]  /*8e90*/  DFMA R4, RZ, R116, R8 ;  /* 0x00000074ff04722b */ /* 0x000fe20000000008 */
[----:B------:R-:W-:Y:S01]  /*8ea0*/  BSSY.RECONVERGENT B8, `(.L_x_122) ;  /* 0x0000019000087945 */ /* 0x000fe20003800200 */
[----:B------:R-:W-:Y:S01]  /*8eb0*/  IMAD.MOV.U32 R8, RZ, RZ, 0x1 ;  /* 0x00000001ff087424 */ /* 0x000fe200078e00ff */
[----:B------:R-:W-:-:S05]  /*8ec0*/  DFMA R6, RZ, R6, R90 ;  /* 0x00000006ff06722b */ /* 0x000fca000000005a */
[----:B------:R-:W-:-:S03]  /*8ed0*/  DFMA R4, RZ, R26, R4 ;  /* 0x0000001aff04722b */ /* 0x000fc60000000004 */
[----:B------:R-:W-:-:S03]  /*8ee0*/  DFMA R6, RZ, R94, R6 ;  /* 0x0000005eff06722b */ /* 0x000fc60000000006 */
[----:B------:R-:W0:Y:S05]  /*8ef0*/  MUFU.RCP64H R9, R5 ;  /* 0x0000000500097308 */ /* 0x000e2a0000001800 */
        /* <DEDUP_REMOVED lines=19> */
.L_x_123:
[----:B------:R-:W-:Y:S05]  /*9030*/  BSYNC.RECONVERGENT B8 ;  /* 0x0000000000087941 */ /* 0x000fea0003800200 */
.L_x_122:
[----:B------:R-:W-:Y:S01]  /*9040*/  IMAD.MOV.U32 R4, RZ, RZ, R6 ;  /* 0x000000ffff047224 */ /* 0x000fe200078e0006 */
[----:B------:R-:W-:Y:S01]  /*9050*/  MOV R5, R7 ;  /* 0x0000000700057202 */ /* 0x000fe20000000f00 */
[----:B------:R-:W-:Y:S06]  /*9060*/  BRA `(.L_x_121) ;  /* 0x0000000400847947 */ /* 0x000fec0003800000 */
.L_x_120:
        /* <DEDUP_REMOVED lines=32> */
[----:B------:R-:W-:-:S07]  /*9270*/  MOV R28, 0x9290 ;  /* 0x00009290001c7802 */ /* 0x000fce0000000f00 */
[----:B------:R-:W-:Y:S05]  /*9280*/  CALL.REL.NOINC `($__internal_1_$__cuda_sm20_dsqrt_rn_f64_mediumpath_v1) ;  /* 0x000000cc00dc7944 */ /* 0x000fea0003c00000 */
[----:B------:R-:W-:Y:S02]  /*9290*/  IMAD.MOV.U32 R120, RZ, RZ, R4 ;  /* 0x000000ffff787224 */ /* 0x000fe400078e0004 */
[----:B------:R-:W-:-:S07]  /*92a0*/  IMAD.MOV.U32 R121, RZ, RZ, R5 ;  /* 0x000000ffff797224 */ /* 0x000fce00078e0005 */
.L_x_125:
[----:B------:R-:W-:Y:S05]  /*92b0*/  BSYNC.RECONVERGENT B8 ;  /* 0x0000000000087941 */ /* 0x000fea0003800200 */
.L_x_124:
[----:B------:R-:W-:Y:S01]  /*92c0*/  DADD R116, R116, R116 ;  /* 0x0000000074747229 */ /* 0x000fe20000000074 */
[----:B------:R-:W-:Y:S01]  /*92d0*/  MOV R4, 0x1 ;  /* 0x0000000100047802 */ /* 0x000fe20000000f00 */
        /* <DEDUP_REMOVED lines=22> */
.L_x_127:
[----:B------:R-:W-:Y:S05]  /*9440*/  BSYNC.RECONVERGENT B8 ;  /* 0x0000000000087941 */ /* 0x000fea0003800200 */
.L_x_126:
        /* <DEDUP_REMOVED lines=22> */
.L_x_129:
[----:B------:R-:W-:Y:S05]  /*95b0*/  BSYNC.RECONVERGENT B8 ;  /* 0x0000000000087941 */ /* 0x000fea0003800200 */
.L_x_128:
        /* <DEDUP_REMOVED lines=10> */
[----:B------:R-:W-:Y:S02]  /*9660*/  IMAD.MOV.U32 R4, RZ, RZ, R6 ;  /* 0x000000ffff047224 */ /* 0x000fe400078e0006 */
[----:B------:R-:W-:-:S07]  /*9670*/  IMAD.MOV.U32 R5, RZ, RZ, R7 ;  /* 0x000000ffff057224 */ /* 0x000fce00078e0007 */
.L_x_121:
[----:B------:R-:W-:Y:S05]  /*9680*/  BSYNC.RECONVERGENT B6 ;  /* 0x0000000000067941 */ /* 0x000fea0003800200 */
.L_x_119:
[----:B------:R-:W-:Y:S01]  /*9690*/  DSETP.GEU.AND P0, PT, R4, 1000000, PT ;  /* 0x412e84800400742a */ /* 0x000fe20003f0e000 */
[----:B------:R-:W-:-:S05]  /*96a0*/  VIADD R42, R42, 0x1 ;  /* 0x000000012a2a7836 */ /* 0x000fca0000000000 */
[----:B------:R-:W-:Y:S01]  /*96b0*/  DSETP.GE.AND P0, PT, R4, RZ, !P0 ;  /* 0x000000ff0400722a */ /* 0x000fe20004706000 */
[----:B------:R-:W-:-:S13]  /*96c0*/  ISETP.LT.AND P1, PT, R42, R3, PT ;  /* 0x000000032a00720c */ /* 0x000fda0003f21270 */
[----:B------:R-:W-:Y:S05]  /*96d0*/  @!P0 BRA P1, `(.L_x_130) ;  /* 0xfffffff400408947 */ /* 0x000fea000083ffff */
[----:B------:R-:W-:Y:S05]  /*96e0*/  BSYNC.RECONVERGENT B7 ;  /* 0x0000000000077941 */ /* 0x000fea0003800200 */
.L_x_118:
[----:B------:R-:W2:Y:S01]  /*96f0*/  LDG.E R8, desc[UR6][R96.64+0x110] ;  /* 0x0001100660087981 */ /* 0x000ea2000c1e1900 */
[----:B------:R-:W-:Y:S01]  /*9700*/  DSETP.MAX.AND P1, P2, RZ, R108, PT ;  /* 0x0000006cff00722a */ /* 0x000fe20003a2f000 */
[----:B------:R-:W-:Y:S01]  /*9710*/  IMAD.MOV.U32 R5, RZ, RZ, R109 ;  /* 0x000000ffff057224 */ /* 0x000fe200078e006d */
[----:B------:R-:W-:Y:S01]  /*9720*/  BSSY.RECONVERGENT B1, `(.L_x_131) ;  /* 0x000003d000017945 */ /* 0x000fe20003800200 */
[----:B------:R-:W-:Y:S01]  /*9730*/  IMAD.MOV.U32 R4, RZ, RZ, RZ ;  /* 0x000000ffff047224 */ /* 0x000fe200078e00ff */
[----:B------:R-:W-:Y:S01]  /*9740*/  MOV R115, 0x3ff00000 ;  /* 0x3ff0000000737802 */ /* 0x000fe20000000f00 */
[----:B------:R-:W-:Y:S01]  /*9750*/  IMAD.MOV.U32 R114, RZ, RZ, 0x0 ;  /* 0x00000000ff727424 */ /* 0x000fe200078e00ff */
[----:B------:R-:W-:Y:S01]  /*9760*/  CS2R R112, SRZ ;  /* 0x0000000000707805 */ /* 0x000fe2000001ff00 */
        /* <DEDUP_REMOVED lines=15> */
[----:B------:R-:W-:Y:S01]  /*9860*/  IMAD.MOV.U32 R92, RZ, RZ, 0x0 ;  /* 0x00000000ff5c7424 */ /* 0x000fe200078e00ff */
[----:B------:R-:W-:Y:S01]  /*9870*/  MOV R30, 0x0 ;  /* 0x00000000001e7802 */ /* 0x000fe20000000f00 */
[----:B------:R-:W-:Y:S02]  /*9880*/  IMAD.MOV.U32 R93, RZ, RZ, 0x3ff00000 ;  /* 0x3ff00000ff5d7424 */ /* 0x000fe400078e00ff */
[----:B------:R-:W-:Y:S02]  /*9890*/  IMAD.MOV.U32 R28, RZ, RZ, 0x0 ;  /* 0x00000000ff1c7424 */ /* 0x000fe400078e00ff */
[----:B------:R-:W-:Y:S02]  /*98a0*/  IMAD.MOV.U32 R29, RZ, RZ, 0x3ff00000 ;  /* 0x3ff00000ff1d7424 */ /* 0x000fe400078e00ff */
[----:B------:R-:W-:-:S02]  /*98b0*/  IMAD.MOV.U32 R31, RZ, RZ, 0x3ff00000 ;  /* 0x3ff00000ff1f7424 */ /* 0x000fc400078e00ff */
[----:B------:R-:W-:Y:S05]  /*98c0*/  @P0 BRA `(.L_x_133) ;  /* 0x0000000000880947 */ /* 0x000fea0003800000 */
[----:B------:R-:W2:Y:S01]  /*98d0*/  LDG.E R96, desc[UR6][R96.64+0x114] ;  /* 0x0001140660607981 */ /* 0x000ea2000c1e1900 */
[----:B------:R-:W-:Y:S01]  /*98e0*/  CS2R R116, SRZ ;  /* 0x0000000000747805 */ /* 0x000fe2000001ff00 */
[----:B------:R-:W-:Y:S02]  /*98f0*/  IMAD.MOV.U32 R92, RZ, RZ, 0x0 ;  /* 0x00000000ff5c7424 */ /* 0x000fe400078e00ff */
        /* <DEDUP_REMOVED lines=17> */
.L_x_132:
[----:B------:R-:W0:Y:S01]  /*9a10*/  FRND.F64.FLOOR R6, R100 ;  /* 0x0000006400067313 */ /* 0x000e220000305800 */
[----:B------:R-:W-:Y:S01]  /*9a20*/  IMAD.MOV.U32 R28, RZ, RZ, RZ ;  /* 0x000000ffff1c7224 */ /* 0x000fe200078e00ff */
[----:B------:R-:W-:Y:S01]  /*9a30*/  MOV R117, 0x3ff00000 ;  /* 0x3ff0000000757802 */ /* 0x000fe20000000f00 */
[----:B------:R-:W-:Y:S02]  /*9a40*/  IMAD.MOV.U32 R116, RZ, RZ, 0x0 ;  /* 0x00000000ff747424 */ /* 0x000fe400078e00ff */
[--C-:B------:R-:W-:Y:S02]  /*9a50*/  IMAD.MOV.U32 R92, RZ, RZ, R28.reuse ;  /* 0x000000ffff5c7224 */ /* 0x100fe400078e001c */
        /* <DEDUP_REMOVED lines=9> */
.L_x_133:
[----:B------:R-:W-:Y:S05]  /*9af0*/  BSYNC.RECONVERGENT B1 ;  /* 0x0000000000017941 */ /* 0x000fea0003800200 */
.L_x_131:
[----:B------:R-:W-:Y:S01]  /*9b00*/  DSETP.MAX.AND P0, P1, RZ, R86, PT ;  /* 0x00000056ff00722a */ /* 0x000fe2000390f000 */
[----:B------:R-:W-:Y:S01]  /*9b10*/  IMAD.MOV.U32 R7, RZ, RZ, R87 ;  /* 0x000000ffff077224 */ /* 0x000fe200078e0057 */
[----:B------:R-:W-:Y:S01]  /*9b20*/  BSSY.RECONVERGENT B1, `(.L_x_134) ;  /* 0x000000d000017945 */ /* 0x000fe20003800200 */
[----:B0-----:R-:W-:Y:S02]  /*9b30*/  IMAD.MOV.U32 R4, RZ, RZ, RZ ;  /* 0x000000ffff047224 */ /* 0x001fe400078e00ff */
[----:B------:R-:W-:Y:S01]  /*9b40*/  IMAD.MOV.U32 R5, RZ, RZ, R86 ;  /* 0x000000ffff057224 */ /* 0x000fe200078e0056 */
[----:B------:R-:W-:Y:S02]  /*9b50*/  MOV R86, RZ ;  /* 0x000000ff00567202 */ /* 0x000fe40000000f00 */
[----:B------:R-:W-:Y:S02]  /*9b60*/  FSEL R9, R4, R7, P0 ;  /* 0x0000000704097208 */ /* 0x000fe40000000000 */
[----:B------:R-:W-:Y:S01]  /*9b70*/  SEL R86, R86, R5, P0 ;  /* 0x0000000556567207 */ /* 0x000fe20000000000 */
[----:B------:R-:W-:Y:S01]  /*9b80*/  IMAD.MOV.U32 R5, RZ, RZ, 0x40590000 ;  /* 0x40590000ff057424 */ /* 0x000fe200078e00ff */
[----:B------:R-:W-:-:S02]  /*9b90*/  MOV R4, 0x9bf0 ;  /* 0x00009bf000047802 */ /* 0x000fc40000000f00 */
[----:B------:R-:W-:Y:S01]  /*9ba0*/  @P1 LOP3.LUT R9, R7, 0x80000, RZ, 0xfc, !PT ;  /* 0x0008000007091812 */ /* 0x000fe200078efcff */
[----:B------:R-:W-:-:S04]  /*9bb0*/  IMAD.MOV.U32 R6, RZ, RZ, R86 ;  /* 0x000000ffff067224 */ /* 0x000fc800078e0056 */
[----:B------:R-:W-:-:S04]  /*9bc0*/  IMAD.MOV.U32 R87, RZ, RZ, R9 ;  /* 0x000000ffff577224 */ /* 0x000fc800078e0009 */
[----:B------:R-:W-:-:S07]  /*9bd0*/  IMAD.MOV.U32 R7, RZ, RZ, R87 ;  /* 0x000000ffff077224 */ /* 0x000fce00078e0057 */
[----:B-----5:R-:W-:Y:S05]  /*9be0*/  CALL.REL.NOINC `($_Z18cudaRaytraceKernelPK5Scene8Matrix4DPviii$__internal_accurate_pow) ;  /* 0x000000c800247944 */ /* 0x020fea0003c00000 */
[----:B------:R-:W-:Y:S05]  /*9bf0*/  BSYNC.RECONVERGENT B1 ;  /* 0x0000000000017941 */ /* 0x000fea0003800200 */
.L_x_134:
        /* <DEDUP_REMOVED lines=30> */
.L_x_137:
        /* <DEDUP_REMOVED lines=19> */
[----:B------:R-:W-:Y:S01]  /*9f10*/  @!P0 MOV R8, 0xfff00000 ;  /* 0xfff0000000088802 */ /* 0x000fe20000000f00 */
[----:B------:R-:W-:-:S03]  /*9f20*/  @!P0 IMAD.MOV.U32 R4, RZ, RZ, RZ ;  /* 0x000000ffff048224 */ /* 0x000fc600078e00ff */
[----:B------:R-:W-:-:S07]  /*9f30*/  @!P0 SEL R5, R8, 0x7ff00000, !P2 ;  /* 0x7ff0000008058807 */ /* 0x000fce0005000000 */
.L_x_139:
[----:B------:R-:W-:Y:S05]  /*9f40*/  BSYNC.RECONVERGENT B6 ;  /* 0x0000000000067941 */ /* 0x000fea0003800200 */
.L_x_138:
[----:B------:R-:W-:Y:S01]  /*9f50*/  UMOV UR12, 0xeb851eb8 ;  /* 0xeb851eb8000c7882 */ /* 0x000fe20000000000 */
[----:B------:R-:W-:Y:S01]  /*9f60*/  UMOV UR13, 0x3feeb851 ;  /* 0x3feeb851000d7882 */ /* 0x000fe20000000000 */
[----:B------:R-:W-:Y:S02]  /*9f70*/  DSETP.NEU.AND P0, PT, R28, 1, PT ;  /* 0x3ff000001c00742a */ /* 0x000fe40003f0d000 */
[----:B------:R-:W-:Y:S02]  /*9f80*/  DFMA R4, R4, UR12, R6 ;  /* 0x0000000c04047c2b */ /* 0x000fe40008000006 */
[-C--:B------:R-:W-:Y:S02]  /*9f90*/  DFMA R24, RZ, R112.reuse, R24 ;  /* 0x00000070ff18722b */ /* 0x080fe40000000018 */
[-C--:B------:R-:W-:Y:S02]  /*9fa0*/  DFMA R26, RZ, R112.reuse, R26 ;  /* 0x00000070ff1a722b */ /* 0x080fe4000000001a */
[----:B------:R-:W-:-:S04]  /*9fb0*/  DFMA R114, RZ, R112, R114 ;  /* 0x00000070ff72722b */ /* 0x000fc80000000072 */
[----:B------:R-:W-:Y:S02]  /*9fc0*/  FSEL R116, R4, RZ, P0 ;  /* 0x000000ff04747208 */ /* 0x000fe40000000000 */
[----:B------:R-:W-:-:S07]  /*9fd0*/  FSEL R117, R5, 1.875, P0 ;  /* 0x3ff0000005757808 */ /* 0x000fce0000000000 */
.L_x_136:
[----:B------:R-:W-:Y:S05]  /*9fe0*/  BSYNC.RECONVERGENT B1 ;  /* 0x0000000000017941 */ /* 0x000fea0003800200 */
.L_x_135:
[----:B------:R-:W-:-:S14]  /*9ff0*/  DSETP.GT.AND P0, PT, R116, RZ, PT ;  /* 0x000000ff7400722a */ /* 0x000fdc0003f04000 */
[-C--:B------:R-:W-:Y:S02]  /*a000*/  @P0 DFMA R24, RZ, R116.reuse, R24 ;  /* 0x00000074ff18022b */ /* 0x080fe40000000018 */
[-C--:B------:R-:W-:Y:S02]  /*a010*/  @P0 DFMA R26, RZ, R116.reuse, R26 ;  /* 0x00000074ff1a022b */ /* 0x080fe4000000001a */
[----:B------:R-:W-:-:S11]  /*a020*/  @P0 DFMA R114, RZ, R116, R114 ;  /* 0x00000074ff72022b */ /* 0x000fd60000000072 */
.L_x_115:
[----:B------:R-:W-:Y:S05]  /*a030*/  BSYNC.RECONVERGENT B5 ;  /* 0x0000000000057941 */ /* 0x000fea0003800200 */
.L_x_114:
[-C--:B------:R-:W-:Y:S02]  /*a040*/  DFMA R60, R24, R78.reuse, R60 ;  /* 0x0000004e183c722b */ /* 0x080fe4000000003c */
[-C--:B------:R-:W-:Y:S02]  /*a050*/  DFMA R70, R26, R78.reuse, R70 ;  /* 0x0000004e1a46722b */ /* 0x080fe40000000046 */
[----:B------:R-:W-:-:S11]  /*a060*/  DFMA R68, R114, R78, R68 ;  /* 0x0000004e7244722b */ /* 0x000fd60000000044 */
.L_x_98:
[----:B------:R-:W-:Y:S05]  /*a070*/  BSYNC.RECONVERGENT B4 ;  /* 0x0000000000047941 */ /* 0x000fea0003800200 */
.L_x_97:
[----:B------:R-:W-:-:S14]  /*a080*/  DSETP.GT.AND P0, PT, R58, RZ, PT ;  /* 0x000000ff3a00722a */ /* 0x000fdc0003f04000 */
[----:B------:R-:W-:Y:S05]  /*a090*/  @!P0 BRA `(.L_x_73) ;  /* 0x0000002c00248947 */ /* 0x000fea0003800000 */
[----:B------:R-:W-:Y:S01]  /*a0a0*/  ISETP.GE.AND P1, PT, R3, 0x1, PT ;  /* 0x000000010300780c */ /* 0x000fe20003f26270 */
[----:B------:R-:W-:Y:S01]  /*a0b0*/  UMOV UR12, 0xeb1c432d ;  /* 0xeb1c432d000c7882 */ /* 0x000fe20000000000 */
[----:B------:R-:W-:Y:S01]  /*a0c0*/  UMOV UR13, 0x3f1a36e2 ;  /* 0x3f1a36e2000d7882 */ /* 0x000fe20000000000 */
[----:B------:R-:W-:Y:S01]  /*a0d0*/  IMAD.MOV.U32 R88, RZ, RZ, 0x0 ;  /* 0x00000000ff587424 */ /* 0x000fe200078e00ff */
[----:B------:R-:W-:Y:S01]  /*a0e0*/  DFMA R66, R72, UR12, R66 ;  /* 0x0000000c48427c2b */ /* 0x000fe20008000042 */
[----:B------:R-:W-:Y:S01]  /*a0f0*/  IMAD.MOV.U32 R89, RZ, RZ, 0x412e8480 ;  /* 0x412e8480ff597424 */ /* 0x000fe200078e00ff */
[----:B------:R-:W-:Y:S01]  /*a100*/  DFMA R64, R74, UR12, R64 ;  /* 0x0000000c4a407c2b */ /* 0x000fe20008000040 */
[----:B------:R-:W-:Y:S01]  /*a110*/  CS2R R42, SRZ ;  /* 0x00000000002a7805 */ /* 0x000fe2000001ff00 */
[----:B------:R-:W-:-:S05]  /*a120*/  DFMA R62, R76, UR12, R62 ;  /* 0x0000000c4c3e7c2b */ /* 0x000fca000800003e */
[----:B------:R-:W-:Y:S06]  /*a130*/  @!P1 BRA `(.L_x_140) ;  /* 0x0000000800d49947 */ /* 0x000fec0003800000 */
[----:B------:R-:W-:Y:S01]  /*a140*/  CS2R R42, SRZ ;  /* 0x00000000002a7805 */ /* 0x000fe2000001ff00 */
[----:B------:R-:W-:Y:S02]  /*a150*/  IMAD.MOV.U32 R88, RZ, RZ, 0x0 ;  /* 0x00000000ff587424 */ /* 0x000fe400078e00ff */
[----:B------:R-:W-:-:S07]  /*a160*/  IMAD.MOV.U32 R89, RZ, RZ, 0x412e8480 ;  /* 0x412e8480ff597424 */ /* 0x000fce00078e00ff */
.L_x_151:
        /* <DEDUP_REMOVED lines=69> */
.L_x_144:
[----:B------:R-:W-:Y:S05]  /*a5c0*/  BSYNC.RECONVERGENT B4 ;  /* 0x0000000000047941 */ /* 0x000fea0003800200 */
.L_x_143:
[----:B------:R-:W-:Y:S05]  /*a5d0*/  BRA `(.L_x_142) ;  /* 0x0000000400887947 */ /* 0x000fea0003800000 */
.L_x_141:
        /* <DEDUP_REMOVED lines=39> */
.L_x_146:
[----:B------:R-:W-:Y:S05]  /*a850*/  BSYNC.RECONVERGENT B4 ;  /* 0x0000000000047941 */ /* 0x000fea0003800200 */
.L_x_145:
        /* <DEDUP_REMOVED lines=24> */
.L_x_148:
[----:B------:R-:W-:Y:S05]  /*a9e0*/  BSYNC.RECONVERGENT B4 ;  /* 0x0000000000047941 */ /* 0x000fea0003800200 */
.L_x_147:
        /* <DEDUP_REMOVED lines=22> */
.L_x_150:
[----:B------:R-:W-:Y:S05]  /*ab50*/  BSYNC.RECONVERGENT B4 ;  /* 0x0000000000047941 */ /* 0x000fea0003800200 */
.L_x_149:
        /* <DEDUP_REMOVED lines=10> */
.L_x_142:
[----:B------:R-:W-:-:S06]  /*ac00*/  DSETP.GEU.AND P0, PT, R6, R88, PT ;  /* 0x000000580600722a */ /* 0x000fcc0003f0e000 */
[----:B------:R-:W-:-:S06]  /*ac10*/  DSETP.GE.AND P0, PT, R6, RZ, !P0 ;  /* 0x000000ff0600722a */ /* 0x000fcc0004706000 */
[C---:B------:R-:W-:Y:S02]  /*ac20*/  SEL R42, R43.reuse, R42, P0 ;  /* 0x0000002a2b2a7207 */ /* 0x040fe40000000000 */
[----:B------:R-:W-:Y:S02]  /*ac30*/  IADD3 R43, PT, PT, R43, 0x1, RZ ;  /* 0x000000012b2b7810 */ /* 0x000fe40007ffe0ff */
[----:B------:R-:W-:Y:S02]  /*ac40*/  FSEL R88, R6, R88, P0 ;  /* 0x0000005806587208 */ /* 0x000fe40000000000 */
[----:B------:R-:W-:Y:S02]  /*ac50*/  ISETP.NE.AND P2, PT, R43, R3, PT ;  /* 0x000000032b00720c */ /* 0x000fe40003f45270 */
[----:B------:R-:W-:-:S11]  /*ac60*/  FSEL R89, R7, R89, P0 ;  /* 0x0000005907597208 */ /* 0x000fd60000000000 */
[----:B------:R-:W-:Y:S05]  /*ac70*/  @P2 BRA `(.L_x_151) ;  /* 0xfffffff4003c2947 */ /* 0x000fea000383ffff */
[----:B------:R-:W-:-:S07]  /*ac80*/  IMAD.WIDE.U32 R42, R42, 0x110, RZ ;  /* 0x000001102a2a7825 */ /* 0x000fce00078e00ff */
.L_x_140:
        /* <DEDUP_REMOVED lines=16> */
[----:B------:R-:W-:Y:S01]  /*ad90*/  DSETP.MIN.AND P3, P4, |R72|, |R74|, PT ;  /* 0x4000004a4800722a */ /* 0x000fe20003c60200 */
[----:B------:R-:W-:Y:S01]  /*ada0*/  IMAD.MOV.U32 R9, RZ, RZ, R77 ;  /* 0x000000ffff097224 */ /* 0x000fe200078e004d */
[----:B------:R-:W-:Y:S01]  /*adb0*/  FSEL R25, |R4|, |R7|, P0 ;  /* 0x4000000704197208 */ /* 0x000fe20000000200 */
[--C-:B------:R-:W-:Y:S01]  /*adc0*/  IMAD.MOV.U32 R4, RZ, RZ, R72.reuse ;  /* 0x000000ffff047224 */ /* 0x100fe200078e0048 */
[----:B------:R-:W-:Y:S01]  /*add0*/  DADD R100, -R90, 10 ;  /* 0x402400005a647429 */ /* 0x000fe20000000100 */
[----:B------:R-:W-:Y:S01]  /*ade0*/  IMAD.MOV.U32 R66, RZ, RZ, 0x0 ;  /* 0x00000000ff427424 */ /* 0x000fe200078e00ff */
[----:B------:R-:W-:Y:S01]  /*adf0*/  DADD R96, -R80, 10 ;  /* 0x4024000050607429 */ /* 0x000fe20000000100 */
[----:B------:R-:W-:Y:S01]  /*ae00*/  MOV R67, 0x3fd80000 ;  /* 0x3fd8000000437802 */ /* 0x000fe20000000f00 */
[----:B------:R-:W-:Y:S01]  /*ae10*/  DFMA R88, R76, R88, R62 ;  /* 0x000000584c58722b */ /* 0x000fe2000000003e */
[----:B------:R-:W-:Y:S01]  /*ae20*/  SEL R24, R4, R5, P0 ;  /* 0x0000000504187207 */ /* 0x000fe20000000000 */
[----:B------:R-:W-:Y:S01]  /*ae30*/  IMAD.MOV.U32 R4, RZ, RZ, R73 ;  /* 0x000000ffff047224 */ /* 0x000fe200078e0049 */
[C---:B------:R-:W-:Y:S01]  /*ae40*/  @P2 LOP3.LUT R25, R7.reuse, 0x80000, RZ, 0xfc, !PT ;  /* 0x0008000007192812 */ /* 0x040fe200078efcff */
[----:B------:R-:W-:Y:S01]  /*ae50*/  BSSY.RECONVERGENT B1, `(.L_x_154) ;  /* 0x0000081000017945 */ /* 0x000fe20003800200 */
[----:B------:R-:W-:Y:S01]  /*ae60*/  CS2R R82, SRZ ;  /* 0x0000000000527805 */ /* 0x000fe2000001ff00 */
[----:B------:R-:W-:Y:S01]  /*ae70*/  DSETP.MAX.AND P0, P2, |R100|, |R96|, PT ;  /* 0x400000606400722a */ /* 0x000fe20003a0f200 */
[----:B------:R-:W-:Y:S01]  /*ae80*/  FSEL R31, |R4|, |R7|, P3 ;  /* 0x40000007041f7208 */ /* 0x000fe20001800200 */
[----:B------:R-:W-:Y:S01]  /*ae90*/  IMAD.MOV.U32 R4, RZ, RZ, R72 ;  /* 0x000000ffff047224 */ /* 0x000fe200078e0048 */
[----:B------:R-:W-:Y:S01]  /*aea0*/  @P4 LOP3.LUT R31, R7, 0x80000, RZ, 0xfc, !PT ;  /* 0x00080000071f4812 */ /* 0x000fe200078efcff */
[----:B------:R-:W-:Y:S01]  /*aeb0*/  IMAD.MOV.U32 R8, RZ, RZ, R97 ;  /* 0x000000ffff087224 */ /* 0x000fe200078e0061 */
[----:B------:R-:W-:Y:S01]  /*aec0*/  DADD R92, -R88, -10 ;  /* 0xc0240000585c7429 */ /* 0x000fe20000000100 */
[----:B------:R-:W-:Y:S01]  /*aed0*/  IMAD.MOV.U32 R6, RZ, RZ, R96 ;  /* 0x000000ffff067224 */ /* 0x000fe200078e0060 */
[----:B------:R-:W-:Y:S01]  /*aee0*/  SEL R4, R4, R5, P3 ;  /* 0x0000000504047207 */ /* 0x000fe20001800000 */
[----:B------:R-:W-:Y:S01]  /*aef0*/  IMAD.MOV.U32 R5, RZ, RZ, R101 ;  /* 0x000000ffff057224 */ /* 0x000fe200078e0065 */
[----:B------:R-:W-:Y:S01]  /*af00*/  DSETP.MAX.AND P3, P4, |R76|, R24, PT ;  /* 0x000000184c00722a */ /* 0x000fe20003c6f200 */
[----:B------:R-:W-:-:S02]  /*af10*/  IMAD.MOV.U32 R26, RZ, RZ, R25 ;  /* 0x000000ffff1a7224 */ /* 0x000fc400078e0019 */
[----:B------:R-:W-:Y:S01]  /*af20*/  IMAD.MOV.U32 R30, RZ, RZ, R96 ;  /* 0x000000ffff1e7224 */ /* 0x000fe200078e0060 */
[----:B------:R-:W-:Y:S02]  /*af30*/  FSEL R7, |R5|, |R8|, P0 ;  /* 0x4000000805077208 */ /* 0x000fe40000000200 */
[----:B------:R-:W-:Y:S02]  /*af40*/  MOV R5, R100 ;  /* 0x0000006400057202 */ /* 0x000fe40000000f00 */
[----:B------:R-:W-:Y:S01]  /*af50*/  @P2 LOP3.LUT R7, R8, 0x80000, RZ, 0xfc, !PT ;  /* 0x0008000008072812 */ /* 0x000fe200078efcff */
[----:B------:R-:W-:Y:S01]  /*af60*/  IMAD.MOV.U32 R8, RZ, RZ, R24 ;  /* 0x000000ffff087224 */ /* 0x000fe200078e0018 */
[----:B------:R-:W-:Y:S01]  /*af70*/  SEL R6, R5, R6, P0 ;  /* 0x0000000605067207 */ /* 0x000fe20000000000 */
[----:B------:R-:W-:Y:S01]  /*af80*/  IMAD.MOV.U32 R5, RZ, RZ, R77 ;  /* 0x000000ffff057224 */ /* 0x000fe200078e004d */
[----:B------:R-:W-:Y:S01]  /*af90*/  DSETP.MIN.AND P0, P2, |R76|, R24, PT ;  /* 0x000000184c00722a */ /* 0x000fe20003a00200 */
[--C-:B------:R-:W-:Y:S01]  /*afa0*/  IMAD.MOV.U32 R62, RZ, RZ, R7.reuse ;  /* 0x000000ffff3e7224 */ /* 0x100fe200078e0007 */
[----:B------:R-:W-:Y:S01]  /*afb0*/  MOV R43, R6 ;  /* 0x00000006002b7202 */ /* 0x000fe20000000f00 */
[----:B------:R-:W-:Y:S01]  /*afc0*/  IMAD.MOV.U32 R42, RZ, RZ, R7 ;  /* 0x000000ffff2a7224 */ /* 0x000fe200078e0007 */
[----:B------:R-:W-:Y:S01]  /*afd0*/  FSEL R29, |R5|, R26, P3 ;  /* 0x0000001a051d7208 */ /* 0x000fe20001800200 */
[----:B------:R-:W-:Y:S01]  /*afe0*/  IMAD.MOV.U32 R5, RZ, RZ, R76 ;  /* 0x000000ffff057224 */ /* 0x000fe200078e004c */
[----:B------:R-:W-:Y:S01]  /*aff0*/  @P4 LOP3.LUT R29, R26, 0x80000, RZ, 0xfc, !PT ;  /* 0x000800001a1d4812 */ /* 0x000fe200078efcff */
[----:B------:R-:W-:Y:S01]  /*b000*/  IMAD.MOV.U32 R26, RZ, RZ, R24 ;  /* 0x000000ffff1a7224 */ /* 0x000fe200078e0018 */
[----:B------:R-:W-:Y:S01]  /*b010*/  FSEL R27, |R9|, R25, P0 ;  /* 0x00000019091b7208 */ /* 0x000fe20000000200 */
[C-C-:B------:R-:W-:Y:S01]  /*b020*/  DSETP.MAX.AND P5, P6, |R92|.reuse, R6.reuse, PT ;  /* 0x000000065c00722a */ /* 0x140fe20003eaf200 */
[C---:B------:R-:W-:Y:S01]  /*b030*/  SEL R8, R5.reuse, R8, P3 ;  /* 0x0000000805087207 */ /* 0x040fe20001800000 */
[----:B------:R-:W-:Y:S01]  /*b040*/  IMAD.MOV.U32 R9, RZ, RZ, R29 ;  /* 0x000000ffff097224 */ /* 0x000fe200078e001d */
[----:B------:R-:W-:Y:S01]  /*b050*/  SEL R26, R5, R26, P0 ;  /* 0x0000001a051a7207 */ /* 0x000fe20000000000 */
[----:B------:R-:W-:Y:S01]  /*b060*/  DSETP.MIN.AND P3, P4, |R92|, R6, PT ;  /* 0x000000065c00722a */ /* 0x000fe20003c60200 */
[----:B------:R-:W-:Y:S01]  /*b070*/  @P2 LOP3.LUT R27, R25, 0x80000, RZ, 0xfc, !PT ;  /* 0x00080000191b2812 */ /* 0x000fe200078efcff */
[----:B------:R-:W-:Y:S01]  /*b080*/  DSETP.MIN.AND P0, P2, |R100|, |R96|, PT ;  /* 0x400000606400722a */ /* 0x000fe20003a00200 */
[----:B------:R-:W-:-:S02]  /*b090*/  LOP3.LUT R24, R9, 0xffc00000, RZ, 0xc0, !PT ;  /* 0xffc0000009187812 */ /* 0x000fc400078ec0ff */
[----:B------:R-:W-:Y:S02]  /*b0a0*/  MOV R5, R100 ;  /* 0x0000006400057202 */ /* 0x000fe40000000f00 */
[----:B------:R-:W-:Y:S01]  /*b0b0*/  LOP3.LUT R25, R24, 0x7fd00000, RZ, 0x3c, !PT ;  /* 0x7fd0000018197812 */ /* 0x000fe200078e3cff */
[----:B------:R-:W-:-:S06]  /*b0c0*/  IMAD.MOV.U32 R24, RZ, RZ, RZ ;  /* 0x000000ffff187224 */ /* 0x000fcc00078e00ff */
[----:B------:R-:W-:Y:S01]  /*b0d0*/  DMUL R28, R26, R24 ;  /* 0x000000181a1c7228 */ /* 0x000fe20000000000 */
[----:B------:R-:W-:Y:S01]  /*b0e0*/  SEL R26, R5, R30, P0 ;  /* 0x0000001e051a7207 */ /* 0x000fe20000000000 */
[----:B------:R-:W-:Y:S02]  /*b0f0*/  IMAD.MOV.U32 R5, RZ, RZ, R31 ;  /* 0x000000ffff057224 */ /* 0x000fe400078e001f */
[----:B------:R-:W-:-:S04]  /*b100*/  IMAD.MOV.U32 R27, RZ, RZ, R92 ;  /* 0x000000ffff1b7224 */ /* 0x000fc800078e005c */
[----:B------:R-:W-:Y:S02]  /*b110*/  DMUL R28, R28, R28 ;  /* 0x0000001c1c1c7228 */ /* 0x000fe40000000000 */
[-C--:B------:R-:W-:Y:S01]  /*b120*/  DMUL R30, R4, R24.reuse ;  /* 0x00000018041e7228 */ /* 0x080fe20000000000 */
[----:B------:R-:W-:Y:S01]  /*b130*/  IMAD.MOV.U32 R4, RZ, RZ, R6 ;  /* 0x000000ffff047224 */ /* 0x000fe200078e0006 */
[----:B------:R-:W-:Y:S01]  /*b140*/  DMUL R6, R8, R24 ;  /* 0x0000001808067228 */ /* 0x000fe20000000000 */
[----:B------:R-:W-:-:S03]  /*b150*/  IMAD.MOV.U32 R5, RZ, RZ, R93 ;  /* 0x000000ffff057224 */ /* 0x000fc600078e005d */
[----:B------:R-:W-:Y:S02]  /*b160*/  SEL R4, R27, R4, P5 ;  /* 0x000000041b047207 */ /* 0x000fe40002800000 */
[----:B------:R-:W-:Y:S01]  /*b170*/  DFMA R30, R30, R30, R28 ;  /* 0x0000001e1e1e722b */ /* 0x000fe2000000001c */
[C---:B------:R-:W-:Y:S01]  /*b180*/  FSEL R27, |R5|.reuse, R62, P5 ;  /* 0x0000003e051b7208 */ /* 0x040fe20002800200 */
[----:B------:R-:W-:Y:S01]  /*b190*/  IMAD.MOV.U32 R28, RZ, RZ, R92 ;  /* 0x000000ffff1c7224 */ /* 0x000fe200078e005c */
[----:B------:R-:W-:Y:S02]  /*b1a0*/  @P6 LOP3.LUT R27, R62, 0x80000, RZ, 0xfc, !PT ;  /* 0x000800003e1b6812 */ /* 0x000fe400078efcff */
[----:B------:R-:W-:Y:S02]  /*b1b0*/  FSEL R29, |R5|, R42, P3 ;  /* 0x0000002a051d7208 */ /* 0x000fe40001800200 */
[----:B------:R-:W-:Y:S01]  /*b1c0*/  SEL R28, R28, R43, P3 ;  /* 0x0000002b1c1c7207 */ /* 0x000fe20001800000 */
[----:B------:R-:W-:Y:S01]  /*b1d0*/  IMAD.MOV.U32 R5, RZ, RZ, R27 ;  /* 0x000000ffff057224 */ /* 0x000fe200078e001b */
[----:B------:R-:W-:Y:S01]  /*b1e0*/  DFMA R30, R6, R6, R30 ;  /* 0x00000006061e722b */ /* 0x000fe2000000001e */
[----:B------:R-:W-:Y:S01]  /*b1f0*/  @P4 LOP3.LUT R29, R42, 0x80000, RZ, 0xfc, !PT ;  /* 0x000800002a1d4812 */ /* 0x000fe200078efcff */
[----:B------:R-:W-:-:S02]  /*b200*/  IMAD.MOV.U32 R6, RZ, RZ, R101 ;  /* 0x000000ffff067224 */ /* 0x000fc400078e0065 */
[----:B------:R-:W-:Y:S01]  /*b210*/  LOP3.LUT R27, R5, 0xffc00000, RZ, 0xc0, !PT ;  /* 0xffc00000051b7812 */ /* 0x000fe200078ec0ff */
[----:B------:R-:W-:Y:S01]  /*b220*/  IMAD.MOV.U32 R42, RZ, RZ, RZ ;  /* 0x000000ffff2a7224 */ /* 0x000fe200078e00ff */
[----:B------:R-:W0:Y:S02]  /*b230*/  MUFU.RSQ64H R43, R31 ;  /* 0x0000001f002b7308 */ /* 0x000e240000001c00 */
        /* <DEDUP_REMOVED lines=8> */
[----:B0-----:R-:W-:-:S05]  /*b2c0*/  DMUL R62, R42, R42 ;  /* 0x0000002a2a3e7228 */ /* 0x001fca0000000000 */
[----:B------:R-:W-:Y:S02]  /*b2d0*/  DMUL R26, R26, R6 ;  /* 0x000000061a1a7228 */ /* 0x000fe40000000000 */
[----:B------:R-:W-:Y:S02]  /*b2e0*/  DMUL R28, R28, R28 ;  /* 0x0000001c1c1c7228 */ /* 0x000fe40000000000 */
[----:B------:R-:W-:Y:S02]  /*b2f0*/  DFMA R62, R30, -R62, 1 ;  /* 0x3ff000001e3e742b */ /* 0x000fe4000000083e */
[----:B------:R-:W-:-:S04]  /*b300*/  DADD R30, |R72|, |R74| ;  /* 0x00000000481e7229 */ /* 0x000fc8000000064a */
[----:B------:R-:W-:Y:S02]  /*b310*/  DFMA R28, R26, R26, R28 ;  /* 0x0000001a1a1c722b */ /* 0x000fe4000000001c */
[----:B------:R-:W-:Y:S02]  /*b320*/  DMUL R26, R4, R6 ;  /* 0x00000006041a7228 */ /* 0x000fe40000000000 */
[----:B------:R-:W-:Y:S02]  /*b330*/  DFMA R64, R62, R66, 0.5 ;  /* 0x3fe000003e40742b */ /* 0x000fe40000000042 */
[----:B------:R-:W-:-:S04]  /*b340*/  DMUL R62, R42, R62 ;  /* 0x0000003e2a3e7228 */ /* 0x000fc80000000000 */
[----:B------:R-:W-:Y:S01]  /*b350*/  DFMA R28, R26, R26, R28 ;  /* 0x0000001a1a1c722b */ /* 0x000fe2000000001c */
[----:B------:R-:W-:-:S03]  /*b360*/  IMAD.MOV.U32 R26, RZ, RZ, RZ ;  /* 0x000000ffff1a7224 */ /* 0x000fc600078e00ff */
[----:B------:R-:W-:Y:S02]  /*b370*/  DFMA R62, R64, R62, R42 ;  /* 0x0000003e403e722b */ /* 0x000fe4000000002a */
[----:B------:R-:W0:Y:S01]  /*b380*/  MUFU.RSQ64H R27, R29 ;  /* 0x0000001d001b7308 */ /* 0x000e220000001c00 */
[----:B------:R-:W-:-:S05]  /*b390*/  DADD R42, |R76|, R30 ;  /* 0x000000004c2a7229 */ /* 0x000fca000000021e */
[----:B------:R-:W-:-:S03]  /*b3a0*/  DMUL R62, R24, R62 ;  /* 0x0000003e183e7228 */ /* 0x000fc60000000000 */
[C---:B------:R-:W-:Y:S02]  /*b3b0*/  DADD R24, R42.reuse, +INF ;  /* 0x7ff000002a187429 */ /* 0x040fe40000000000 */
[----:B------:R-:W-:Y:S02]  /*b3c0*/  DSETP.GT.AND P0, PT, R42, RZ, PT ;  /* 0x000000ff2a00722a */ /* 0x000fe40003f04000 */
[----:B0-----:R-:W-:-:S06]  /*b3d0*/  DMUL R30, R26, R26 ;  /* 0x0000001a1a1e7228 */ /* 0x001fcc0000000000 */
[----:B------:R-:W-:Y:S02]  /*b3e0*/  FSEL R24, R62, R24, P0 ;  /* 0x000000183e187208 */ /* 0x000fe40000000000 */
[----:B------:R-:W-:Y:S02]  /*b3f0*/  FSEL R25, R63, R25, P0 ;  /* 0x000000193f197208 */ /* 0x000fe40000000000 */
[----:B------:R-:W-:Y:S01]  /*b400*/  FSEL R24, R24, RZ, P2 ;  /* 0x000000ff18187208 */ /* 0x000fe20001000000 */
[----:B------:R-:W-:Y:S01]  /*b410*/  DFMA R30, R28, -R30, 1 ;  /* 0x3ff000001c1e742b */ /* 0x000fe2000000081e */
[----:B------:R-:W-:-:S06]  /*b420*/  FSEL R25, R25, RZ, P2 ;  /* 0x000000ff19197208 */ /* 0x000fcc0001000000 */
[----:B------:R-:W-:Y:S02]  /*b430*/  DMUL R72, R72, R24 ;  /* 0x0000001848487228 */ /* 0x000fe40000000000 */
[----:B------:R-:W-:Y:S02]  /*b440*/  DFMA R8, R30, R66, 0.5 ;  /* 0x3fe000001e08742b */ /* 0x000fe40000000042 */
[----:B------:R-:W-:Y:S01]  /*b450*/  DMUL R30, R26, R30 ;  /* 0x0000001e1a1e7228 */ /* 0x000fe20000000000 */
[----:B------:R-:W-:Y:S01]  /*b460*/  IMAD.MOV.U32 R67, RZ, RZ, 0x3ff00000 ;  /* 0x3ff00000ff437424 */ /* 0x000fe200078e00ff */
[-C--:B------:R-:W-:Y:S02]  /*b470*/  DMUL R74, R74, R24.reuse ;  /* 0x000000184a4a7228 */ /* 0x080fe40000000000 */
[----:B------:R-:W-:Y:S02]  /*b480*/  DMUL R76, R76, R24 ;  /* 0x000000184c4c7228 */ /* 0x000fe40000000000 */
[----:B------:R-:W-:-:S02]  /*b490*/  DADD R24, |R100|, |R96| ;  /* 0x0000000064187229 */ /* 0x000fc40000000660 */
[----:B------:R-:W-:Y:S01]  /*b4a0*/  DFMA R8, R8, R30, R26 ;  /* 0x0000001e0808722b */ /* 0x000fe2000000001a */
[----:B------:R-:W-:Y:S02]  /*b4b0*/  CS2R R26, SRZ ;  /* 0x00000000001a7805 */ /* 0x000fe4000001ff00 */
        /* <DEDUP_REMOVED lines=26> */
.L_x_155:
[----:B------:R-:W-:Y:S05]  /*b660*/  BSYNC.RECONVERGENT B1 ;  /* 0x0000000000017941 */ /* 0x000fea0003800200 */
.L_x_154:
        /* <DEDUP_REMOVED lines=12> */
[----:B------:R-:W-:Y:S01]  /*b730*/  FSEL R4, R8, R6, P0 ;  /* 0x0000000608047208 */ /* 0x000fe20000000000 */
[----:B------:R-:W-:Y:S01]  /*b740*/  DFMA R78, R26, UR12, R88 ;  /* 0x0000000c1a4e7c2b */ /* 0x000fe20008000058 */
        /* <DEDUP_REMOVED lines=17> */
[----:B------:R-:W-:Y:S01]  /*b860*/  DFMA R84, R92, R26, R6 ;  /* 0x0000001a5c54722b */ /* 0x000fe20000000006 */
[----:B------:R-:W-:Y:S10]  /*b870*/  @!P1 BRA `(.L_x_156) ;  /* 0x0000000800cc9947 */ /* 0x000ff40003800000 */
[----:B------:R-:W-:Y:S01]  /*b880*/  BSSY.RECONVERGENT B5, `(.L_x_156) ;  /* 0x00000b2000057945 */ /* 0x000fe20003800200 */
[----:B------:R-:W-:-:S07]  /*b890*/  IMAD.MOV.U32 R42, RZ, RZ, RZ ;  /* 0x000000ffff2a7224 */ /* 0x000fce00078e00ff */
.L_x_168:
        /* <DEDUP_REMOVED lines=26> */
[C---:B------:R-:W-:Y:S02]  /*ba40*/  DFMA R106, R100.reuse, R106, R114 ;  /* 0x0000006a646a722b */ /* 0x040fe40000000072 */
[----:B------:R-:W-:-:S02]  /*ba50*/  DFMA R98, R100, R98, R116 ;  /* 0x000000626462722b */ /* 0x000fc40000000074 */
[----:B------:R-:W-:Y:S02]  /*ba60*/  DFMA R102, R78, R30, R102 ;  /* 0x0000001e4e66722b */ /* 0x000fe40000000066 */
[----:B------:R-:W-:Y:S02]  /*ba70*/  DFMA R94, R100, R76, R94 ;  /* 0x0000004c645e722b */ /* 0x000fe4000000005e */
        /* <DEDUP_REMOVED lines=40> */
.L_x_161:
[----:B------:R-:W-:Y:S05]  /*bd00*/  BSYNC.RECONVERGENT B7 ;  /* 0x0000000000077941 */ /* 0x000fea0003800200 */
.L_x_160:
[----:B------:R-:W-:Y:S05]  /*bd10*/  BRA `(.L_x_159) ;  /* 0x0000000400887947 */ /* 0x000fea0003800000 */
.L_x_158:
        /* <DEDUP_REMOVED lines=39> */
.L_x_163:
[----:B------:R-:W-:Y:S05]  /*bf90*/  BSYNC.RECONVERGENT B7 ;  /* 0x0000000000077941 */ /* 0x000fea0003800200 */
.L_x_162:
        /* <DEDUP_REMOVED lines=22> */
[----:B------:R-:W-:Y:S01]  /*c100*/  MOV R104, R6 ;  /* 0x0000000600687202 */ /* 0x000fe20000000f00 */
[----:B------:R-:W-:-:S07]  /*c110*/  IMAD.MOV.U32 R105, RZ, RZ, R5 ;  /* 0x000000ffff697224 */ /* 0x000fce00078e0005 */
.L_x_165:
[----:B------:R-:W-:Y:S05]  /*c120*/  BSYNC.RECONVERGENT B7 ;  /* 0x0000000000077941 */ /* 0x000fea0003800200 */
.L_x_164:
        /* <DEDUP_REMOVED lines=22> */
.L_x_167:
[----:B------:R-:W-:Y:S05]  /*c290*/  BSYNC.RECONVERGENT B7 ;  /* 0x0000000000077941 */ /* 0x000fea0003800200 */
.L_x_166:
        /* <DEDUP_REMOVED lines=10> */
.L_x_159:
[----:B------:R-:W-:Y:S05]  /*c340*/  BSYNC.RECONVERGENT B6 ;  /* 0x0000000000067941 */ /* 0x000fea0003800200 */
.L_x_157:
[----:B------:R-:W-:Y:S01]  /*c350*/  DSETP.GEU.AND P0, PT, R6, 1000000, PT ;  /* 0x412e84800600742a */ /* 0x000fe20003f0e000 */
[----:B------:R-:W-:-:S05]  /*c360*/  VIADD R42, R42, 0x1 ;  /* 0x000000012a2a7836 */ /* 0x000fca0000000000 */
[----:B------:R-:W-:Y:S01]  /*c370*/  DSETP.GE.AND P0, PT, R6, RZ, !P0 ;  /* 0x000000ff0600722a */ /* 0x000fe20004706000 */
[----:B------:R-:W-:-:S13]  /*c380*/  ISETP.LT.AND P1, PT, R42, R3, PT ;  /* 0x000000032a00720c */ /* 0x000fda0003f21270 */
[----:B------:R-:W-:Y:S05]  /*c390*/  @!P0 BRA P1, `(.L_x_168) ;  /* 0xfffffff400408947 */ /* 0x000fea000083ffff */
[----:B------:R-:W-:Y:S05]  /*c3a0*/  BSYNC.RECONVERGENT B5 ;  /* 0x0000000000057941 */ /* 0x000fea0003800200 */
.L_x_156:
[----:B------:R-:W2:Y:S01]  /*c3b0*/  LDG.E R8, desc[UR6][R86.64+0x110] ;  /* 0x0001100656087981 */ /* 0x000ea2000c1e1900 */
[----:B------:R-:W-:Y:S01]  /*c3c0*/  DSETP.MAX.AND P1, P2, RZ, R84, PT ;  /* 0x00000054ff00722a */ /* 0x000fe20003a2f000 */
[----:B------:R-:W-:Y:S01]  /*c3d0*/  IMAD.MOV.U32 R5, RZ, RZ, R85 ;  /* 0x000000ffff057224 */ /* 0x000fe200078e0055 */
[----:B------:R-:W-:Y:S01]  /*c3e0*/  MOV R4, RZ ;  /* 0x000000ff00047202 */ /* 0x000fe20000000f00 */
[----:B------:R-:W-:Y:S01]  /*c3f0*/  BSSY.RECONVERGENT B1, `(.L_x_169) ;  /* 0x000003c000017945 */ /* 0x000fe20003800200 */
[----:B------:R-:W-:Y:S01]  /*c400*/  IMAD.MOV.U32 R82, RZ, RZ, 0x0 ;  /* 0x00000000ff527424 */ /* 0x000fe200078e00ff */
[----:B------:R-:W-:Y:S02]  /*c410*/  CS2R R80, SRZ ;  /* 0x0000000000507805 */ /* 0x000fe4000001ff00 */
[C---:B------:R-:W-:Y:S01]  /*c420*/  FSEL R7, R4.reuse, R5, P1 ;  /* 0x0000000504077208 */ /* 0x040fe20000800000 */
[----:B------:R-:W-:Y:S01]  /*c430*/  IMAD.MOV.U32 R83, RZ, RZ, 0x3ff00000 ;  /* 0x3ff00000ff537424 */ /* 0x000fe200078e00ff */
[----:B------:R-:W-:Y:S01]  /*c440*/  SEL R4, R4, R84, P1 ;  /* 0x0000005404047207 */ /* 0x000fe20000800000 */
[----:B------:R-:W-:-:S02]  /*c450*/  IMAD.MOV.U32 R24, RZ, RZ, 0x0 ;  /* 0x00000000ff187424 */ /* 0x000fc400078e00ff */
[----:B------:R-:W-:Y:S02]  /*c460*/  IMAD.MOV.U32 R25, RZ, RZ, 0x3ff00000 ;  /* 0x3ff00000ff197424 */ /* 0x000fe400078e00ff */
        /* <DEDUP_REMOVED lines=38> */
.L_x_170:
        /* <DEDUP_REMOVED lines=11> */
[----:B------:R-:W-:-:S05]  /*c780*/  FSEL R29, RZ, 1.875, !P0 ;  /* 0x3ff00000ff1d7808 */ /* 0x000fca0004000000 */
[--C-:B------:R-:W-:Y:S02]  /*c790*/  IMAD.MOV.U32 R79, RZ, RZ, R29.reuse ;  /* 0x000000ffff4f7224 */ /* 0x100fe400078e001d */
[----:B------:R-:W-:-:S07]  /*c7a0*/  IMAD.MOV.U32 R31, RZ, RZ, R29 ;  /* 0x000000ffff1f7224 */ /* 0x000fce00078e001d */
.L_x_171:
[----:B------:R-:W-:Y:S05]  /*c7b0*/  BSYNC.RECONVERGENT B1 ;  /* 0x0000000000017941 */ /* 0x000fea0003800200 */
.L_x_169:
[----:B------:R-:W-:Y:S01]  /*c7c0*/  DSETP.MAX.AND P0, P1, RZ, R72, PT ;  /* 0x00000048ff00722a */ /* 0x000fe2000390f000 */
[----:B0-----:R-:W-:Y:S01]  /*c7d0*/  IMAD.MOV.U32 R4, RZ, RZ, RZ ;  /* 0x000000ffff047224 */ /* 0x001fe200078e00ff */
[----:B------:R-:W-:Y:S01]  /*c7e0*/  MOV R7, R73 ;  /* 0x0000004900077202 */ /* 0x000fe20000000f00 */
[----:B------:R-:W-:Y:S01]  /*c7f0*/  IMAD.MOV.U32 R5, RZ, RZ, R72 ;  /* 0x000000ffff057224 */ /* 0x000fe200078e0048 */
[----:B------:R-:W-:Y:S01]  /*c800*/  BSSY.RECONVERGENT B1, `(.L_x_172) ;  /* 0x000000b000017945 */ /* 0x000fe20003800200 */
[----:B------:R-:W-:Y:S01]  /*c810*/  IMAD.MOV.U32 R72, RZ, RZ, RZ ;  /* 0x000000ffff487224 */ /* 0x000fe200078e00ff */
[----:B------:R-:W-:Y:S02]  /*c820*/  FSEL R9, R4, R7, P0 ;  /* 0x0000000704097208 */ /* 0x000fe40000000000 */
[----:B------:R-:W-:Y:S02]  /*c830*/  MOV R4, 0xc8b0 ;  /* 0x0000c8b000047802 */ /* 0x000fe40000000f00 */
[----:B------:R-:W-:Y:S01]  /*c840*/  SEL R72, R72, R5, P0 ;  /* 0x0000000548487207 */ /* 0x000fe20000000000 */
[----:B------:R-:W-:-:S03]  /*c850*/  IMAD.MOV.U32 R5, RZ, RZ, 0x40590000 ;  /* 0x40590000ff057424 */ /* 0x000fc600078e00ff */
[----:B------:R-:W-:Y:S01]  /*c860*/  @P1 LOP3.LUT R9, R7, 0x80000, RZ, 0xfc, !PT ;  /* 0x0008000007091812 */ /* 0x000fe200078efcff */
[----:B------:R-:W-:-:S04]  /*c870*/  IMAD.MOV.U32 R6, RZ, RZ, R72 ;  /* 0x000000ffff067224 */ /* 0x000fc800078e0048 */
[----:B------:R-:W-:-:S04]  /*c880*/  IMAD.MOV.U32 R73, RZ, RZ, R9 ;  /* 0x000000ffff497224 */ /* 0x000fc800078e0009 */
[----:B------:R-:W-:-:S07]  /*c890*/  IMAD.MOV.U32 R7, RZ, RZ, R73 ;  /* 0x000000ffff077224 */ /* 0x000fce00078e0049 */
[----:B-----5:R-:W-:Y:S05]  /*c8a0*/  CALL.REL.NOINC `($_Z18cudaRaytraceKernelPK5Scene8Matrix4DPviii$__internal_accurate_pow) ;  /* 0x0000009800f47944 */ /* 0x020fea0003c00000 */
[----:B------:R-:W-:Y:S05]  /*c8b0*/  BSYNC.RECONVERGENT B1 ;  /* 0x0000000000017941 */ /* 0x000fea0003800200 */
.L_x_172:
        /* <DEDUP_REMOVED lines=30> */
.L_x_175:
[C---:B------:R-:W-:Y:S01]  /*caa0*/  DADD R8, R28.reuse, 5 ;  /* 0x401400001c087429 */ /* 0x040fe20000000000 */
[----:B------:R-:W-:Y:S01]  /*cab0*/  MOV R4, R6 ;  /* 0x0000000600047202 */ /* 0x000fe20000000f00 */
[----:B------:R-:W-:Y:S01]  /*cac0*/  DSETP.NEU.AND P0, PT, R28, RZ, PT ;  /* 0x000000ff1c00722a */ /* 0x000fe20003f0d000 */
[----:B------:R-:W-:Y:S01]  /*cad0*/  ISETP.GE.AND P2, PT, R29, RZ, PT ;  /* 0x000000ff1d00720c */ /* 0x000fe20003f46270 */
        /* <DEDUP_REMOVED lines=18> */
.L_x_177:
[----:B------:R-:W-:Y:S05]  /*cc00*/  BSYNC.RECONVERGENT B5 ;  /* 0x0000000000057941 */ /* 0x000fea0003800200 */
.L_x_176:
        /* <DEDUP_REMOVED lines=9> */
.L_x_174:
[----:B------:R-:W-:Y:S05]  /*cca0*/  BSYNC.RECONVERGENT B1 ;  /* 0x0000000000017941 */ /* 0x000fea0003800200 */
.L_x_173:
[----:B------:R-:W-:-:S14]  /*ccb0*/  DSETP.GT.AND P0, PT, R84, RZ, PT ;  /* 0x000000ff5400722a */ /* 0x000fdc0003f04000 */
[-C--:B------:R-:W-:Y:S02]  /*ccc0*/  @P0 DFMA R24, RZ, R84.reuse, R24 ;  /* 0x00000054ff18022b */ /* 0x080fe40000000018 */
[-C--:B------:R-:W-:Y:S02]  /*ccd0*/  @P0 DFMA R26, RZ, R84.reuse, R26 ;  /* 0x00000054ff1a022b */ /* 0x080fe4000000001a */
[----:B------:R-:W-:-:S11]  /*cce0*/  @P0 DFMA R82, RZ, R84, R82 ;  /* 0x00000054ff52022b */ /* 0x000fd60000000052 */
.L_x_153:
[----:B------:R-:W-:Y:S05]  /*ccf0*/  BSYNC.RECONVERGENT B4 ;  /* 0x0000000000047941 */ /* 0x000fea0003800200 */
.L_x_152:
[-C--:B------:R-:W-:Y:S02]  /*cd00*/  DFMA R60, R24, R58.reuse, R60 ;  /* 0x0000003a183c722b */ /* 0x080fe4000000003c */
[-C--:B------:R-:W-:Y:S02]  /*cd10*/  DFMA R70, R26, R58.reuse, R70 ;  /* 0x0000003a1a46722b */ /* 0x080fe40000000046 */
[----:B------:R-:W-:-:S11]  /*cd20*/  DFMA R68, R82, R58, R68 ;  /* 0x0000003a5244722b */ /* 0x000fd60000000044 */
.L_x_73:
[----:B------:R-:W-:Y:S05]  /*cd30*/  BSYNC.RECONVERGENT B3 ;  /* 0x0000000000037941 */ /* 0x000fea0003800200 */
.L_x_72:
[-C--:B------:R-:W-:Y:S02]  /*cd40*/  DFMA R36, R60, R44.reuse, R36 ;  /* 0x0000002c3c24722b */ /* 0x080fe40000000024 */
[-C--:B------:R-:W-:Y:S02]  /*cd50*/  DFMA R38, R70, R44.reuse, R38 ;  /* 0x0000002c4626722b */ /* 0x080fe40000000026 */
[----:B------:R-:W-:-:S11]  /*cd60*/  DFMA R40, R68, R44, R40 ;  /* 0x0000002c4428722b */ /* 0x000fd60000000028 */
.L_x_56:
[----:B------:R-:W-:Y:S05]  /*cd70*/  BSYNC.RECONVERGENT B2 ;  /* 0x0000000000027941 */ /* 0x000fea0003800200 */
.L_x_55:
[----:B------:R-:W-:Y:S01]  /*cd80*/  DSETP.GT.AND P0, PT, R34, RZ, PT ;  /* 0x000000ff2200722a */ /* 0x000fe20003f04000 */
[----:B------:R-:W-:Y:S02]  /*cd90*/  IMAD.MOV.U32 R44, RZ, RZ, 0x0 ;  /* 0x00000000ff2c7424 */ /* 0x000fe400078e00ff */
[----:B------:R-:W-:-:S11]  /*cda0*/  IMAD.MOV.U32 R45, RZ, RZ, 0x3ff00000 ;  /* 0x3ff00000ff2d7424 */ /* 0x000fd600078e00ff */
        /* <DEDUP_REMOVED lines=11> */
[----:B------:R-:W-:Y:S02]  /*ce60*/  CS2R R42, SRZ ;  /* 0x00000000002a7805 */ /* 0x000fe4000001ff00 */
[----:B------:R-:W-:Y:S01]  /*ce70*/  MOV R64, 0x0 ;  /* 0x0000000000407802 */ /* 0x000fe20000000f00 */
[----:B------:R-:W-:-:S07]  /*ce80*/  IMAD.MOV.U32 R65, RZ, RZ, 0x412e8480 ;  /* 0x412e8480ff417424 */ /* 0x000fce00078e00ff */
.L_x_189:
        /* <DEDUP_REMOVED lines=69> */
.L_x_182:
[----:B------:R-:W-:Y:S05]  /*d2e0*/  BSYNC.RECONVERGENT B2 ;  /* 0x0000000000027941 */ /* 0x000fea0003800200 */
.L_x_181:
[----:B------:R-:W-:Y:S05]  /*d2f0*/  BRA `(.L_x_180) ;  /* 0x0000000400887947 */ /* 0x000fea0003800000 */
.L_x_179:
        /* <DEDUP_REMOVED lines=39> */
.L_x_184:
[----:B------:R-:W-:Y:S05]  /*d570*/  BSYNC.RECONVERGENT B2 ;  /* 0x0000000000027941 */ /* 0x000fea0003800200 */
.L_x_183:
        /* <DEDUP_REMOVED lines=24> */
.L_x_186:
[----:B------:R-:W-:Y:S05]  /*d700*/  BSYNC.RECONVERGENT B2 ;  /* 0x0000000000027941 */ /* 0x000fea0003800200 */
.L_x_185:
        /* <DEDUP_REMOVED lines=22> */
.L_x_188:
[----:B------:R-:W-:Y:S05]  /*d870*/  BSYNC.RECONVERGENT B2 ;  /* 0x0000000000027941 */ /* 0x000fea0003800200 */
.L_x_187:
        /* <DEDUP_REMOVED lines=10> */
.L_x_180:
        /* <DEDUP_REMOVED lines=9> */
.L_x_178:
        /* <DEDUP_REMOVED lines=12> */
[----:B------:R-:W-:Y:S01]  /*da70*/  MOV R5, R48 ;  /* 0x0000003000057202 */ /* 0x000fe20000000f00 */
[----:B------:R-:W-:Y:S01]  /*da80*/  IMAD.MOV.U32 R7, RZ, RZ, R49 ;  /* 0x000000ffff077224 */ /* 0x000fe200078e0031 */
[-C--:B------:R-:W-:Y:S01]  /*da90*/  DFMA R58, R50, R64.reuse, R58 ;  /* 0x00000040323a722b */ /* 0x080fe2000000003a */
[----:B------:R-:W-:Y:S01]  /*daa0*/  IMAD.MOV.U32 R28, RZ, RZ, RZ ;  /* 0x000000ffff1c7224 */ /* 0x000fe200078e00ff */
[-C--:B------:R-:W-:Y:S01]  /*dab0*/  DFMA R56, R48, R64.reuse, R56 ;  /* 0x000000403038722b */ /* 0x080fe20000000038 */
[----:B------:R-:W-:Y:S01]  /*dac0*/  BSSY.RECONVERGENT B1, `(.L_x_192) ;  /* 0x0000085000017945 */ /* 0x000fe20003800200 */
[----:B------:R-:W-:Y:S01]  /*dad0*/  FSEL R9, |R4|, |R7|, P0 ;  /* 0x4000000704097208 */ /* 0x000fe20000000200 */
[----:B------:R-:W-:Y:S01]  /*dae0*/  IMAD.MOV.U32 R4, RZ, RZ, R50 ;  /* 0x000000ffff047224 */ /* 0x000fe200078e0032 */
[----:B------:R-:W-:Y:S01]  /*daf0*/  DFMA R54, R46, R64, R54 ;  /* 0x000000402e36722b */ /* 0x000fe20000000036 */
[----:B------:R-:W-:Y:S01]  /*db00*/  IMAD.MOV.U32 R80, RZ, RZ, 0x0 ;  /* 0x00000000ff507424 */ /* 0x000fe200078e00ff */
[----:B------:R-:W-:Y:S01]  /*db10*/  DADD R90, -R58, 10 ;  /* 0x402400003a5a7429 */ /* 0x000fe20000000100 */
[----:B------:R-:W-:Y:S01]  /*db20*/  IMAD.MOV.U32 R81, RZ, RZ, 0x3ff00000 ;  /* 0x3ff00000ff517424 */ /* 0x000fe200078e00ff */
[----:B------:R-:W-:Y:S01]  /*db30*/  @P1 LOP3.LUT R9, R7, 0x80000, RZ, 0xfc, !PT ;  /* 0x0008000007091812 */ /* 0x000fe200078efcff */
[----:B------:R-:W-:Y:S01]  /*db40*/  DADD R88, -R56, 10 ;  /* 0x4024000038587429 */ /* 0x000fe20000000100 */
[----:B------:R-:W-:Y:S01]  /*db50*/  SEL R6, R4, R5, P0 ;  /* 0x0000000504067207 */ /* 0x000fe20000000000 */
[----:B------:R-:W-:-:S02]  /*db60*/  DSETP.MIN.AND P0, P1, |R50|, |R48|, PT ;  /* 0x400000303200722a */ /* 0x000fc40003900200 */
[----:B------:R-:W-:Y:S01]  /*db70*/  IMAD.MOV.U32 R7, RZ, RZ, R9 ;  /* 0x000000ffff077224 */ /* 0x000fe200078e0009 */
[----:B------:R-:W-:Y:S01]  /*db80*/  DADD R86, -R54, -10 ;  /* 0xc024000036567429 */ /* 0x000fe20000000100 */
[----:B------:R-:W-:Y:S02]  /*db90*/  IMAD.MOV.U32 R8, RZ, RZ, R6 ;  /* 0x000000ffff087224 */ /* 0x000fe400078e0006 */
[----:B------:R-:W-:Y:S01]  /*dba0*/  SEL R4, R4, R5, P0 ;  /* 0x0000000504047207 */ /* 0x000fe20000000000 */
[----:B------:R-:W-:Y:S01]  /*dbb0*/  IMAD.MOV.U32 R5, RZ, RZ, R47 ;  /* 0x000000ffff057224 */ /* 0x000fe200078e002f */
[C-C-:B------:R-:W-:Y:S01]  /*dbc0*/  DSETP.MAX.AND P4, P5, |R46|.reuse, R6.reuse, PT ;  /* 0x000000062e00722a */ /* 0x140fe20003d8f200 */
[----:B------:R-:W-:Y:S01]  /*dbd0*/  IMAD.MOV.U32 R26, RZ, RZ, R7 ;  /* 0x000000ffff1a7224 */ /* 0x000fe200078e0007 */
[----:B------:R-:W-:Y:S01]  /*dbe0*/  DSETP.MIN.AND P2, P3, |R46|, R6, PT ;  /* 0x000000062e00722a */ /* 0x000fe20003b40200 */
        /* <DEDUP_REMOVED lines=10> */
[----:B------:R-:W-:Y:S01]  /*dc90*/  LOP3.LUT R27, R26, 0x7fd00000, RZ, 0x3c, !PT ;  /* 0x7fd000001a1b7812 */ /* 0x000fe200078e3cff */
[----:B------:R-:W-:Y:S01]  /*dca0*/  IMAD.MOV.U32 R26, RZ, RZ, RZ ;  /* 0x000000ffff1a7224 */ /* 0x000fe200078e00ff */
[----:B------:R-:W-:Y:S01]  /*dcb0*/  SEL R6, R5, R8, P2 ;  /* 0x0000000805067207 */ /* 0x000fe20001000000 */
[----:B------:R-:W-:Y:S01]  /*dcc0*/  IMAD.MOV.U32 R7, RZ, RZ, R9 ;  /* 0x000000ffff077224 */ /* 0x000fe200078e0009 */
[----:B------:R-:W-:Y:S01]  /*dcd0*/  MOV R8, R49 ;  /* 0x0000003100087202 */ /* 0x000fe20000000f00 */
[----:B------:R-:W-:-:S04]  /*dce0*/  IMAD.MOV.U32 R5, RZ, RZ, R51 ;  /* 0x000000ffff057224 */ /* 0x000fc800078e0033 */
        /* <DEDUP_REMOVED lines=51> */
[----:B------:R-:W-:Y:S02]  /*e020*/  DFMA R62, R62, R64, R28 ;  /* 0x000000403e3e722b */ /* 0x000fe4000000001c */
[----:B------:R-:W-:Y:S02]  /*e030*/  DADD R60, |R46|, R60 ;  /* 0x000000002e3c7229 */ /* 0x000fe4000000023c */
        /* <DEDUP_REMOVED lines=11> */
[----:B------:R-:W-:-:S03]  /*e0f0*/  FSEL R28, R63, R29, P0 ;  /* 0x0000001d3f1c7208 */ /* 0x000fc60000000000 */
[----:B------:R0:W1:Y:S01]  /*e100*/  MUFU.RSQ64H R74, R25 ;  /* 0x00000019004a7308 */ /* 0x0000620000001c00 */
[----:B------:R-:W-:Y:S02]  /*e110*/  FSEL R26, R26, RZ, P1 ;  /* 0x000000ff1a1a7208 */ /* 0x000fe40000800000 */
        /* <DEDUP_REMOVED lines=31> */
.L_x_193:
[----:B------:R-:W-:Y:S05]  /*e310*/  BSYNC.RECONVERGENT B1 ;  /* 0x0000000000017941 */ /* 0x000fea0003800200 */
.L_x_192:
        /* <DEDUP_REMOVED lines=76> */
[----:B------:R-:W-:Y:S02]  /*e7e0*/  IMAD.MOV.U32 R24, RZ, RZ, R8 ;  /* 0x000000ffff187224 */ /* 0x000fe400078e0008 */
        /* <DEDUP_REMOVED lines=8> */
.L_x_197:
[----:B------:R-:W-:Y:S05]  /*e870*/  BSYNC.RECONVERGENT B4 ;  /* 0x0000000000047941 */ /* 0x000fea0003800200 */
.L_x_196:
[----:B------:R-:W-:-:S08]  /*e880*/  DADD R4, R74, -R4 ;  /* 0x000000004a047229 */ /* 0x000fd00000000804 */
[C---:B------:R-:W-:Y:S02]  /*e890*/  DMUL R78, R4.reuse, R82 ;  /* 0x00000052044e7228 */ /* 0x040fe40000000000 */
[C---:B------:R-:W-:Y:S02]  /*e8a0*/  DMUL R74, R4.reuse, R42 ;  /* 0x0000002a044a7228 */ /* 0x040fe40000000000 */
[----:B------:R-:W-:-:S04]  /*e8b0*/  DMUL R4, R4, R62 ;  /* 0x0000003e04047228 */ /* 0x000fc80000000000 */
[-C--:B------:R-:W-:Y:S02]  /*e8c0*/  DFMA R78, R30, R84.reuse, R78 ;  /* 0x000000541e4e722b */ /* 0x080fe4000000004e */
[-C--:B------:R-:W-:Y:S02]  /*e8d0*/  DFMA R74, R46, R84.reuse, R74 ;  /* 0x000000542e4a722b */ /* 0x080fe4000000004a */
[----:B------:R-:W-:-:S11]  /*e8e0*/  DFMA R76, R68, R84, R4 ;  /* 0x00000054444c722b */ /* 0x000fd60000000004 */
.L_x_195:
[----:B------:R-:W-:Y:S05]  /*e8f0*/  BSYNC.RECONVERGENT B3 ;  /* 0x0000000000037941 */ /* 0x000fea0003800200 */
.L_x_194:
        /* <DEDUP_REMOVED lines=16> */
.L_x_210:
        /* <DEDUP_REMOVED lines=70> */
.L_x_203:
[----:B------:R-:W-:Y:S05]  /*ee60*/  BSYNC.RECONVERGENT B5 ;  /* 0x0000000000057941 */ /* 0x000fea0003800200 */
.L_x_202:
[----:B------:R-:W-:Y:S05]  /*ee70*/  BRA `(.L_x_201) ;  /* 0x0000000400887947 */ /* 0x000fea0003800000 */
.L_x_200:
        /* <DEDUP_REMOVED lines=31> */
[----:B------:R-:W-:Y:S01]  /*f070*/  MOV R26, R6 ;  /* 0x00000006001a7202 */ /* 0x000fe20000000f00 */
[----:B------:R-:W-:Y:S01]  /*f080*/  IMAD.MOV.U32 R6, RZ, RZ, R28 ;  /* 0x000000ffff067224 */ /* 0x000fe200078e001c */
[----:B------:R-:W-:Y:S01]  /*f090*/  MOV R28, 0xf0d0 ;  /* 0x0000f0d0001c7802 */ /* 0x000fe20000000f00 */
[----:B------:R-:W-:Y:S02]  /*f0a0*/  IMAD.MOV.U32 R7, RZ, RZ, R29 ;  /* 0x000000ffff077224 */ /* 0x000fe400078e001d */
[----:B------:R-:W-:-:S07]  /*f0b0*/  IMAD.MOV.U32 R5, RZ, RZ, R27 ;  /* 0x000000ffff057224 */ /* 0x000fce00078e001b */
[----:B------:R-:W-:Y:S05]  /*f0c0*/  CALL.REL.NOINC `($__internal_1_$__cuda_sm20_dsqrt_rn_f64_mediumpath_v1) ;  /* 0x00000070004c7944 */ /* 0x000fea0003c00000 */
[----:B------:R-:W-:Y:S02]  /*f0d0*/  IMAD.MOV.U32 R100, RZ, RZ, R4 ;  /* 0x000000ffff647224 */ /* 0x000fe400078e0004 */
[----:B------:R-:W-:-:S07]  /*f0e0*/  IMAD.MOV.U32 R101, RZ, RZ, R5 ;  /* 0x000000ffff657224 */ /* 0x000fce00078e0005 */
.L_x_205:
[----:B------:R-:W-:Y:S05]  /*f0f0*/  BSYNC.RECONVERGENT B5 ;  /* 0x0000000000057941 */ /* 0x000fea0003800200 */
.L_x_204:
        /* <DEDUP_REMOVED lines=24> */
.L_x_207:
[----:B------:R-:W-:Y:S05]  /*f280*/  BSYNC.RECONVERGENT B5 ;  /* 0x0000000000057941 */ /* 0x000fea0003800200 */
.L_x_206:
        /* <DEDUP_REMOVED lines=22> */
.L_x_209:
[----:B------:R-:W-:Y:S05]  /*f3f0*/  BSYNC.RECONVERGENT B5 ;  /* 0x0000000000057941 */ /* 0x000fea0003800200 */
.L_x_208:
        /* <DEDUP_REMOVED lines=10> */
.L_x_201:
[----:B------:R-:W-:Y:S05]  /*f4a0*/  BSYNC.RECONVERGENT B4 ;  /* 0x0000000000047941 */ /* 0x000fea0003800200 */
.L_x_199:
[----:B------:R-:W-:Y:S01]  /*f4b0*/  DSETP.GEU.AND P0, PT, R6, 1000000, PT ;  /* 0x412e84800600742a */ /* 0x000fe20003f0e000 */
[----:B------:R-:W-:-:S05]  /*f4c0*/  VIADD R42, R42, 0x1 ;  /* 0x000000012a2a7836 */ /* 0x000fca0000000000 */
[----:B------:R-:W-:Y:S01]  /*f4d0*/  DSETP.GE.AND P0, PT, R6, RZ, !P0 ;  /* 0x000000ff0600722a */ /* 0x000fe20004706000 */
[----:B------:R-:W-:-:S13]  /*f4e0*/  ISETP.LT.AND P1, PT, R42, R3, PT ;  /* 0x000000032a00720c */ /* 0x000fda0003f21270 */
[----:B------:R-:W-:Y:S05]  /*f4f0*/  @!P0 BRA P1, `(.L_x_210) ;  /* 0xfffffff400408947 */ /* 0x000fea000083ffff */
[----:B------:R-:W-:Y:S05]  /*f500*/  BSYNC.RECONVERGENT B3 ;  /* 0x0000000000037941 */ /* 0x000fea0003800200 */
.L_x_198:
[----:B------:R-:W2:Y:S01]  /*f510*/  LDG.E R8, desc[UR6][R52.64+0x110] ;  /* 0x0001100634087981 */ /* 0x000ea2000c1e1900 */
[----:B------:R-:W-:Y:S01]  /*f520*/  DSETP.MAX.AND P1, P2, RZ, R82, PT ;  /* 0x00000052ff00722a */ /* 0x000fe20003a2f000 */
[----:B------:R-:W-:Y:S01]  /*f530*/  IMAD.MOV.U32 R4, RZ, RZ, RZ ;  /* 0x000000ffff047224 */ /* 0x000fe200078e00ff */
[----:B------:R-:W-:Y:S01]  /*f540*/  MOV R5, R83 ;  /* 0x0000005300057202 */ /* 0x000fe20000000f00 */
        /* <DEDUP_REMOVED lines=18> */
[----:B------:R-:W-:Y:S02]  /*f670*/  CS2R R46, SRZ ;  /* 0x00000000002e7805 */ /* 0x000fe4000001ff00 */
[----:B------:R-:W-:Y:S01]  /*f680*/  MOV R82, 0x0 ;  /* 0x0000000000527802 */ /* 0x000fe20000000f00 */
        /* <DEDUP_REMOVED lines=26> */
.L_x_212:
        /* <DEDUP_REMOVED lines=14> */
.L_x_213:
[----:B------:R-:W-:Y:S05]  /*f910*/  BSYNC.RECONVERGENT B1 ;  /* 0x0000000000017941 */ /* 0x000fea0003800200 */
.L_x_211:
        /* <DEDUP_REMOVED lines=10> */
[----:B------:R-:W-:Y:S02]  /*f9c0*/  IMAD.MOV.U32 R6, RZ, RZ, R52 ;  /* 0x000000ffff067224 */ /* 0x000fe400078e0034 */
[----:B------:R-:W-:-:S07]  /*f9d0*/  IMAD.MOV.U32 R7, RZ, RZ, R53 ;  /* 0x000000ffff077224 */ /* 0x000fce00078e0035 */
[----:B-----5:R-:W-:Y:S05]  /*f9e0*/  CALL.REL.NOINC `($_Z18cudaRaytraceKernelPK5Scene8Matrix4DPviii$__internal_accurate_pow) ;  /* 0x0000006800a47944 */ /* 0x020fea0003c00000 */
[----:B------:R-:W-:Y:S05]  /*f9f0*/  BSYNC.RECONVERGENT B1 ;  /* 0x0000000000017941 */ /* 0x000fea0003800200 */
.L_x_214:
        /* <DEDUP_REMOVED lines=30> */
.L_x_217:
        /* <DEDUP_REMOVED lines=9> */
[----:B------:R-:W-:Y:S02]  /*fc70*/  FSEL R4, R26, R6, !P0 ;  /* 0x000000061a047208 */ /* 0x000fe40004000000 */
[----:B------:R-:W-:Y:S02]  /*fc80*/  FSEL R5, R27, R5, !P0 ;  /* 0x000000051b057208 */ /* 0x000fe40004000000 */
[----:B------:R-:W-:Y:S02]  /*fc90*/  FSEL R4, R4, RZ, P1 ;  /* 0x000000ff04047208 */ /* 0x000fe40000800000 */
[----:B------:R-:W-:Y:S02]  /*fca0*/  FSEL R5, R25, R5, !P1 ;  /* 0x0000000519057208 */ /* 0x000fe40004800000 */
[----:B------:R-:W-:Y:S02]  /*fcb0*/  MOV R6, 0x47ae147c ;  /* 0x47ae147c00067802 */ /* 0x000fe40000000f00 */
        /* <DEDUP_REMOVED lines=8> */
.L_x_219:
[----:B------:R-:W-:Y:S05]  /*fd40*/  BSYNC.RECONVERGENT B1 ;  /* 0x0000000000017941 */ /* 0x000fea0003800200 */
.L_x_218:
        /* <DEDUP_REMOVED lines=9> */
[----:B------:R-:W-:Y:S01]  /*fde0*/  DFMA R92, R78, UR12, R58 ;  /* 0x0000000c4e5c7c2b */ /* 0x000fe2000800003a */
[----:B------:R-:W-:Y:S01]  /*fdf0*/  CS2R R42, SRZ ;  /* 0x00000000002a7805 */ /* 0x000fe2000001ff00 */
[----:B------:R-:W-:-:S02]  /*fe00*/  DFMA R68, R76, UR12, R56 ;  /* 0x0000000c4c447c2b */ /* 0x000fc40008000038 */
[----:B------:R-:W-:Y:S02]  /*fe10*/  DFMA R90, R74, UR12, R54 ;  /* 0x0000000c4a5a7c2b */ /* 0x000fe40008000036 */
[----:B------:R-:W-:Y:S02]  /*fe20*/  FSEL R46, R4, RZ, P0 ;  /* 0x000000ff042e7208 */ /* 0x000fe40000000000 */
[----:B------:R-:W-:Y:S01]  /*fe30*/  FSEL R47, R5, 1.875, P0 ;  /* 0x3ff00000052f7808 */ /* 0x000fe20000000000 */
[----:B------:R-:W-:Y:S06]  /*fe40*/  @!P1 BRA `(.L_x_220) ;  /* 0x0000000800d49947 */ /* 0x000fec0003800000 */
[----:B------:R-:W-:Y:S01]  /*fe50*/  CS2R R42, SRZ ;  /* 0x00000000002a7805 */ /* 0x000fe2000001ff00 */
[----:B------:R-:W-:Y:S02]  /*fe60*/  IMAD.MOV.U32 R70, RZ, RZ, 0x0 ;  /* 0x00000000ff467424 */ /* 0x000fe400078e00ff */
[----:B------:R-:W-:-:S07]  /*fe70*/  IMAD.MOV.U32 R71, RZ, RZ, 0x412e8480 ;  /* 0x412e8480ff477424 */ /* 0x000fce00078e00ff */
.L_x_231:
        /* <DEDUP_REMOVED lines=39> */
[----:B------:R-:W-:Y:S01]  /*100f0*/  IMAD.MOV.U32 R6, RZ, RZ, 0x0 ;  /* 0x00000000ff067424 */ /* 0x000fe200078e00ff */
[----:B------:R-:W-:-:S11]  /*10100*/  MOV R7, 0x412e8480 ;  /* 0x412e848000077802 */ /* 0x000fd60000000f00 */
        /* <DEDUP_REMOVED lines=28> */
.L_x_224:
[----:B------:R-:W-:Y:S05]  /*102d0*/  BSYNC.RECONVERGENT B4 ;  /* 0x0000000000047941 */ /* 0x000fea0003800200 */
.L_x_223:
[----:B------:R-:W-:Y:S05]  /*102e0*/  BRA `(.L_x_222) ;  /* 0x0000000400887947 */ /* 0x000fea0003800000 */
.L_x_221:
        /* <DEDUP_REMOVED lines=14> */
[----:B------:R-:W-:Y:S01]  /*103d0*/  IMAD.MOV.U32 R8, RZ, RZ, 0x0 ;  /* 0x00000000ff087424 */ /* 0x000fe200078e00ff */
[----:B------:R-:W-:-:S06]  /*103e0*/  MOV R9, 0x3fd80000 ;  /* 0x3fd8000000097802 */ /* 0x000fcc0000000f00 */
        /* <DEDUP_REMOVED lines=23> */
.L_x_226:
[----:B------:R-:W-:Y:S05]  /*10560*/  BSYNC.RECONVERGENT B4 ;  /* 0x0000000000047941 */ /* 0x000fea0003800200 */
.L_x_225:
        /* <DEDUP_REMOVED lines=24> */
.L_x_228:
[----:B------:R-:W-:Y:S05]  /*106f0*/  BSYNC.RECONVERGENT B4 ;  /* 0x0000000000047941 */ /* 0x000fea0003800200 */
.L_x_227:
        /* <DEDUP_REMOVED lines=22> */
.L_x_230:
[----:B------:R-:W-:Y:S05]  /*10860*/  BSYNC.RECONVERGENT B4 ;  /* 0x0000000000047941 */ /* 0x000fea0003800200 */
.L_x_229:
        /* <DEDUP_REMOVED lines=10> */
.L_x_222:
        /* <DEDUP_REMOVED lines=9> */
.L_x_220:
        /* <DEDUP_REMOVED lines=15> */
[----:B------:R-:W-:Y:S01]  /*10a90*/  IMAD.MOV.U32 R5, RZ, RZ, R78 ;  /* 0x000000ffff057224 */ /* 0x000fe200078e004e */
        /* <DEDUP_REMOVED lines=19> */
[--C-:B------:R-:W-:Y:S01]  /*10bd0*/  IMAD.MOV.U32 R6, RZ, RZ, R100.reuse ;  /* 0x000000ffff067224 */ /* 0x100fe200078e0064 */
[----:B------:R-:W-:Y:S01]  /*10be0*/  SEL R4, R4, R5, P3 ;  /* 0x0000000504047207 */ /* 0x000fe20001800000 */
[----:B------:R-:W-:Y:S01]  /*10bf0*/  DSETP.MAX.AND P3, P4, R24, |R74|, PT ;  /* 0x4000004a1800722a */ /* 0x000fe20003c6f000 */
[----:B------:R-:W-:Y:S01]  /*10c00*/  MOV R5, R103 ;  /* 0x0000006700057202 */ /* 0x000fe20000000f00 */
[----:B------:R-:W-:Y:S01]  /*10c10*/  DADD R96, -R90, -10 ;  /* 0xc02400005a607429 */ /* 0x000fe20000000100 */
[----:B------:R-:W-:Y:S01]  /*10c20*/  IMAD.MOV.U32 R30, RZ, RZ, R100 ;  /* 0x000000ffff1e7224 */ /* 0x000fe200078e0064 */
[----:B------:R-:W-:-:S02]  /*10c30*/  CS2R R84, SRZ ;  /* 0x0000000000547805 */ /* 0x000fc4000001ff00 */
[----:B------:R-:W-:Y:S01]  /*10c40*/  FSEL R7, |R5|, |R8|, P0 ;  /* 0x4000000805077208 */ /* 0x000fe20000000200 */
[----:B------:R-:W-:Y:S02]  /*10c50*/  IMAD.MOV.U32 R5, RZ, RZ, R102 ;  /* 0x000000ffff057224 */ /* 0x000fe400078e0066 */
[----:B------:R-:W-:Y:S01]  /*10c60*/  @P2 LOP3.LUT R7, R8, 0x80000, RZ, 0xfc, !PT ;  /* 0x0008000008072812 */ /* 0x000fe200078efcff */
[----:B------:R-:W-:Y:S02]  /*10c70*/  IMAD.MOV.U32 R8, RZ, RZ, R74 ;  /* 0x000000ffff087224 */ /* 0x000fe400078e004a */
[----:B------:R-:W-:Y:S01]  /*10c80*/  SEL R6, R5, R6, P0 ;  /* 0x0000000605067207 */ /* 0x000fe20000000000 */
[----:B------:R-:W-:Y:S01]  /*10c90*/  IMAD.MOV.U32 R5, RZ, RZ, R25 ;  /* 0x000000ffff057224 */ /* 0x000fe200078e0019 */
[----:B------:R-:W-:Y:S01]  /*10ca0*/  DSETP.MIN.AND P0, P2, R24, |R74|, PT ;  /* 0x4000004a1800722a */ /* 0x000fe20003a00000 */
[----:B------:R-:W-:Y:S01]  /*10cb0*/  MOV R70, R7 ;  /* 0x0000000700467202 */ /* 0x000fe20000000f00 */
[----:B------:R-:W-:-:S02]  /*10cc0*/  IMAD.MOV.U32 R68, RZ, RZ, R7 ;  /* 0x000000ffff447224 */ /* 0x000fc400078e0007 */
[----:B------:R-:W-:Y:S01]  /*10cd0*/  FSEL R9, R5, |R26|, P3 ;  /* 0x4000001a05097208 */ /* 0x000fe20001800000 */
[--C-:B------:R-:W-:Y:S01]  /*10ce0*/  IMAD.MOV.U32 R5, RZ, RZ, R24.reuse ;  /* 0x000000ffff057224 */ /* 0x100fe200078e0018 */
[----:B------:R-:W-:Y:S01]  /*10cf0*/  @P4 LOP3.LUT R9, R26, 0x80000, RZ, 0xfc, !PT ;  /* 0x000800001a094812 */ /* 0x000fe200078efcff */
[----:B------:R-:W-:Y:S01]  /*10d00*/  IMAD.MOV.U32 R26, RZ, RZ, R24 ;  /* 0x000000ffff1a7224 */ /* 0x000fe200078e0018 */
[----:B------:R-:W-:Y:S01]  /*10d10*/  FSEL R27, R25, |R28|, P0 ;  /* 0x4000001c191b7208 */ /* 0x000fe20000000000 */
[C-C-:B------:R-:W-:Y:S01]  /*10d20*/  DSETP.MAX.AND P5, P6, |R96|.reuse, R6.reuse, PT ;  /* 0x000000066000722a */ /* 0x140fe20003eaf200 */
[----:B------:R-:W-:Y:S01]  /*10d30*/  SEL R8, R5, R8, P3 ;  /* 0x0000000805087207 */ /* 0x000fe20001800000 */
[----:B------:R-:W-:Y:S01]  /*10d40*/  DSETP.MIN.AND P3, P4, |R96|, R6, PT ;  /* 0x000000066000722a */ /* 0x000fe20003c60200 */
[----:B------:R-:W-:Y:S01]  /*10d50*/  LOP3.LUT R24, R9, 0xffc00000, RZ, 0xc0, !PT ;  /* 0xffc0000009187812 */ /* 0x000fe200078ec0ff */
[----:B------:R-:W-:Y:S01]  /*10d60*/  IMAD.MOV.U32 R43, RZ, RZ, R6 ;  /* 0x000000ffff2b7224 */ /* 0x000fe200078e0006 */
[----:B------:R-:W-:-:S02]  /*10d70*/  MOV R5, R74 ;  /* 0x0000004a00057202 */ /* 0x000fc40000000f00 */
[----:B------:R-:W-:Y:S01]  /*10d80*/  LOP3.LUT R25, R24, 0x7fd00000, RZ, 0x3c, !PT ;  /* 0x7fd0000018197812 */ /* 0x000fe200078e3cff */
[----:B------:R-:W-:Y:S01]  /*10d90*/  IMAD.MOV.U32 R24, RZ, RZ, RZ ;  /* 0x000000ffff187224 */ /* 0x000fe200078e00ff */
[----:B------:R-:W-:Y:S01]  /*10da0*/  SEL R26, R26, R5, P0 ;  /* 0x000000051a1a7207 */ /* 0x000fe20000000000 */
[----:B------:R-:W-:Y:S01]  /*10db0*/  IMAD.MOV.U32 R5, RZ, RZ, R102 ;  /* 0x000000ffff057224 */ /* 0x000fe200078e0066 */
[----:B------:R-:W-:Y:S01]  /*10dc0*/  @P2 LOP3.LUT R27, R28, 0x80000, RZ, 0xfc, !PT ;  /* 0x000800001c1b2812 */ /* 0x000fe200078efcff */
[----:B------:R-:W-:-:S05]  /*10dd0*/  DSETP.MIN.AND P0, P2, |R102|, |R100|, PT ;  /* 0x400000646600722a */ /* 0x000fca0003a00200 */
        /* <DEDUP_REMOVED lines=19> */
[----:B------:R-:W-:Y:S01]  /*10f10*/  IMAD.MOV.U32 R6, RZ, RZ, R103 ;  /* 0x000000ffff067224 */ /* 0x000fe200078e0067 */
[----:B------:R-:W-:-:S02]  /*10f20*/  MOV R68, RZ ;  /* 0x000000ff00447202 */ /* 0x000fc40000000f00 */
[----:B------:R-:W-:Y:S01]  /*10f30*/  LOP3.LUT R27, R5, 0xffc00000, RZ, 0xc0, !PT ;  /* 0xffc00000051b7812 */ /* 0x000fe200078ec0ff */
[----:B------:R-:W0:Y:S03]  /*10f40*/  MUFU.RSQ64H R69, R31 ;  /* 0x0000001f00457308 */ /* 0x000e260000001c00 */
        /* <DEDUP_REMOVED lines=21> */
[----:B------:R-:W-:Y:S01]  /*110a0*/  DADD R68, R30, |R74| ;  /* 0x000000001e447229 */ /* 0x000fe2000000044a */
[----:B------:R-:W-:Y:S02]  /*110b0*/  IMAD.MOV.U32 R72, RZ, RZ, 0x0 ;  /* 0x00000000ff487424 */ /* 0x000fe400078e00ff */
[----:B------:R-:W-:Y:S02]  /*110c0*/  IMAD.MOV.U32 R73, RZ, RZ, 0x3ff00000 ;  /* 0x3ff00000ff497424 */ /* 0x000fe400078e00ff */
        /* <DEDUP_REMOVED lines=11> */
[----:B------:R-:W-:Y:S02]  /*11180*/  DMUL R30, R26, R30 ;  /* 0x0000001e1a1e7228 */ /* 0x000fe40000000000 */
[C---:B------:R-:W-:Y:S02]  /*11190*/  DMUL R76, R24.reuse, R76 ;  /* 0x0000004c184c7228 */ /* 0x040fe40000000000 */
        /* <DEDUP_REMOVED lines=30> */
.L_x_235:
[----:B------:R-:W-:Y:S05]  /*11380*/  BSYNC.RECONVERGENT B1 ;  /* 0x0000000000017941 */ /* 0x000fea0003800200 */
.L_x_234:
        /* <DEDUP_REMOVED lines=35> */
.L_x_248:
        /* <DEDUP_REMOVED lines=20> */
[----:B------:R-:W-:Y:S02]  /*11700*/  DMUL R110, R100, R110 ;  /* 0x0000006e646e7228 */ /* 0x000fe40000000000 */
[----:B-----5:R-:W-:Y:S02]  /*11710*/  DFMA R108, R84, R104, R108 ;  /* 0x00000068546c722b */ /* 0x020fe4000000006c */
[----:B------:R-:W-:-:S02]  /*11720*/  DMUL R94, R100, R94 ;  /* 0x0000005e645e7228 */ /* 0x000fc40000000000 */
        /* <DEDUP_REMOVED lines=21> */
[----:B------:R-:W-:Y:S01]  /*11880*/  MOV R6, 0x1 ;  /* 0x0000000100067802 */ /* 0x000fe20000000f00 */
        /* <DEDUP_REMOVED lines=24> */
.L_x_241:
[----:B------:R-:W-:Y:S05]  /*11a10*/  BSYNC.RECONVERGENT B7 ;  /* 0x0000000000077941 */ /* 0x000fea0003800200 */
.L_x_240:
[----:B------:R-:W-:Y:S05]  /*11a20*/  BRA `(.L_x_239) ;  /* 0x0000000400887947 */ /* 0x000fea0003800000 */
.L_x_238:
        /* <DEDUP_REMOVED lines=39> */
.L_x_243:
[----:B------:R-:W-:Y:S05]  /*11ca0*/  BSYNC.RECONVERGENT B7 ;  /* 0x0000000000077941 */ /* 0x000fea0003800200 */
.L_x_242:
        /* <DEDUP_REMOVED lines=24> */
.L_x_245:
[----:B------:R-:W-:Y:S05]  /*11e30*/  BSYNC.RECONVERGENT B7 ;  /* 0x0000000000077941 */ /* 0x000fea0003800200 */
.L_x_244:
        /* <DEDUP_REMOVED lines=22> */
.L_x_247:
[----:B------:R-:W-:Y:S05]  /*11fa0*/  BSYNC.RECONVERGENT B7 ;  /* 0x0000000000077941 */ /* 0x000fea0003800200 */
.L_x_246:
        /* <DEDUP_REMOVED lines=10> */
.L_x_239:
[----:B------:R-:W-:Y:S05]  /*12050*/  BSYNC.RECONVERGENT B6 ;  /* 0x0000000000067941 */ /* 0x000fea0003800200 */
.L_x_237:
[----:B------:R-:W-:Y:S01]  /*12060*/  DSETP.GEU.AND P0, PT, R6, 1000000, PT ;  /* 0x412e84800600742a */ /* 0x000fe20003f0e000 */
[----:B------:R-:W-:-:S04]  /*12070*/  IADD3 R42, PT, PT, R42, 0x1, RZ ;  /* 0x000000012a2a7810 */ /* 0x000fc80007ffe0ff */
[----:B------:R-:W-:Y:S01]  /*12080*/  ISETP.LT.AND P1, PT, R42, R3, PT ;  /* 0x000000032a00720c */ /* 0x000fe20003f21270 */
[----:B------:R-:W-:-:S14]  /*12090*/  DSETP.GE.AND P0, PT, R6, RZ, !P0 ;  /* 0x000000ff0600722a */ /* 0x000fdc0004706000 */
[----:B------:R-:W-:Y:S05]  /*120a0*/  @!P0 BRA P1, `(.L_x_248) ;  /* 0xfffffff400448947 */ /* 0x000fea000083ffff */
[----:B------:R-:W-:Y:S05]  /*120b0*/  BSYNC.RECONVERGENT B5 ;  /* 0x0000000000057941 */ /* 0x000fea0003800200 */
.L_x_236:
        /* <DEDUP_REMOVED lines=50> */
.L_x_250:
        /* <DEDUP_REMOVED lines=14> */
.L_x_251:
[----:B------:R-:W-:Y:S05]  /*124c0*/  BSYNC.RECONVERGENT B1 ;  /* 0x0000000000017941 */ /* 0x000fea0003800200 */
.L_x_249:
[----:B------:R-:W-:Y:S01]  /*124d0*/  DSETP.MAX.AND P0, P1, RZ, R74, PT ;  /* 0x0000004aff00722a */ /* 0x000fe2000390f000 */
[----:B------:R-:W-:Y:S01]  /*124e0*/  IMAD.MOV.U32 R7, RZ, RZ, R75 ;  /* 0x000000ffff077224 */ /* 0x000fe200078e004b */
[----:B------:R-:W-:Y:S01]  /*124f0*/  BSSY.RECONVERGENT B1, `(.L_x_252) ;  /* 0x000000d000017945 */ /* 0x000fe20003800200 */
[----:B0-----:R-:W-:Y:S02]  /*12500*/  IMAD.MOV.U32 R4, RZ, RZ, RZ ;  /* 0x000000ffff047224 */ /* 0x001fe400078e00ff */
[----:B------:R-:W-:Y:S02]  /*12510*/  IMAD.MOV.U32 R5, RZ, RZ, R74 ;  /* 0x000000ffff057224 */ /* 0x000fe400078e004a */
[----:B------:R-:W-:Y:S01]  /*12520*/  IMAD.MOV.U32 R74, RZ, RZ, RZ ;  /* 0x000000ffff4a7224 */ /* 0x000fe200078e00ff */
[----:B------:R-:W-:Y:S02]  /*12530*/  FSEL R9, R4, R7, P0 ;  /* 0x0000000704097208 */ /* 0x000fe40000000000 */
[----:B------:R-:W-:-:S02]  /*12540*/  MOV R4, 0x125c0 ;  /* 0x000125c000047802 */ /* 0x000fc40000000f00 */
[----:B------:R-:W-:Y:S01]  /*12550*/  SEL R74, R74, R5, P0 ;  /* 0x000000054a4a7207 */ /* 0x000fe20000000000 */
[----:B------:R-:W-:Y:S01]  /*12560*/  IMAD.MOV.U32 R5, RZ, RZ, 0x40590000 ;  /* 0x40590000ff057424 */ /* 0x000fe200078e00ff */
[----:B------:R-:W-:-:S03]  /*12570*/  @P1 LOP3.LUT R9, R7, 0x80000, RZ, 0xfc, !PT ;  /* 0x0008000007091812 */ /* 0x000fc600078efcff */
[----:B------:R-:W-:Y:S02]  /*12580*/  IMAD.MOV.U32 R6, RZ, RZ, R74 ;  /* 0x000000ffff067224 */ /* 0x000fe400078e004a */
[----:B------:R-:W-:-:S05]  /*12590*/  IMAD.MOV.U32 R75, RZ, RZ, R9 ;  /* 0x000000ffff4b7224 */ /* 0x000fca00078e0009 */
[----:B------:R-:W-:-:S07]  /*125a0*/  MOV R7, R75 ;  /* 0x0000004b00077202 */ /* 0x000fce0000000f00 */
[----:B-----5:R-:W-:Y:S05]  /*125b0*/  CALL.REL.NOINC `($_Z18cudaRaytraceKernelPK5Scene8Matrix4DPviii$__internal_accurate_pow) ;  /* 0x0000003c00b07944 */ /* 0x020fea0003c00000 */
[----:B------:R-:W-:Y:S05]  /*125c0*/  BSYNC.RECONVERGENT B1 ;  /* 0x0000000000017941 */ /* 0x000fea0003800200 */
.L_x_252:
        /* <DEDUP_REMOVED lines=30> */
.L_x_255:
        /* <DEDUP_REMOVED lines=22> */
.L_x_257:
[----:B------:R-:W-:Y:S05]  /*12910*/  BSYNC.RECONVERGENT B5 ;  /* 0x0000000000057941 */ /* 0x000fea0003800200 */
.L_x_256:
        /* <DEDUP_REMOVED lines=9> */
.L_x_254:
[----:B------:R-:W-:Y:S05]  /*129b0*/  BSYNC.RECONVERGENT B1 ;  /* 0x0000000000017941 */ /* 0x000fea0003800200 */
.L_x_253:
[----:B------:R-:W-:-:S14]  /*129c0*/  DSETP.GT.AND P0, PT, R86, RZ, PT ;  /* 0x000000ff5600722a */ /* 0x000fdc0003f04000 */
[-C--:B------:R-:W-:Y:S02]  /*129d0*/  @P0 DFMA R24, RZ, R86.reuse, R24 ;  /* 0x00000056ff18022b */ /* 0x080fe40000000018 */
[-C--:B------:R-:W-:Y:S02]  /*129e0*/  @P0 DFMA R26, RZ, R86.reuse, R26 ;  /* 0x00000056ff1a022b */ /* 0x080fe4000000001a */
[----:B------:R-:W-:-:S11]  /*129f0*/  @P0 DFMA R84, RZ, R86, R84 ;  /* 0x00000056ff54022b */ /* 0x000fd60000000054 */
.L_x_233:
[----:B------:R-:W-:Y:S05]  /*12a00*/  BSYNC.RECONVERGENT B4 ;  /* 0x0000000000047941 */ /* 0x000fea0003800200 */
.L_x_232:
[-C--:B------:R-:W-:Y:S02]  /*12a10*/  DFMA R52, R24, R66.reuse, R52 ;  /* 0x000000421834722b */ /* 0x080fe40000000034 */
[-C--:B------:R-:W-:Y:S02]  /*12a20*/  DFMA R62, R26, R66.reuse, R62 ;  /* 0x000000421a3e722b */ /* 0x080fe4000000003e */
[----:B------:R-:W-:-:S11]  /*12a30*/  DFMA R60, R84, R66, R60 ;  /* 0x00000042543c722b */ /* 0x000fd6000000003c */
.L_x_216:
[----:B------:R-:W-:Y:S05]  /*12a40*/  BSYNC.RECONVERGENT B3 ;  /* 0x0000000000037941 */ /* 0x000fea0003800200 */
.L_x_215:
[----:B------:R-:W-:-:S14]  /*12a50*/  DSETP.GT.AND P0, PT, R46, RZ, PT ;  /* 0x000000ff2e00722a */ /* 0x000fdc0003f04000 */
[----:B------:R-:W-:Y:S05]  /*12a60*/  @!P0 BRA `(.L_x_191) ;  /* 0x0000002c00248947 */ /* 0x000fea0003800000 */
[----:B------:R-:W-:Y:S01]  /*12a70*/  ISETP.GE.AND P0, PT, R3, 0x1, PT ;  /* 0x000000010300780c */ /* 0x000fe20003f06270 */
[----:B------:R-:W-:Y:S01]  /*12a80*/  UMOV UR12, 0xeb1c432d ;  /* 0xeb1c432d000c7882 */ /* 0x000fe20000000000 */
[----:B------:R-:W-:Y:S01]  /*12a90*/  UMOV UR13, 0x3f1a36e2 ;  /* 0x3f1a36e2000d7882 */ /* 0x000fe20000000000 */
[----:B------:R-:W-:Y:S01]  /*12aa0*/  IMAD.MOV.U32 R76, RZ, RZ, 0x0 ;  /* 0x00000000ff4c7424 */ /* 0x000fe200078e00ff */
[----:B------:R-:W-:Y:S01]  /*12ab0*/  DFMA R78, R48, UR12, R58 ;  /* 0x0000000c304e7c2b */ /* 0x000fe2000800003a */
[----:B------:R-:W-:Y:S01]  /*12ac0*/  MOV R77, 0x412e8480 ;  /* 0x412e8480004d7802 */ /* 0x000fe20000000f00 */
[----:B------:R-:W-:Y:S01]  /*12ad0*/  DFMA R56, R50, UR12, R56 ;  /* 0x0000000c32387c2b */ /* 0x000fe20008000038 */
[----:B------:R-:W-:Y:S01]  /*12ae0*/  CS2R R42, SRZ ;  /* 0x00000000002a7805 */ /* 0x000fe2000001ff00 */
[----:B------:R-:W-:-:S05]  /*12af0*/  DFMA R54, R64, UR12, R54 ;  /* 0x0000000c40367c2b */ /* 0x000fca0008000036 */
[----:B------:R-:W-:Y:S06]  /*12b00*/  @!P0 BRA `(.L_x_258) ;  /* 0x0000000800d48947 */ /* 0x000fec0003800000 */
[----:B------:R-:W-:Y:S01]  /*12b10*/  CS2R R42, SRZ ;  /* 0x00000000002a7805 */ /* 0x000fe2000001ff00 */
[----:B------:R-:W-:Y:S02]  /*12b20*/  IMAD.MOV.U32 R76, RZ, RZ, 0x0 ;  /* 0x00000000ff4c7424 */ /* 0x000fe400078e00ff */
[----:B------:R-:W-:-:S07]  /*12b30*/  IMAD.MOV.U32 R77, RZ, RZ, 0x412e8480 ;  /* 0x412e8480ff4d7424 */ /* 0x000fce00078e00ff */
.L_x_269:
        /* <DEDUP_REMOVED lines=69> */
.L_x_262:
[----:B------:R-:W-:Y:S05]  /*12f90*/  BSYNC.RECONVERGENT B3 ;  /* 0x0000000000037941 */ /* 0x000fea0003800200 */
.L_x_261:
[----:B------:R-:W-:Y:S05]  /*12fa0*/  BRA `(.L_x_260) ;  /* 0x0000000400887947 */ /* 0x000fea0003800000 */
.L_x_259:
        /* <DEDUP_REMOVED lines=39> */
.L_x_264:
[----:B------:R-:W-:Y:S05]  /*13220*/  BSYNC.RECONVERGENT B3 ;  /* 0x0000000000037941 */ /* 0x000fea0003800200 */
.L_x_263:
        /* <DEDUP_REMOVED lines=24> */
.L_x_266:
[----:B------:R-:W-:Y:S05]  /*133b0*/  BSYNC.RECONVERGENT B3 ;  /* 0x0000000000037941 */ /* 0x000fea0003800200 */
.L_x_265:
        /* <DEDUP_REMOVED lines=21> */
[----:B------:R-:W-:-:S07]  /*13510*/  MOV R4, R6 ;  /* 0x0000000600047202 */ /* 0x000fce0000000f00 */
.L_x_268:
[----:B------:R-:W-:Y:S05]  /*13520*/  BSYNC.RECONVERGENT B3 ;  /* 0x0000000000037941 */ /* 0x000fea0003800200 */
.L_x_267:
        /* <DEDUP_REMOVED lines=10> */
.L_x_260:
        /* <DEDUP_REMOVED lines=9> */
.L_x_258:
        /* <DEDUP_REMOVED lines=17> */
[----:B------:R-:W-:Y:S01]  /*13770*/  IMAD.MOV.U32 R70, RZ, RZ, 0x0 ;  /* 0x00000000ff467424 */ /* 0x000fe200078e00ff */
[----:B------:R-:W-:Y:S01]  /*13780*/  FSEL R25, |R4|, |R7|, P0 ;  /* 0x4000000704197208 */ /* 0x000fe20000000200 */
[----:B------:R-:W-:Y:S01]  /*13790*/  IMAD.MOV.U32 R4, RZ, RZ, R48 ;  /* 0x000000ffff047224 */ /* 0x000fe200078e0030 */
[----:B------:R-:W-:Y:S01]  /*137a0*/  DADD R84, -R78, 10 ;  /* 0x402400004e547429 */ /* 0x000fe20000000100 */
[----:B------:R-:W-:Y:S01]  /*137b0*/  IMAD.MOV.U32 R71, RZ, RZ, 0x3fd80000 ;  /* 0x3fd80000ff477424 */ /* 0x000fe200078e00ff */
[----:B------:R-:W-:Y:S01]  /*137c0*/  DADD R82, -R68, 10 ;  /* 0x4024000044527429 */ /* 0x000fe20000000100 */
[----:B------:R-:W-:Y:S01]  /*137d0*/  BSSY.RECONVERGENT B1, `(.L_x_272) ;  /* 0x0000087000017945 */ /* 0x000fe20003800200 */
[----:B------:R-:W-:Y:S01]  /*137e0*/  SEL R24, R4, R5, P0 ;  /* 0x0000000504187207 */ /* 0x000fe20000000000 */
[----:B------:R-:W-:Y:S01]  /*137f0*/  IMAD.MOV.U32 R4, RZ, RZ, R49 ;  /* 0x000000ffff047224 */ /* 0x000fe200078e0031 */
[----:B------:R-:W-:Y:S01]  /*13800*/  @P1 LOP3.LUT R25, R7, 0x80000, RZ, 0xfc, !PT ;  /* 0x0008000007191812 */ /* 0x000fe200078efcff */
[----:B------:R-:W-:-:S02]  /*13810*/  DFMA R76, R64, R76, R54 ;  /* 0x0000004c404c722b */ /* 0x000fc40000000036 */
[----:B------:R-:W-:Y:S01]  /*13820*/  IMAD.MOV.U32 R8, RZ, RZ, R24 ;  /* 0x000000ffff087224 */ /* 0x000fe200078e0018 */
[----:B------:R-:W-:Y:S01]  /*13830*/  FSEL R43, |R4|, |R7|, P2 ;  /* 0x40000007042b7208 */ /* 0x000fe20001000200 */
[----:B------:R-:W-:Y:S01]  /*13840*/  IMAD.MOV.U32 R4, RZ, RZ, R48 ;  /* 0x000000ffff047224 */ /* 0x000fe200078e0030 */
[----:B------:R-:W-:Y:S01]  /*13850*/  DSETP.MAX.AND P0, P1, |R84|, |R82|, PT ;  /* 0x400000525400722a */ /* 0x000fe2000390f200 */
[----:B------:R-:W-:Y:S01]  /*13860*/  @P3 LOP3.LUT R43, R7, 0x80000, RZ, 0xfc, !PT ;  /* 0x00080000072b3812 */ /* 0x000fe200078efcff */
[----:B------:R-:W-:Y:S01]  /*13870*/  IMAD.MOV.U32 R7, RZ, RZ, R83 ;  /* 0x000000ffff077224 */ /* 0x000fe200078e0053 */
[----:B------:R-:W-:Y:S01]  /*13880*/  DADD R80, -R76, -10 ;  /* 0xc02400004c507429 */ /* 0x000fe20000000100 */
[----:B------:R-:W-:Y:S01]  /*13890*/  SEL R6, R4, R5, P2 ;  /* 0x0000000504067207 */ /* 0x000fe20001000000 */
[----:B------:R-:W-:Y:S01]  /*138a0*/  DSETP.MAX.AND P2, P3, |R64|, R24, PT ;  /* 0x000000184000722a */ /* 0x000fe20003b4f200 */
[----:B------:R-:W-:Y:S01]  /*138b0*/  MOV R4, R85 ;  /* 0x0000005500047202 */ /* 0x000fe20000000f00 */
[----:B------:R-:W-:-:S02]  /*138c0*/  IMAD.MOV.U32 R5, RZ, RZ, R82 ;  /* 0x000000ffff057224 */ /* 0x000fc400078e0052 */
[----:B------:R-:W-:Y:S01]  /*138d0*/  IMAD.MOV.U32 R26, RZ, RZ, R25 ;  /* 0x000000ffff1a7224 */ /* 0x000fe200078e0019 */
[----:B------:R-:W-:Y:S01]  /*138e0*/  FSEL R31, |R4|, |R7|, P0 ;  /* 0x40000007041f7208 */ /* 0x000fe20000000200 */
[----:B------:R-:W-:Y:S02]  /*138f0*/  IMAD.MOV.U32 R4, RZ, RZ, R84 ;  /* 0x000000ffff047224 */ /* 0x000fe400078e0054 */
[----:B------:R-:W-:Y:S01]  /*13900*/  IMAD.MOV.U32 R30, RZ, RZ, R82 ;  /* 0x000000ffff1e7224 */ /* 0x000fe200078e0052 */
[----:B------:R-:W-:Y:S01]  /*13910*/  @P1 LOP3.LUT R31, R7, 0x80000, RZ, 0xfc, !PT ;  /* 0x00080000071f1812 */ /* 0x000fe200078efcff */
[--C-:B------:R-:W-:Y:S01]  /*13920*/  IMAD.MOV.U32 R7, RZ, RZ, R65.reuse ;  /* 0x000000ffff077224 */ /* 0x100fe200078e0041 */
[----:B------:R-:W-:Y:S01]  /*13930*/  SEL R4, R4, R5, P0 ;  /* 0x0000000504047207 */ /* 0x000fe20000000000 */
[----:B------:R-:W-:Y:S01]  /*13940*/  DSETP.MIN.AND P0, P1, |R64|, R24, PT ;  /* 0x000000184000722a */ /* 0x000fe20003900200 */
[----:B------:R-:W-:-:S05]  /*13950*/  IMAD.MOV.U32 R5, RZ, RZ, R65 ;  /* 0x000000ffff057224 */ /* 0x000fca00078e0041 */
[----:B------:R-:W-:Y:S01]  /*13960*/  FSEL R9, |R5|, R26, P2 ;  /* 0x0000001a05097208 */ /* 0x000fe20001000200 */
[----:B------:R-:W-:Y:S01]  /*13970*/  IMAD.MOV.U32 R5, RZ, RZ, R64 ;  /* 0x000000ffff057224 */ /* 0x000fe200078e0040 */
[----:B------:R-:W-:Y:S02]  /*13980*/  @P3 LOP3.LUT R9, R26, 0x80000, RZ, 0xfc, !PT ;  /* 0x000800001a093812 */ /* 0x000fe400078efcff */
[----:B------:R-:W-:Y:S02]  /*13990*/  MOV R26, R24 ;  /* 0x00000018001a7202 */ /* 0x000fe40000000f00 */
[----:B------:R-:W-:Y:S02]  /*139a0*/  LOP3.LUT R24, R9, 0xffc00000, RZ, 0xc0, !PT ;  /* 0xffc0000009187812 */ /* 0x000fe400078ec0ff */
[C---:B------:R-:W-:Y:S02]  /*139b0*/  SEL R8, R5.reuse, R8, P2 ;  /* 0x0000000805087207 */ /* 0x040fe40001000000 */
[----:B------:R-:W-:Y:S01]  /*139c0*/  SEL R26, R5, R26, P0 ;  /* 0x0000001a051a7207 */ /* 0x000fe20000000000 */
[----:B------:R-:W-:Y:S01]  /*139d0*/  IMAD.MOV.U32 R5, RZ, RZ, R31 ;  /* 0x000000ffff057224 */ /* 0x000fe200078e001f */
[----:B------:R-:W-:Y:S01]  /*139e0*/  FSEL R27, |R7|, R25, P0 ;  /* 0x00000019071b7208 */ /* 0x000fe20000000200 */
[----:B------:R-:W-:Y:S01]  /*139f0*/  IMAD.MOV.U32 R7, RZ, RZ, R84 ;  /* 0x000000ffff077224 */ /* 0x000fe200078e0054 */
[----:B------:R-:W-:Y:S01]  /*13a00*/  @P1 LOP3.LUT R27, R25, 0x80000, RZ, 0xfc, !PT ;  /* 0x00080000191b1812 */ /* 0x000fe200078efcff */
[----:B------:R-:W-:Y:S01]  /*13a10*/  DSETP.MIN.AND P0, P1, |R84|, |R82|, PT ;  /* 0x400000525400722a */ /* 0x000fe20003900200 */
[----:B------:R-:W-:Y:S01]  /*13a20*/  LOP3.LUT R25, R24, 0x7fd00000, RZ, 0x3c, !PT ;  /* 0x7fd0000018197812 */ /* 0x000fe200078e3cff */
[----:B------:R-:W-:Y:S01]  /*13a30*/  IMAD.MOV.U32 R24, RZ, RZ, RZ ;  /* 0x000000ffff187224 */ /* 0x000fe200078e00ff */
[C-C-:B------:R-:W-:Y:S01]  /*13a40*/  DSETP.MAX.AND P4, P5, |R80|.reuse, R4.reuse, PT ;  /* 0x000000045000722a */ /* 0x140fe20003d8f200 */
[----:B------:R-:W-:Y:S01]  /*13a50*/  IMAD.MOV.U32 R42, RZ, RZ, R5 ;  /* 0x000000ffff2a7224 */ /* 0x000fe200078e0005 */
[----:B------:R-:W-:-:S03]  /*13a60*/  DSETP.MIN.AND P2, P3, |R80|, R4, PT ;  /* 0x000000045000722a */ /* 0x000fc60003b40200 */
[----:B------:R-:W-:Y:S01]  /*13a70*/  DMUL R28, R26, R24 ;  /* 0x000000181a1c7228 */ /* 0x000fe20000000000 */
[----:B------:R-:W-:Y:S01]  /*13a80*/  SEL R26, R7, R30, P0 ;  /* 0x0000001e071a7207 */ /* 0x000fe20000000000 */
[----:B------:R-:W-:Y:S01]  /*13a90*/  IMAD.MOV.U32 R7, RZ, RZ, R43 ;  /* 0x000000ffff077224 */ /* 0x000fe200078e002b */
[----:B------:R-:W-:Y:S01]  /*13aa0*/  MOV R43, R4 ;  /* 0x00000004002b7202 */ /* 0x000fe20000000f00 */
[----:B------:R-:W-:Y:S02]  /*13ab0*/  IMAD.MOV.U32 R27, RZ, RZ, R4 ;  /* 0x000000ffff1b7224 */ /* 0x000fe400078e0004 */
[--C-:B------:R-:W-:Y:S02]  /*13ac0*/  IMAD.MOV.U32 R4, RZ, RZ, R81.reuse ;  /* 0x000000ffff047224 */ /* 0x100fe400078e0051 */
[----:B------:R-:W-:Y:S02]  /*13ad0*/  DMUL R28, R28, R28 ;  /* 0x0000001c1c1c7228 */ /* 0x000fe40000000000 */
[----:B------:R-:W-:Y:S01]  /*13ae0*/  DMUL R6, R6, R24 ;  /* 0x0000001806067228 */ /* 0x000fe20000000000 */
[----:B------:R-:W-:Y:S01]  /*13af0*/  FSEL R55, |R4|, R5, P4 ;  /* 0x0000000504377208 */ /* 0x000fe20002000200 */
[----:B------:R-:W-:Y:S01]  /*13b00*/  IMAD.MOV.U32 R4, RZ, RZ, R80 ;  /* 0x000000ffff047224 */ /* 0x000fe200078e0050 */
[----:B------:R-:W-:Y:S01]  /*13b10*/  @P5 LOP3.LUT R55, R5, 0x80000, RZ, 0xfc, !PT ;  /* 0x0008000005375812 */ /* 0x000fe200078efcff */
[----:B------:R-:W-:-:S04]  /*13b20*/  IMAD.MOV.U32 R5, RZ, RZ, R81 ;  /* 0x000000ffff057224 */ /* 0x000fc800078e0051 */
[----:B------:R-:W-:Y:S01]  /*13b30*/  DFMA R30, R6, R6, R28 ;  /* 0x00000006061e722b */ /* 0x000fe2000000001c */
[----:B------:R-:W-:Y:S01]  /*13b40*/  SEL R4, R4, R27, P4 ;  /* 0x0000001b04047207 */ /* 0x000fe20002000000 */
[----:B------:R-:W-:Y:S01]  /*13b50*/  DMUL R6, R8, R24 ;  /* 0x0000001808067228 */ /* 0x000fe20000000000 */
[----:B------:R-:W-:Y:S01]  /*13b60*/  FSEL R29, |R5|, R42, P2 ;  /* 0x0000002a051d7208 */ /* 0x000fe20001000200 */
[----:B------:R-:W-:Y:S01]  /*13b70*/  IMAD.MOV.U32 R5, RZ, RZ, R55 ;  /* 0x000000ffff057224 */ /* 0x000fe200078e0037 */
[----:B------:R-:W-:Y:S01]  /*13b80*/  @P3 LOP3.LUT R29, R42, 0x80000, RZ, 0xfc, !PT ;  /* 0x000800002a1d3812 */ /* 0x000fe200078efcff */
[----:B------:R-:W-:Y:S02]  /*13b90*/  IMAD.MOV.U32 R28, RZ, RZ, R80 ;  /* 0x000000ffff1c7224 */ /* 0x000fe400078e0050 */
[----:B------:R-:W-:Y:S01]  /*13ba0*/  IMAD.MOV.U32 R42, RZ, RZ, RZ ;  /* 0x000000ffff2a7224 */ /* 0x000fe200078e00ff */
[----:B------:R-:W-:Y:S01]  /*13bb0*/  LOP3.LUT R27, R5, 0xffc00000, RZ, 0xc0, !PT ;  /* 0xffc00000051b7812 */ /* 0x000fe200078ec0ff */
[----:B------:R-:W-:Y:S01]  /*13bc0*/  DFMA R30, R6, R6, R30 ;  /* 0x00000006061e722b */ /* 0x000fe2000000001e */
[----:B------:R-:W-:Y:S01]  /*13bd0*/  SEL R28, R28, R43, P2 ;  /* 0x0000002b1c1c7207 */ /* 0x000fe20001000000 */
[----:B------:R-:W-:Y:S01]  /*13be0*/  IMAD.MOV.U32 R6, RZ, RZ, R85 ;  /* 0x000000ffff067224 */ /* 0x000fe200078e0055 */
[----:B------:R-:W-:-:S02]  /*13bf0*/  LOP3.LUT R7, R27, 0x7fd00000, RZ, 0x3c, !PT ;  /* 0x7fd000001b077812 */ /* 0x000fc400078e3cff */
[----:B------:R-:W-:Y:S01]  /*13c00*/  MOV R27, R83 ;  /* 0x00000053001b7202 */ /* 0x000fe20000000f00 */
[----:B------:R-:W0:Y:S03]  /*13c10*/  MUFU.RSQ64H R43, R31 ;  /* 0x0000001f002b7308 */ /* 0x000e260000001c00 */
[----:B------:R-:W-:Y:S01]  /*13c20*/  FSEL R55, |R6|, |R27|, P0 ;  /* 0x4000001b06377208 */ /* 0x000fe20000000200 */
[----:B------:R-:W-:Y:S01]  /*13c30*/  IMAD.MOV.U32 R6, RZ, RZ, RZ ;  /* 0x000000ffff067224 */ /* 0x000fe200078e00ff */
[----:B------:R-:W-:Y:S01]  /*13c40*/  @P1 LOP3.LUT R55, R27, 0x80000, RZ, 0xfc, !PT ;  /* 0x000800001b371812 */ /* 0x000fe200078efcff */
[----:B------:R-:W-:-:S04]  /*13c50*/  DSETP.NEU.AND P1, PT, R8, +INF , PT ;  /* 0x7ff000000800742a */ /* 0x000fc80003f2d000 */
[----:B------:R-:W-:Y:S01]  /*13c60*/  DMUL R28, R28, R6 ;  /* 0x000000061c1c7228 */ /* 0x000fe20000000000 */
[----:B------:R-:W-:-:S06]  /*13c70*/  IMAD.MOV.U32 R27, RZ, RZ, R55 ;  /* 0x000000ffff1b7224 */ /* 0x000fcc00078e0037 */
[----:B------:R-:W-:Y:S02]  /*13c80*/  DMUL R26, R26, R6 ;  /* 0x000000061a1a7228 */ /* 0x000fe40000000000 */
[----:B------:R-:W-:Y:S02]  /*13c90*/  DMUL R28, R28, R28 ;  /* 0x0000001c1c1c7228 */ /* 0x000fe40000000000 */
[----:B0-----:R-:W-:-:S06]  /*13ca0*/  DMUL R54, R42, R42 ;  /* 0x0000002a2a367228 */ /* 0x001fcc0000000000 */
[----:B------:R-:W-:Y:S02]  /*13cb0*/  DFMA R28, R26, R26, R28 ;  /* 0x0000001a1a1c722b */ /* 0x000fe4000000001c */
[----:B------:R-:W-:Y:S02]  /*13cc0*/  DMUL R26, R4, R6 ;  /* 0x00000006041a7228 */ /* 0x000fe40000000000 */
[----:B------:R-:W-:Y:S02]  /*13cd0*/  DFMA R54, R30, -R54, 1 ;  /* 0x3ff000001e36742b */ /* 0x000fe40000000836 */
[----:B------:R-:W-:-:S04]  /*13ce0*/  DADD R30, |R48|, |R50| ;  /* 0x00000000301e7229 */ /* 0x000fc80000000632 */
[----:B------:R-:W-:Y:S02]  /*13cf0*/  DFMA R28, R26, R26, R28 ;  /* 0x0000001a1a1c722b */ /* 0x000fe4000000001c */
[----:B------:R-:W-:Y:S01]  /*13d00*/  DFMA R56, R54, R70, 0.5 ;  /* 0x3fe000003638742b */ /* 0x000fe20000000046 */
[----:B------:R-:W-:Y:S01]  /*13d10*/  IMAD.MOV.U32 R26, RZ, RZ, RZ ;  /* 0x000000ffff1a7224 */ /* 0x000fe200078e00ff */
[----:B------:R-:W-:Y:S02]  /*13d20*/  DMUL R54, R42, R54 ;  /* 0x000000362a367228 */ /* 0x000fe40000000000 */
[----:B------:R-:W0:Y:S06]  /*13d30*/  MUFU.RSQ64H R27, R29 ;  /* 0x0000001d001b7308 */ /* 0x000e2c0000001c00 */
[----:B------:R-:W-:-:S02]  /*13d40*/  DFMA R54, R56, R54, R42 ;  /* 0x000000363836722b */ /* 0x000fc4000000002a */
[----:B------:R-:W-:-:S06]  /*13d50*/  DADD R42, |R64|, R30 ;  /* 0x00000000402a7229 */ /* 0x000fcc000000021e */
[----:B------:R-:W-:Y:S02]  /*13d60*/  DMUL R54, R24, R54 ;  /* 0x0000003618367228 */ /* 0x000fe40000000000 */
[----:B------:R-:W-:Y:S02]  /*13d70*/  DADD R56, R42, +INF ;  /* 0x7ff000002a387429 */ /* 0x000fe40000000000 */
[----:B0-----:R-:W-:Y:S02]  /*13d80*/  DMUL R30, R26, R26 ;  /* 0x0000001a1a1e7228 */ /* 0x001fe40000000000 */
[----:B------:R-:W-:-:S06]  /*13d90*/  DSETP.GT.AND P0, PT, R42, RZ, PT ;  /* 0x000000ff2a00722a */ /* 0x000fcc0003f04000 */
[----:B------:R-:W-:Y:S01]  /*13da0*/  DFMA R30, R28, -R30, 1 ;  /* 0x3ff000001c1e742b */ /* 0x000fe2000000081e */
[----:B------:R-:W-:Y:S01]  /*13db0*/  FSEL R28, R54, R56, P0 ;  /* 0x00000038361c7208 */ /* 0x000fe20000000000 */
[----:B------:R-:W-:Y:S01]  /*13dc0*/  IMAD.MOV.U32 R56, RZ, RZ, 0x0 ;  /* 0x00000000ff387424 */ /* 0x000fe200078e00ff */
[----:B------:R-:W-:Y:S02]  /*13dd0*/  FSEL R54, R55, R57, P0 ;  /* 0x0000003937367208 */ /* 0x000fe40000000000 */
[----:B------:R-:W-:-:S03]  /*13de0*/  FSEL R28, R28, RZ, P1 ;  /* 0x000000ff1c1c7208 */ /* 0x000fc60000800000 */
[----:B------:R-:W-:Y:S01]  /*13df0*/  DFMA R24, R30, R70, 0.5 ;  /* 0x3fe000001e18742b */ /* 0x000fe20000000046 */
[----:B------:R-:W-:Y:S01]  /*13e00*/  FSEL R29, R54, RZ, P1 ;  /* 0x000000ff361d7208 */ /* 0x000fe20000800000 */
[----:B------:R-:W-:Y:S01]  /*13e10*/  DMUL R30, R26, R30 ;  /* 0x0000001e1a1e7228 */ /* 0x000fe20000000000 */
[----:B------:R-:W-:Y:S02]  /*13e20*/  CS2R R70, SRZ ;  /* 0x0000000000467805 */ /* 0x000fe4000001ff00 */
[----:B------:R-:W-:Y:S02]  /*13e30*/  MOV R57, 0x3ff00000 ;  /* 0x3ff0000000397802 */ /* 0x000fe40000000f00 */
[-C--:B------:R-:W-:Y:S02]  /*13e40*/  DMUL R8, R48, R28.reuse ;  /* 0x0000001c30087228 */ /* 0x080fe40000000000 */
[----:B------:R-:W-:Y:S02]  /*13e50*/  DMUL R50, R50, R28 ;  /* 0x0000001c32327228 */ /* 0x000fe40000000000 */
[----:B------:R-:W-:-:S02]  /*13e60*/  DFMA R24, R24, R30, R26 ;  /* 0x0000001e1818722b */ /* 0x000fc4000000001a */
[----:B------:R-:W-:Y:S02]  /*13e70*/  DMUL R64, R64, R28 ;  /* 0x0000001c40407228 */ /* 0x000fe40000000000 */
[----:B------:R-:W-:Y:S01]  /*13e80*/  DADD R26, |R84|, |R82| ;  /* 0x00000000541a7229 */ /* 0x000fe20000000652 */
[----:B--2---:R-:W-:Y:S02]  /*13e90*/  ISETP.NE.AND P0, PT, R66, 0x2, PT ;  /* 0x000000024200780c */ /* 0x004fe40003f05270 */
[----:B------:R-:W-:-:S11]  /*13ea0*/  CS2R R66, SRZ ;  /* 0x0000000000427805 */ /* 0x000fd6000001ff00 */
        /* <DEDUP_REMOVED lines=25> */
.L_x_273:
[----:B------:R-:W-:Y:S05]  /*14040*/  BSYNC.RECONVERGENT B1 ;  /* 0x0000000000017941 */ /* 0x000fea0003800200 */
.L_x_272:
        /* <DEDUP_REMOVED lines=17> */
[----:B------:R-:W-:Y:S02]  /*14160*/  ISETP.GE.AND P1, PT, R3, 0x1, PT ;  /* 0x000000010300780c */ /* 0x000fe40003f26270 */
[----:B------:R-:W-:Y:S01]  /*14170*/  PLOP3.LUT P0, PT, PT, PT, PT, 0x8, 0x80 ;  /* 0x000000000080781c */ /* 0x000fe20003f0e170 */
[----:B------:R-:W-:Y:S02]  /*14180*/  DFMA R6, R28, -R56, R50 ;  /* 0x800000381c06722b */ /* 0x000fe40000000032 */
[----:B------:R-:W-:-:S02]  /*14190*/  DMUL R82, R82, R4 ;  /* 0x0000000452527228 */ /* 0x000fc40000000000 */
[----:B------:R-:W-:Y:S02]  /*141a0*/  DMUL R84, R84, R4 ;  /* 0x0000000454547228 */ /* 0x000fe40000000000 */
[----:B------:R-:W-:Y:S02]  /*141b0*/  DFMA R8, R28, -R70, R8 ;  /* 0x800000461c08722b */ /* 0x000fe40000000008 */
[----:B------:R-:W-:Y:S02]  /*141c0*/  DMUL R80, R80, R4 ;  /* 0x0000000450507228 */ /* 0x000fe40000000000 */
[C---:B------:R-:W-:Y:S02]  /*141d0*/  DMUL R24, R82.reuse, R6 ;  /* 0x0000000652187228 */ /* 0x040fe40000000000 */
        /* <DEDUP_REMOVED lines=10> */
[----:B------:R-:W-:-:S07]  /*14280*/  IMAD.MOV.U32 R42, RZ, RZ, RZ ;  /* 0x000000ffff2a7224 */ /* 0x000fce00078e00ff */
.L_x_286:
        /* <DEDUP_REMOVED lines=70> */
.L_x_279:
[----:B------:R-:W-:Y:S05]  /*146f0*/  BSYNC.RECONVERGENT B6 ;  /* 0x0000000000067941 */ /* 0x000fea0003800200 */
.L_x_278:
[----:B------:R-:W-:Y:S05]  /*14700*/  BRA `(.L_x_277) ;  /* 0x0000000400887947 */ /* 0x000fea0003800000 */
.L_x_276:
        /* <DEDUP_REMOVED lines=39> */
.L_x_281:
[----:B------:R-:W-:Y:S05]  /*14980*/  BSYNC.RECONVERGENT B6 ;  /* 0x0000000000067941 */ /* 0x000fea0003800200 */
.L_x_280:
        /* <DEDUP_REMOVED lines=24> */
.L_x_283:
[----:B------:R-:W-:Y:S05]  /*14b10*/  BSYNC.RECONVERGENT B6 ;  /* 0x0000000000067941 */ /* 0x000fea0003800200 */
.L_x_282:
        /* <DEDUP_REMOVED lines=22> */
.L_x_285:
[----:B------:R-:W-:Y:S05]  /*14c80*/  BSYNC.RECONVERGENT B6 ;  /* 0x0000000000067941 */ /* 0x000fea0003800200 */
.L_x_284:
        /* <DEDUP_REMOVED lines=10> */
.L_x_277:
[----:B------:R-:W-:Y:S05]  /*14d30*/  BSYNC.RECONVERGENT B5 ;  /* 0x0000000000057941 */ /* 0x000fea0003800200 */
.L_x_275:
[----:B------:R-:W-:Y:S01]  /*14d40*/  DSETP.GEU.AND P0, PT, R6, 1000000, PT ;  /* 0x412e84800600742a */ /* 0x000fe20003f0e000 */
[----:B------:R-:W-:-:S04]  /*14d50*/  IADD3 R42, PT, PT, R42, 0x1, RZ ;  /* 0x000000012a2a7810 */ /* 0x000fc80007ffe0ff */
[----:B------:R-:W-:Y:S01]  /*14d60*/  ISETP.LT.AND P1, PT, R42, R3, PT ;  /* 0x000000032a00720c */ /* 0x000fe20003f21270 */
[----:B------:R-:W-:-:S14]  /*14d70*/  DSETP.GE.AND P0, PT, R6, RZ, !P0 ;  /* 0x000000ff0600722a */ /* 0x000fdc0004706000 */
[----:B------:R-:W-:Y:S05]  /*14d80*/  @!P0 BRA P1, `(.L_x_286) ;  /* 0xfffffff400408947 */ /* 0x000fea000083ffff */
[----:B------:R-:W-:Y:S05]  /*14d90*/  BSYNC.RECONVERGENT B4 ;  /* 0x0000000000047941 */ /* 0x000fea0003800200 */
.L_x_274:
        /* <DEDUP_REMOVED lines=50> */
.L_x_288:
[----:B------:R-:W0:Y:S01]  /*150c0*/  FRND.F64.FLOOR R6, R76 ;  /* 0x0000004c00067313 */ /* 0x000e220000305800 */
[----:B------:R-:W-:Y:S01]  /*150d0*/  MOV R28, RZ ;  /* 0x000000ff001c7202 */ /* 0x000fe20000000f00 */
[----:B------:R-:W-:Y:S02]  /*150e0*/  IMAD.MOV.U32 R72, RZ, RZ, 0x0 ;  /* 0x00000000ff487424 */ /* 0x000fe400078e00ff */
[----:B------:R-:W-:Y:S02]  /*150f0*/  IMAD.MOV.U32 R73, RZ, RZ, 0x3ff00000 ;  /* 0x3ff00000ff497424 */ /* 0x000fe400078e00ff */
[--C-:B------:R-:W-:Y:S02]  /*15100*/  IMAD.MOV.U32 R66, RZ, RZ, R28.reuse ;  /* 0x000000ffff427224 */ /* 0x100fe400078e001c */
        /* <DEDUP_REMOVED lines=9> */
.L_x_289:
[----:B------:R-:W-:Y:S05]  /*151a0*/  BSYNC.RECONVERGENT B1 ;  /* 0x0000000000017941 */ /* 0x000fea0003800200 */
.L_x_287:
        /* <DEDUP_REMOVED lines=9> */
[----:B------:R-:W-:Y:S01]  /*15240*/  IMAD.MOV.U32 R6, RZ, RZ, R58 ;  /* 0x000000ffff067224 */ /* 0x000fe200078e003a */
[----:B------:R-:W-:-:S03]  /*15250*/  MOV R5, 0x40590000 ;  /* 0x4059000000057802 */ /* 0x000fc60000000f00 */
[----:B------:R-:W-:-:S07]  /*15260*/  IMAD.MOV.U32 R7, RZ, RZ, R59 ;  /* 0x000000ffff077224 */ /* 0x000fce00078e003b */
[----:B-----5:R-:W-:Y:S05]  /*15270*/  CALL.REL.NOINC `($_Z18cudaRaytraceKernelPK5Scene8Matrix4DPviii$__internal_accurate_pow) ;  /* 0x0000001000807944 */ /* 0x020fea0003c00000 */
[----:B------:R-:W-:Y:S05]  /*15280*/  BSYNC.RECONVERGENT B1 ;  /* 0x0000000000017941 */ /* 0x000fea0003800200 */
.L_x_290:
        /* <DEDUP_REMOVED lines=30> */
.L_x_293:
        /* <DEDUP_REMOVED lines=19> */
[----:B------:R-:W-:Y:S01]  /*155a0*/  @!P1 IMAD.MOV.U32 R0, RZ, RZ, -0x100000 ;  /* 0xfff00000ff009424 */ /* 0x000fe200078e00ff */
[----:B------:R-:W-:-:S04]  /*155b0*/  @!P1 MOV R4, RZ ;  /* 0x000000ff00049202 */ /* 0x000fc80000000f00 */
[----:B------:R-:W-:-:S07]  /*155c0*/  @!P1 SEL R5, R0, 0x7ff00000, !P0 ;  /* 0x7ff0000000059807 */ /* 0x000fce0004000000 */
.L_x_295:
[----:B------:R-:W-:Y:S05]  /*155d0*/  BSYNC.RECONVERGENT B4 ;  /* 0x0000000000047941 */ /* 0x000fea0003800200 */
.L_x_294:
        /* <DEDUP_REMOVED lines=9> */
.L_x_292:
[----:B------:R-:W-:Y:S05]  /*15670*/  BSYNC.RECONVERGENT B1 ;  /* 0x0000000000017941 */ /* 0x000fea0003800200 */
.L_x_291:
[----:B------:R-:W-:-:S14]  /*15680*/  DSETP.GT.AND P0, PT, R72, RZ, PT ;  /* 0x000000ff4800722a */ /* 0x000fdc0003f04000 */
[-C--:B------:R-:W-:Y:S02]  /*15690*/  @P0 DFMA R24, RZ, R72.reuse, R24 ;  /* 0x00000048ff18022b */ /* 0x080fe40000000018 */
[-C--:B------:R-:W-:Y:S02]  /*156a0*/  @P0 DFMA R26, RZ, R72.reuse, R26 ;  /* 0x00000048ff1a022b */ /* 0x080fe4000000001a */
[----:B------:R-:W-:-:S11]  /*156b0*/  @P0 DFMA R70, RZ, R72, R70 ;  /* 0x00000048ff46022b */ /* 0x000fd60000000046 */
.L_x_271:
[----:B------:R-:W-:Y:S05]  /*156c0*/  BSYNC.RECONVERGENT B3 ;  /* 0x0000000000037941 */ /* 0x000fea0003800200 */
.L_x_270:
[-C--:B------:R-:W-:Y:S02]  /*156d0*/  DFMA R52, R24, R46.reuse, R52 ;  /* 0x0000002e1834722b */ /* 0x080fe40000000034 */
[-C--:B------:R-:W-:Y:S02]  /*156e0*/  DFMA R62, R26, R46.reuse, R62 ;  /* 0x0000002e1a3e722b */ /* 0x080fe4000000003e */
[----:B------:R-:W-:-:S11]  /*156f0*/  DFMA R60, R70, R46, R60 ;  /* 0x0000002e463c722b */ /* 0x000fd6000000003c */
.L_x_191:
[----:B------:R-:W-:Y:S05]  /*15700*/  BSYNC.RECONVERGENT B2 ;  /* 0x0000000000027941 */ /* 0x000fea0003800200 */
.L_x_190:
[-C--:B------:R-:W-:Y:S02]  /*15710*/  DFMA R36, R52, R34.reuse, R36 ;  /* 0x000000223424722b */ /* 0x080fe40000000024 */
[-C--:B------:R-:W-:Y:S02]  /*15720*/  DFMA R38, R62, R34.reuse, R38 ;  /* 0x000000223e26722b */ /* 0x080fe40000000026 */
[----:B------:R-:W-:-:S11]  /*15730*/  DFMA R40, R60, R34, R40 ;  /* 0x000000223c28722b */ /* 0x000fd60000000028 */
.L_x_31:
[----:B------:R-:W-:Y:S05]  /*15740*/  BSYNC.RECONVERGENT B0 ;  /* 0x0000000000007941 */ /* 0x000fea0003800200 */
.L_x_30:
[----:B------:R-:W-:Y:S01]  /*15750*/  UIADD3 UR10, UPT, UPT, UR10, 0x1, URZ ;  /* 0x000000010a0a7890 */ /* 0x000fe2000fffe0ff */
[----:B------:R-:W-:Y:S02]  /*15760*/  DADD R32, R36, R32 ;  /* 0x0000000024207229 */ /* 0x000fe40000000020 */
[----:B------:R-:W-:Y:S01]  /*15770*/  DADD R22, R38, R22 ;  /* 0x0000000026167229 */ /* 0x000fe20000000016 */
[----:B------:R-:W-:Y:S01]  /*15780*/  UISETP.NE.AND UP0, UPT, UR10, 0x3, UPT ;  /* 0x000000030a00788c */ /* 0x000fe2000bf05270 */
[----:B------:R-:W-:Y:S02]  /*15790*/  DADD R20, R40, R20 ;  /* 0x0000000028147229 */ /* 0x000fe40000000014 */
[----:B------:R-:W-:-:S06]  /*157a0*/  DADD R18, R44, R18 ;  /* 0x000000002c127229 */ /* 0x000fcc0000000012 */
[----:B------:R-:W-:Y:S05]  /*157b0*/  BRA.U UP0, `(.L_x_296) ;  /* 0xfffffead004c7547 */ /* 0x000fea000b83ffff */
[----:B------:R-:W-:Y:S05]  /*157c0*/  BRA.U UP1, `(.L_x_297) ;  /* 0xfffffea901447547 */ /* 0x000fea000b83ffff */
[----:B------:R-:W-:Y:S01]  /*157d0*/  DMUL R32, R32, 0.25 ;  /* 0x3fd0000020207828 */ /* 0x000fe20000000000 */
[----:B------:R-:W0:Y:S01]  /*157e0*/  S2R R9, SR_CTAID.Y ;  /* 0x0000000000097919 */ /* 0x000e220000002600 */
[----:B------:R-:W-:Y:S01]  /*157f0*/  DMUL R22, R22, 0.25 ;  /* 0x3fd0000016167828 */ /* 0x000fe20000000000 */
[----:B------:R-:W0:Y:S01]  /*15800*/  LDCU UR10, c[0x0][0x364] ;  /* 0x00006c80ff0a77ac */ /* 0x000e220008000800 */
[----:B------:R-:W-:Y:S01]  /*15810*/  DMUL R18, R18, 0.25 ;  /* 0x3fd0000012127828 */ /* 0x000fe20000000000 */
[----:B------:R-:W0:Y:S01]  /*15820*/  S2R R10, SR_TID.Y ;  /* 0x00000000000a7919 */ /* 0x000e220000002200 */
[----:B------:R-:W-:Y:S01]  /*15830*/  DMUL R20, R20, 0.25 ;  /* 0x3fd0000014147828 */ /* 0x000fe20000000000 */
[----:B------:R-:W1:Y:S01]  /*15840*/  LDCU UR11, c[0x0][0x360] ;  /* 0x00006c00ff0b77ac */ /* 0x000e620008000800 */
[----:B------:R-:W-:Y:S01]  /*15850*/  DMUL R2, R32, 255 ;  /* 0x406fe00020027828 */ /* 0x000fe20000000000 */
[----:B------:R-:W1:Y:S01]  /*15860*/  S2R R11, SR_CTAID.X ;  /* 0x00000000000b7919 */ /* 0x000e620000002500 */
[----:B------:R-:W-:Y:S01]  /*15870*/  DMUL R4, R22, 255 ;  /* 0x406fe00016047828 */ /* 0x000fe20000000000 */
[----:B------:R-:W2:Y:S01]  /*15880*/  LDCU UR12, c[0x0][0x418] ;  /* 0x00008300ff0c77ac */ /* 0x000ea20008000800 */
[----:B------:R-:W-:Y:S01]  /*15890*/  DSETP.GT.AND P1, PT, R32, 1, PT ;  /* 0x3ff000002000742a */ /* 0x000fe20003f24000 */
[----:B------:R-:W1:Y:S01]  /*158a0*/  S2R R12, SR_TID.X ;  /* 0x00000000000c7919 */ /* 0x000e620000002100 */
[C---:B------:R-:W-:Y:S01]  /*158b0*/  DSETP.GT.AND P2, PT, R22.reuse, 1, PT ;  /* 0x3ff000001600742a */ /* 0x040fe20003f44000 */
[----:B------:R-:W3:Y:S01]  /*158c0*/  LDCU.64 UR14, c[0x0][0x408] ;  /* 0x00008100ff0e77ac */ /* 0x000ee20008000a00 */
[----:B------:R-:W-:-:S02]  /*158d0*/  DSETP.GEU.AND P3, PT, R22, RZ, PT ;  /* 0x000000ff1600722a */ /* 0x000fc40003f6e000 */
[----:B------:R-:W-:Y:S01]  /*158e0*/  FSEL R0, R2, RZ, !P1 ;  /* 0x000000ff02007208 */ /* 0x000fe20004800000 */
[----:B------:R-:W-:Y:S01]  /*158f0*/  DSETP.GEU.AND P0, PT, R32, RZ, PT ;  /* 0x000000ff2000722a */ /* 0x000fe20003f0e000 */
[----:B------:R-:W-:Y:S01]  /*15900*/  FSEL R2, R4, RZ, !P2 ;  /* 0x000000ff04027208 */ /* 0x000fe20005000000 */
[C---:B------:R-:W-:Y:S01]  /*15910*/  DSETP.GEU.AND P4, PT, R18.reuse, RZ, PT ;  /* 0x000000ff1200722a */ /* 0x040fe20003f8e000 */
[----:B------:R-:W-:Y:S01]  /*15920*/  FSEL R4, R5, 3.748046875, !P2 ;  /* 0x406fe00005047808 */ /* 0x000fe20005000000 */
[C---:B------:R-:W-:Y:S01]  /*15930*/  DSETP.GT.AND P2, PT, R18.reuse, 1, PT ;  /* 0x3ff000001200742a */ /* 0x040fe20003f44000 */
[----:B------:R-:W-:Y:S01]  /*15940*/  FSEL R6, R3, 3.748046875, !P1 ;  /* 0x406fe00003067808 */ /* 0x000fe20004800000 */
[----:B------:R-:W-:Y:S01]  /*15950*/  DMUL R18, R18, 255 ;  /* 0x406fe00012127828 */ /* 0x000fe20000000000 */
[----:B------:R-:W-:Y:S01]  /*15960*/  FSEL R2, R2, RZ, P3 ;  /* 0x000000ff02027208 */ /* 0x000fe20001800000 */
[C---:B------:R-:W-:Y:S01]  /*15970*/  DSETP.GT.AND P1, PT, R20.reuse, 1, PT ;  /* 0x3ff000001400742a */ /* 0x040fe20003f24000 */
[----:B------:R-:W-:Y:S01]  /*15980*/  FSEL R3, R4, RZ, P3 ;  /* 0x000000ff04037208 */ /* 0x000fe20001800000 */
[C---:B------:R-:W-:Y:S01]  /*15990*/  DSETP.GEU.AND P3, PT, R20.reuse, RZ, PT ;  /* 0x000000ff1400722a */ /* 0x040fe20003f6e000 */
[----:B------:R-:W-:Y:S01]  /*159a0*/  FSEL R4, R0, RZ, P0 ;  /* 0x000000ff00047208 */ /* 0x000fe20000000000 */
[----:B------:R-:W-:Y:S01]  /*159b0*/  DMUL R20, R20, 255 ;  /* 0x406fe00014147828 */ /* 0x000fe20000000000 */
[----:B------:R-:W-:Y:S01]  /*159c0*/  FSEL R5, R6, RZ, P0 ;  /* 0x000000ff06057208 */ /* 0x000fe20000000000 */
[----:B------:R4:W5:Y:S02]  /*159d0*/  F2I.U32.F64.TRUNC R8, R2 ;  /* 0x0000000200087311 */ /* 0x000964000030d000 */
[----:B------:R-:W-:-:S02]  /*159e0*/  FSEL R6, R18, RZ, !P2 ;  /* 0x000000ff12067208 */ /* 0x000fc40005000000 */
[----:B------:R-:W-:Y:S01]  /*159f0*/  FSEL R18, R19, 3.748046875, !P2 ;  /* 0x406fe00013127808 */ /* 0x000fe20005000000 */
[----:B0-----:R-:W-:Y:S01]  /*15a00*/  IMAD R0, R9, UR10, R10 ;  /* 0x0000000a09007c24 */ /* 0x001fe2000f8e020a */
[----:B------:R-:W-:Y:S02]  /*15a10*/  FSEL R6, R6, RZ, P4 ;  /* 0x000000ff06067208 */ /* 0x000fe40002000000 */
[----:B------:R-:W0:Y:S01]  /*15a20*/  F2I.U32.F64.TRUNC R4, R4 ;  /* 0x0000000400047311 */ /* 0x000e22000030d000 */
[----:B------:R-:W-:Y:S01]  /*15a30*/  FSEL R7, R18, RZ, P4 ;  /* 0x000000ff12077208 */ /* 0x000fe20002000000 */
[----:B--2---:R-:W-:Y:S01]  /*15a40*/  IMAD R0, R0, UR12, RZ ;  /* 0x0000000c00007c24 */ /* 0x004fe2000f8e02ff */
[----:B----4-:R-:W-:Y:S02]  /*15a50*/  FSEL R2, R20, RZ, !P1 ;  /* 0x000000ff14027208 */ /* 0x010fe40004800000 */
[----:B------:R-:W-:Y:S02]  /*15a60*/  FSEL R20, R21, 3.748046875, !P1 ;  /* 0x406fe00015147808 */ /* 0x000fe40004800000 */
[----:B------:R-:W-:Y:S01]  /*15a70*/  FSEL R2, R2, RZ, P3 ;  /* 0x000000ff02027208 */ /* 0x000fe20001800000 */
[----:B------:R2:W4:Y:S01]  /*15a80*/  F2I.U32.F64.TRUNC R6, R6 ;  /* 0x0000000600067311 */ /* 0x000522000030d000 */
[----:B------:R-:W-:Y:S01]  /*15a90*/  FSEL R3, R20, RZ, P3 ;  /* 0x000000ff14037208 */ /* 0x000fe20001800000 */
[----:B-----5:R-:W-:-:S02]  /*15aa0*/  IMAD.SHL.U32 R8, R8, 0x100, RZ ;  /* 0x0000010008087824 */ /* 0x020fc400078e00ff */
[----:B0-----:R-:W-:-:S04]  /*15ab0*/  IMAD.U32 R5, R4, 0x10000, RZ ;  /* 0x0001000004057824 */ /* 0x001fc800078e00ff */
[----:B------:R0:W5:Y:S01]  /*15ac0*/  F2I.U32.F64.TRUNC R2, R2 ;  /* 0x0000000200027311 */ /* 0x000162000030d000 */
[----:B-1----:R-:W-:Y:S01]  /*15ad0*/  IMAD R4, R11, UR11, R12 ;  /* 0x0000000b0b047c24 */ /* 0x002fe2000f8e020c */
[----:B--2---:R-:W-:Y:S02]  /*15ae0*/  SHF.R.S32.HI R7, RZ, 0x1f, R0 ;  /* 0x0000001fff077819 */ /* 0x004fe40000011400 */
[----:B------:R-:W-:Y:S01]  /*15af0*/  LOP3.LUT R9, R5, 0xff0000, RZ, 0xc0, !PT ;  /* 0x00ff000005097812 */ /* 0x000fe200078ec0ff */
[----:B------:R-:W-:-:S04]  /*15b00*/  IMAD.SHL.U32 R5, R4, 0x4, RZ ;  /* 0x0000000404057824 */ /* 0x000fc800078e00ff */
[----:B----4-:R-:W-:Y:S01]  /*15b10*/  IMAD R6, R6, 0x1000000, R9 ;  /* 0x0100000006067824 */ /* 0x010fe200078e0209 */
[--C-:B---3--:R-:W-:Y:S02]  /*15b20*/  IADD3 R4, P0, P1, R0, UR14, R5.reuse ;  /* 0x0000000e00047c10 */ /* 0x108fe4000f91e005 */
[----:B------:R-:W-:Y:S02]  /*15b30*/  SHF.R.S32.HI R0, RZ, 0x1f, R5 ;  /* 0x0000001fff007819 */ /* 0x000fe40000011405 */
[----:B0-----:R-:W-:Y:S02]  /*15b40*/  LOP3.LUT R3, R8, 0xff00, RZ, 0xc0, !PT ;  /* 0x0000ff0008037812 */ /* 0x001fe400078ec0ff */
[----:B-----5:R-:W-:Y:S02]  /*15b50*/  LOP3.LUT R2, R2, 0xff, RZ, 0xc0, !PT ;  /* 0x000000ff02027812 */ /* 0x020fe400078ec0ff */
[----:B------:R-:W-:Y:S02]  /*15b60*/  IADD3.X R5, PT, PT, R7, UR15, R0, P0, P1 ;  /* 0x0000000f07057c10 */ /* 0x000fe400087e2400 */
[----:B------:R-:W-:-:S05]  /*15b70*/  IADD3 R3, PT, PT, R2, R6, R3 ;  /* 0x0000000602037210 */ /* 0x000fca0007ffe003 */
[----:B------:R-:W-:Y:S01]  /*15b80*/  STG.E desc[UR6][R4.64], R3 ;  /* 0x0000000304007986 */ /* 0x000fe2000c101906 */
[----:B------:R-:W-:Y:S05]  /*15b90*/  EXIT ;  /* 0x000000000000794d */ /* 0x000fea0003800000 */
        .weak           $__internal_0_$__cuda_sm20_div_rn_f64_full
        .type           $__internal_0_$__cuda_sm20_div_rn_f64_full,@function
        .size           $__internal_0_$__cuda_sm20_div_rn_f64_full,($__internal_1_$__cuda_sm20_dsqrt_rn_f64_mediumpath_v1 - $__internal_0_$__cuda_sm20_div_rn_f64_full)
$__internal_0_$__cuda_sm20_div_rn_f64_full:
[C---:B------:R-:W-:Y:S01]  /*15ba0*/  FSETP.GEU.AND P0, PT, |R5|.reuse, 1.469367938527859385e-39, PT ;  /* 0x001000000500780b */ /* 0x040fe20003f0e200 */
[--C-:B------:R-:W-:Y:S01]  /*15bb0*/  IMAD.MOV.U32 R24, RZ, RZ, R6.reuse ;  /* 0x000000ffff187224 */ /* 0x100fe200078e0006 */
[----:B------:R-:W-:Y:S01]  /*15bc0*/  LOP3.LUT R9, R5, 0x800fffff, RZ, 0xc0, !PT ;  /* 0x800fffff05097812 */ /* 0x000fe200078ec0ff */
[----:B------:R-:W-:Y:S01]  /*15bd0*/  IMAD.MOV.U32 R25, RZ, RZ, R5 ;  /* 0x000000ffff197224 */ /* 0x000fe200078e0005 */
[----:B------:R-:W-:Y:S01]  /*15be0*/  MOV R30, R8 ;  /* 0x00000008001e7202 */ /* 0x000fe20000000f00 */
[----:B------:R-:W-:Y:S01]  /*15bf0*/  IMAD.MOV.U32 R26, RZ, RZ, R6 ;  /* 0x000000ffff1a7224 */ /* 0x000fe200078e0006 */
[----:B------:R-:W-:Y:S01]  /*15c00*/  LOP3.LUT R27, R9, 0x3ff00000, RZ, 0xfc, !PT ;  /* 0x3ff00000091b7812 */ /* 0x000fe200078efcff */
[----:B------:R-:W-:Y:S01]  /*15c10*/  IMAD.MOV.U32 R31, RZ, RZ, R7 ;  /* 0x000000ffff1f7224 */ /* 0x000fe200078e0007 */
[----:B------:R-:W-:Y:S01]  /*15c20*/  LOP3.LUT R7, R5, 0x7ff00000, RZ, 0xc0, !PT ;  /* 0x7ff0000005077812 */ /* 0x000fe200078ec0ff */
[----:B------:R-:W-:Y:S01]  /*15c30*/  IMAD.MOV.U32 R28, RZ, RZ, 0x1 ;  /* 0x00000001ff1c7424 */ /* 0x000fe200078e00ff */
[----:B------:R-:W-:Y:S01]  /*15c40*/  BSSY.RECONVERGENT B1, `(.L_x_298) ;  /* 0x0000056000017945 */ /* 0x000fe20003800200 */
[----:B------:R-:W-:Y:S01]  /*15c50*/  IMAD.MOV.U32 R5, RZ, RZ, 0x1ca00000 ;  /* 0x1ca00000ff057424 */ /* 0x000fe200078e00ff */
[C---:B------:R-:W-:Y:S01]  /*15c60*/  FSETP.GEU.AND P2, PT, |R31|.reuse, 1.469367938527859385e-39, PT ;  /* 0x001000001f00780b */ /* 0x040fe20003f4e200 */
[----:B------:R-:W-:Y:S01]  /*15c70*/  @!P0 DMUL R26, R24, 8.98846567431157953865e+307 ;  /* 0x7fe00000181a8828 */ /* 0x000fe20000000000 */
[----:B------:R-:W-:-:S04]  /*15c80*/  LOP3.LUT R6, R31, 0x7ff00000, RZ, 0xc0, !PT ;  /* 0x7ff000001f067812 */ /* 0x000fc800078ec0ff */
[----:B------:R-:W-:Y:S01]  /*15c90*/  ISETP.GE.U32.AND P4, PT, R6, R7, PT ;  /* 0x000000070600720c */ /* 0x000fe20003f86070 */
[----:B------:R-:W0:Y:S03]  /*15ca0*/  MUFU.RCP64H R29, R27 ;  /* 0x0000001b001d7308 */ /* 0x000e260000001800 */
[----:B------:R-:W-:Y:S02]  /*15cb0*/  SEL R8, R5, 0x63400000, !P4 ;  /* 0x6340000005087807 */ /* 0x000fe40006000000 */
[----:B------:R-:W-:Y:S02]  /*15cc0*/  @!P0 LOP3.LUT R7, R27, 0x7ff00000, RZ, 0xc0, !PT ;  /* 0x7ff000001b078812 */ /* 0x000fe400078ec0ff */
[----:B------:R-:W-:-:S04]  /*15cd0*/  @!P2 LOP3.LUT R9, R25, 0x7ff00000, RZ, 0xc0, !PT ;  /* 0x7ff000001909a812 */ /* 0x000fc800078ec0ff */
[----:B------:R-:W-:-:S04]  /*15ce0*/  @!P2 ISETP.GE.U32.AND P3, PT, R6, R9, PT ;  /* 0x000000090600a20c */ /* 0x000fc80003f66070 */
[----:B------:R-:W-:Y:S01]  /*15cf0*/  @!P2 SEL R9, R5, 0x63400000, !P3 ;  /* 0x634000000509a807 */ /* 0x000fe20005800000 */
[----:B0-----:R-:W-:-:S03]  /*15d00*/  DFMA R94, R28, -R26, 1 ;  /* 0x3ff000001c5e742b */ /* 0x001fc6000000081a */
[----:B------:R-:W-:-:S04]  /*15d10*/  @!P2 LOP3.LUT R9, R9, 0x80000000, R31, 0xf8, !PT ;  /* 0x800000000909a812 */ /* 0x000fc800078ef81f */
[----:B------:R-:W-:Y:S01]  /*15d20*/  @!P2 LOP3.LUT R9, R9, 0x100000, RZ, 0xfc, !PT ;  /* 0x001000000909a812 */ /* 0x000fe200078efcff */
[----:B------:R-:W-:-:S08]  /*15d30*/  DFMA R94, R94, R94, R94 ;  /* 0x0000005e5e5e722b */ /* 0x000fd0000000005e */
[----:B------:R-:W-:Y:S01]  /*15d40*/  DFMA R28, R28, R94, R28 ;  /* 0x0000005e1c1c722b */ /* 0x000fe2000000001c */
[----:B------:R-:W-:Y:S01]  /*15d50*/  LOP3.LUT R95, R8, 0x800fffff, R31, 0xf8, !PT ;  /* 0x800fffff085f7812 */ /* 0x000fe200078ef81f */
[----:B------:R-:W-:Y:S02]  /*15d60*/  IMAD.MOV.U32 R94, RZ, RZ, R30 ;  /* 0x000000ffff5e7224 */ /* 0x000fe400078e001e */
[----:B------:R-:W-:-:S04]  /*15d70*/  @!P2 IMAD.MOV.U32 R8, RZ, RZ, RZ ;  /* 0x000000ffff08a224 */ /* 0x000fc800078e00ff */
[----:B------:R-:W-:Y:S02]  /*15d80*/  DFMA R98, R28, -R26, 1 ;  /* 0x3ff000001c62742b */ /* 0x000fe4000000081a */
[----:B------:R-:W-:-:S06]  /*15d90*/  @!P2 DFMA R94, R94, 2, -R8 ;  /* 0x400000005e5ea82b */ /* 0x000fcc0000000808 */
[----:B------:R-:W-:-:S08]  /*15da0*/  DFMA R98, R28, R98, R28 ;  /* 0x000000621c62722b */ /* 0x000fd0000000001c */
[----:B------:R-:W-:-:S08]  /*15db0*/  DMUL R8, R98, R94 ;  /* 0x0000005e62087228 */ /* 0x000fd00000000000 */
[----:B------:R-:W-:-:S08]  /*15dc0*/  DFMA R28, R8, -R26, R94 ;  /* 0x8000001a081c722b */ /* 0x000fd0000000005e */
[----:B------:R-:W-:Y:S01]  /*15dd0*/  DFMA R28, R98, R28, R8 ;  /* 0x0000001c621c722b */ /* 0x000fe20000000008 */
[----:B------:R-:W-:Y:S01]  /*15de0*/  IMAD.MOV.U32 R8, RZ, RZ, R6 ;  /* 0x000000ffff087224 */ /* 0x000fe200078e0006 */
[----:B------:R-:W-:-:S05]  /*15df0*/  @!P2 LOP3.LUT R8, R95, 0x7ff00000, RZ, 0xc0, !PT ;  /* 0x7ff000005f08a812 */ /* 0x000fca00078ec0ff */
[----:B------:R-:W-:-:S05]  /*15e00*/  VIADD R9, R8, 0xffffffff ;  /* 0xffffffff08097836 */ /* 0x000fca0000000000 */
[----:B------:R-:W-:Y:S02]  /*15e10*/  ISETP.GT.U32.AND P0, PT, R9, 0x7feffffe, PT ;  /* 0x7feffffe0900780c */ /* 0x000fe40003f04070 */
[----:B------:R-:W-:-:S04]  /*15e20*/  IADD3 R9, PT, PT, R7, -0x1, RZ ;  /* 0xffffffff07097810 */ /* 0x000fc80007ffe0ff */
[----:B------:R-:W-:-:S13]  /*15e30*/  ISETP.GT.U32.OR P0, PT, R9, 0x7feffffe, P0 ;  /* 0x7feffffe0900780c */ /* 0x000fda0000704470 */
[----:B------:R-:W-:Y:S05]  /*15e40*/  @P0 BRA `(.L_x_299) ;  /* 0x0000000000740947 */ /* 0x000fea0003800000 */
[----:B------:R-:W-:-:S04]  /*15e50*/  LOP3.LUT R7, R25, 0x7ff00000, RZ, 0xc0, !PT ;  /* 0x7ff0000019077812 */ /* 0x000fc800078ec0ff */
[CC--:B------:R-:W-:Y:S02]  /*15e60*/  VIADDMNMX R8, R6.reuse, -R7.reuse, 0xb9600000, !PT ;  /* 0xb960000006087446 */ /* 0x0c0fe40007800907 */
[----:B------:R-:W-:Y:S01]  /*15e70*/  ISETP.GE.U32.AND P0, PT, R6, R7, PT ;  /* 0x000000070600720c */ /* 0x000fe20003f06070 */
[----:B------:R-:W-:Y:S01]  /*15e80*/  IMAD.MOV.U32 R6, RZ, RZ, RZ ;  /* 0x000000ffff067224 */ /* 0x000fe200078e00ff */
[----:B------:R-:W-:Y:S02]  /*15e90*/  VIMNMX R8, PT, PT, R8, 0x46a00000, PT ;  /* 0x46a0000008087848 */ /* 0x000fe40003fe0100 */
[----:B------:R-:W-:-:S05]  /*15ea0*/  SEL R5, R5, 0x63400000, !P0 ;  /* 0x6340000005057807 */ /* 0x000fca0004000000 */
[----:B------:R-:W-:-:S04]  /*15eb0*/  IMAD.IADD R5, R8, 0x1, -R5 ;  /* 0x0000000108057824 */ /* 0x000fc800078e0a05 */
[----:B------:R-:W-:-:S06]  /*15ec0*/  VIADD R7, R5, 0x7fe00000 ;  /* 0x7fe0000005077836 */ /* 0x000fcc0000000000 */
[----:B------:R-:W-:-:S10]  /*15ed0*/  DMUL R98, R28, R6 ;  /* 0x000000061c627228 */ /* 0x000fd40000000000 */
[----:B------:R-:W-:-:S13]  /*15ee0*/  FSETP.GTU.AND P0, PT, |R99|, 1.469367938527859385e-39, PT ;  /* 0x001000006300780b */ /* 0x000fda0003f0c200 */
[----:B------:R-:W-:Y:S05]  /*15ef0*/  @P0 BRA `(.L_x_300) ;  /* 0x0000000000a80947 */ /* 0x000fea0003800000 */
[----:B------:R-:W-:Y:S01]  /*15f00*/  DFMA R26, R28, -R26, R94 ;  /* 0x8000001a1c1a722b */ /* 0x000fe2000000005e */
[----:B------:R-:W-:-:S09]  /*15f10*/  IMAD.MOV.U32 R8, RZ, RZ, RZ ;  /* 0x000000ffff087224 */ /* 0x000fd200078e00ff */
[C---:B------:R-:W-:Y:S02]  /*15f20*/  FSETP.NEU.AND P0, PT, R27.reuse, RZ, PT ;  /* 0x000000ff1b00720b */ /* 0x040fe40003f0d000 */
[----:B------:R-:W-:-:S04]  /*15f30*/  LOP3.LUT R6, R27, 0x80000000, R25, 0x48, !PT ;  /* 0x800000001b067812 */ /* 0x000fc800078e4819 */
[----:B------:R-:W-:-:S07]  /*15f40*/  LOP3.LUT R9, R6, R7, RZ, 0xfc, !PT ;  /* 0x0000000706097212 */ /* 0x000fce00078efcff */
[----:B------:R-:W-:Y:S05]  /*15f50*/  @!P0 BRA `(.L_x_300) ;  /* 0x0000000000908947 */ /* 0x000fea0003800000 */
[----:B------:R-:W-:Y:S01]  /*15f60*/  IMAD.MOV R25, RZ, RZ, -R5 ;  /* 0x000000ffff197224 */ /* 0x000fe200078e0a05 */
[----:B------:R-:W-:Y:S01]  /*15f70*/  DMUL.RP R8, R28, R8 ;  /* 0x000000081c087228 */ /* 0x000fe20000008000 */
[----:B------:R-:W-:Y:S01]  /*15f80*/  IMAD.MOV.U32 R24, RZ, RZ, RZ ;  /* 0x000000ffff187224 */ /* 0x000fe200078e00ff */
[----:B------:R-:W-:-:S05]  /*15f90*/  IADD3 R5, PT, PT, -R5, -0x43300000, RZ ;  /* 0xbcd0000005057810 */ /* 0x000fca0007ffe1ff */
[----:B------:R-:W-:-:S03]  /*15fa0*/  DFMA R24, R98, -R24, R28 ;  /* 0x800000186218722b */ /* 0x000fc6000000001c */
[----:B------:R-:W-:-:S07]  /*15fb0*/  LOP3.LUT R6, R9, R6, RZ, 0x3c, !PT ;  /* 0x0000000609067212 */ /* 0x000fce00078e3cff */
[----:B------:R-:W-:-:S04]  /*15fc0*/  FSETP.NEU.AND P0, PT, |R25|, R5, PT ;  /* 0x000000051900720b */ /* 0x000fc80003f0d200 */
[----:B------:R-:W-:Y:S02]  /*15fd0*/  FSEL R8, R8, R98, !P0 ;  /* 0x0000006208087208 */ /* 0x000fe40004000000 */
[----:B------:R-:W-:-:S03]  /*15fe0*/  FSEL R9, R6, R99, !P0 ;  /* 0x0000006306097208 */ /* 0x000fc60004000000 */
[----:B------:R-:W-:Y:S01]  /*15ff0*/  IMAD.MOV.U32 R98, RZ, RZ, R8 ;  /* 0x000000ffff627224 */ /* 0x000fe200078e0008 */
[----:B------:R-:W-:Y:S01]  /*16000*/  MOV R99, R9 ;  /* 0x0000000900637202 */ /* 0x000fe20000000f00 */
[----:B------:R-:W-:Y:S06]  /*16010*/  BRA `(.L_x_300) ;  /* 0x0000000000607947 */ /* 0x000fec0003800000 */
.L_x_299:
[----:B------:R-:W-:-:S14]  /*16020*/  DSETP.NAN.AND P0, PT, R30, R30, PT ;  /* 0x0000001e1e00722a */ /* 0x000fdc0003f08000 */
[----:B------:R-:W-:Y:S05]  /*16030*/  @P0 BRA `(.L_x_301) ;  /* 0x00000000004c0947 */ /* 0x000fea0003800000 */
[----:B------:R-:W-:-:S14]  /*16040*/  DSETP.NAN.AND P0, PT, R24, R24, PT ;  /* 0x000000181800722a */ /* 0x000fdc0003f08000 */
[----:B------:R-:W-:Y:S05]  /*16050*/  @P0 BRA `(.L_x_302) ;  /* 0x0000000000340947 */ /* 0x000fea0003800000 */
[----:B------:R-:W-:Y:S01]  /*16060*/  ISETP.NE.AND P0, PT, R8, R7, PT ;  /* 0x000000070800720c */ /* 0x000fe20003f05270 */
[----:B------:R-:W-:Y:S02]  /*16070*/  IMAD.MOV.U32 R98, RZ, RZ, 0x0 ;  /* 0x00000000ff627424 */ /* 0x000fe400078e00ff */
[----:B------:R-:W-:-:S10]  /*16080*/  IMAD.MOV.U32 R99, RZ, RZ, -0x80000 ;  /* 0xfff80000ff637424 */ /* 0x000fd400078e00ff */
[----:B------:R-:W-:Y:S05]  /*16090*/  @!P0 BRA `(.L_x_300) ;  /* 0x0000000000408947 */ /* 0x000fea0003800000 */
[----:B------:R-:W-:Y:S02]  /*160a0*/  ISETP.NE.AND P0, PT, R8, 0x7ff00000, PT ;  /* 0x7ff000000800780c */ /* 0x000fe40003f05270 */
[----:B------:R-:W-:Y:S02]  /*160b0*/  LOP3.LUT R5, R31, 0x80000000, R25, 0x48, !PT ;  /* 0x800000001f057812 */ /* 0x000fe400078e4819 */
[----:B------:R-:W-:-:S13]  /*160c0*/  ISETP.EQ.OR P0, PT, R7, RZ, !P0 ;  /* 0x000000ff0700720c */ /* 0x000fda0004702670 */
[----:B------:R-:W-:Y:S01]  /*160d0*/  @P0 LOP3.LUT R6, R5, 0x7ff00000, RZ, 0xfc, !PT ;  /* 0x7ff0000005060812 */ /* 0x000fe200078efcff */
[----:B------:R-:W-:Y:S02]  /*160e0*/  @!P0 IMAD.MOV.U32 R98, RZ, RZ, RZ ;  /* 0x000000ffff628224 */ /* 0x000fe400078e00ff */
[----:B------:R-:W-:Y:S02]  /*160f0*/  @!P0 IMAD.MOV.U32 R99, RZ, RZ, R5 ;  /* 0x000000ffff638224 */ /* 0x000fe400078e0005 */
[----:B------:R-:W-:Y:S02]  /*16100*/  @P0 IMAD.MOV.U32 R98, RZ, RZ, RZ ;  /* 0x000000ffff620224 */ /* 0x000fe400078e00ff */
[----:B------:R-:W-:Y:S01]  /*16110*/  @P0 IMAD.MOV.U32 R99, RZ, RZ, R6 ;  /* 0x000000ffff630224 */ /* 0x000fe200078e0006 */
[----:B------:R-:W-:Y:S06]  /*16120*/  BRA `(.L_x_300) ;  /* 0x00000000001c7947 */ /* 0x000fec0003800000 */
.L_x_302:
[----:B------:R-:W-:Y:S01]  /*16130*/  LOP3.LUT R5, R25, 0x80000, RZ, 0xfc, !PT ;  /* 0x0008000019057812 */ /* 0x000fe200078efcff */
[----:B------:R-:W-:-:S03]  /*16140*/  IMAD.MOV.U32 R98, RZ, RZ, R24 ;  /* 0x000000ffff627224 */ /* 0x000fc600078e0018 */
[----:B------:R-:W-:Y:S01]  /*16150*/  MOV R99, R5 ;  /* 0x0000000500637202 */ /* 0x000fe20000000f00 */
[----:B------:R-:W-:Y:S06]  /*16160*/  BRA `(.L_x_300) ;  /* 0x00000000000c7947 */ /* 0x000fec0003800000 */
.L_x_301:
[----:B------:R-:W-:Y:S01]  /*16170*/  LOP3.LUT R5, R31, 0x80000, RZ, 0xfc, !PT ;  /* 0x000800001f057812 */ /* 0x000fe200078efcff */
[----:B------:R-:W-:-:S04]  /*16180*/  IMAD.MOV.U32 R98, RZ, RZ, R30 ;  /* 0x000000ffff627224 */ /* 0x000fc800078e001e */
[----:B------:R-:W-:-:S07]  /*16190*/  IMAD.MOV.U32 R99, RZ, RZ, R5 ;  /* 0x000000ffff637224 */ /* 0x000fce00078e0005 */
.L_x_300:
[----:B------:R-:W-:Y:S05]  /*161a0*/  BSYNC.RECONVERGENT B1 ;  /* 0x0000000000017941 */ /* 0x000fea0003800200 */
.L_x_298:
[----:B------:R-:W-:Y:S02]  /*161b0*/  IMAD.MOV.U32 R8, RZ, RZ, R4 ;  /* 0x000000ffff087224 */ /* 0x000fe400078e0004 */
[----:B------:R-:W-:Y:S02]  /*161c0*/  IMAD.MOV.U32 R9, RZ, RZ, 0x0 ;  /* 0x00000000ff097424 */ /* 0x000fe400078e00ff */
[----:B------:R-:W-:Y:S02]  /*161d0*/  IMAD.MOV.U32 R6, RZ, RZ, R98 ;  /* 0x000000ffff067224 */ /* 0x000fe400078e0062 */
[----:B------:R-:W-:Y:S01]  /*161e0*/  IMAD.MOV.U32 R5, RZ, RZ, R99 ;  /* 0x000000ffff057224 */ /* 0x000fe200078e0063 */
[----:B------:R-:W-:Y:S06]  /*161f0*/  RET.REL.NODEC R8 `(_Z18cudaRaytraceKernelPK5Scene8Matrix4DPviii) ;  /* 0xfffffe9c08807950 */ /* 0x000fec0003c3ffff */
        .weak           $__internal_1_$__cuda_sm20_dsqrt_rn_f64_mediumpath_v1
        .type           $__internal_1_$__cuda_sm20_dsqrt_rn_f64_mediumpath_v1,@function
        .size           $__internal_1_$__cuda_sm20_dsqrt_rn_f64_mediumpath_v1,($_Z18cudaRaytraceKernelPK5Scene8Matrix4DPviii$__internal_accurate_pow - $__internal_1_$__cuda_sm20_dsqrt_rn_f64_mediumpath_v1)
$__internal_1_$__cuda_sm20_dsqrt_rn_f64_mediumpath_v1:
[----:B------:R-:W-:Y:S01]  /*16200*/  ISETP.GE.U32.AND P0, PT, R4, -0x3400000, PT ;  /* 0xfcc000000400780c */ /* 0x000fe20003f06070 */
[----:B------:R-:W-:Y:S01]  /*16210*/  BSSY.RECONVERGENT B1, `(.L_x_303) ;  /* 0x0000024000017945 */ /* 0x000fe20003800200 */
[----:B------:R-:W-:-:S11]  /*16220*/  IMAD.MOV.U32 R27, RZ, RZ, R5 ;  /* 0x000000ffff1b7224 */ /* 0x000fd600078e0005 */
[----:B------:R-:W-:Y:S05]  /*16230*/  @!P0 BRA `(.L_x_304) ;  /* 0x0000000000208947 */ /* 0x000fea0003800000 */
[----:B------:R-:W-:-:S10]  /*16240*/  DFMA.RM R6, R8, R26, R6 ;  /* 0x0000001a0806722b */ /* 0x000fd40000004006 */
[----:B------:R-:W-:-:S04]  /*16250*/  IADD3 R4, P0, PT, R6, 0x1, RZ ;  /* 0x0000000106047810 */ /* 0x000fc80007f1e0ff */
[----:B------:R-:W-:-:S06]  /*16260*/  IADD3.X R5, PT, PT, RZ, R7, RZ, P0, !PT ;  /* 0x00000007ff057210 */ /* 0x000fcc00007fe4ff */
[----:B------:R-:W-:-:S08]  /*16270*/  DFMA.RP R24, -R6, R4, R24 ;  /* 0x000000040618722b */ /* 0x000fd00000008118 */
[----:B------:R-:W-:-:S06]  /*16280*/  DSETP.GT.AND P0, PT, R24, RZ, PT ;  /* 0x000000ff1800722a */ /* 0x000fcc0003f04000 */
[----:B------:R-:W-:Y:S02]  /*16290*/  FSEL R4, R4, R6, P0 ;  /* 0x0000000604047208 */ /* 0x000fe40000000000 */
[----:B------:R-:W-:Y:S01]  /*162a0*/  FSEL R5, R5, R7, P0 ;  /* 0x0000000705057208 */ /* 0x000fe20000000000 */
[----:B------:R-:W-:Y:S06]  /*162b0*/  BRA `(.L_x_305) ;  /* 0x0000000000647947 */ /* 0x000fec0003800000 */
.L_x_304:
[----:B------:R-:W-:-:S14]  /*162c0*/  DSETP.NE.AND P0, PT, R24, RZ, PT ;  /* 0x000000ff1800722a */ /* 0x000fdc0003f05000 */
[----:B------:R-:W-:Y:S05]  /*162d0*/  @!P0 BRA `(.L_x_306) ;  /* 0x0000000000588947 */ /* 0x000fea0003800000 */
[----:B------:R-:W-:-:S13]  /*162e0*/  ISETP.GE.AND P0, PT, R25, RZ, PT ;  /* 0x000000ff1900720c */ /* 0x000fda0003f06270 */
[----:B------:R-:W-:Y:S02]  /*162f0*/  @!P0 IMAD.MOV.U32 R4, RZ, RZ, 0x0 ;  /* 0x00000000ff048424 */ /* 0x000fe400078e00ff */
[----:B------:R-:W-:Y:S01]  /*16300*/  @!P0 IMAD.MOV.U32 R5, RZ, RZ, -0x80000 ;  /* 0xfff80000ff058424 */ /* 0x000fe200078e00ff */
[----:B------:R-:W-:Y:S06]  /*16310*/  @!P0 BRA `(.L_x_305) ;  /* 0x00000000004c8947 */ /* 0x000fec0003800000 */
[----:B------:R-:W-:-:S13]  /*16320*/  ISETP.GT.AND P0, PT, R25, 0x7fefffff, PT ;  /* 0x7fefffff1900780c */ /* 0x000fda0003f04270 */
[----:B------:R-:W-:Y:S05]  /*16330*/  @P0 BRA `(.L_x_306) ;  /* 0x0000000000400947 */ /* 0x000fea0003800000 */
[----:B------:R-:W-:Y:S01]  /*16340*/  DMUL R24, R24, 8.11296384146066816958e+31 ;  /* 0x4690000018187828 */ /* 0x000fe20000000000 */
[----:B------:R-:W-:Y:S02]  /*16350*/  IMAD.MOV.U32 R8, RZ, RZ, RZ ;  /* 0x000000ffff087224 */ /* 0x000fe400078e00ff */
[----:B------:R-:W-:Y:S02]  /*16360*/  IMAD.MOV.U32 R4, RZ, RZ, 0x0 ;  /* 0x00000000ff047424 */ /* 0x000fe400078e00ff */
[----:B------:R-:W-:Y:S01]  /*16370*/  IMAD.MOV.U32 R5, RZ, RZ, 0x3fd80000 ;  /* 0x3fd80000ff057424 */ /* 0x000fe200078e00ff */
[----:B------:R-:W0:Y:S02]  /*16380*/  MUFU.RSQ64H R9, R25 ;  /* 0x0000001900097308 */ /* 0x000e240000001c00 */
[----:B0-----:R-:W-:-:S08]  /*16390*/  DMUL R6, R8, R8 ;  /* 0x0000000808067228 */ /* 0x001fd00000000000 */
[----:B------:R-:W-:-:S08]  /*163a0*/  DFMA R6, R24, -R6, 1 ;  /* 0x3ff000001806742b */ /* 0x000fd00000000806 */
[----:B------:R-:W-:Y:S02]  /*163b0*/  DFMA R4, R6, R4, 0.5 ;  /* 0x3fe000000604742b */ /* 0x000fe40000000004 */
[----:B------:R-:W-:-:S08]  /*163c0*/  DMUL R6, R8, R6 ;  /* 0x0000000608067228 */ /* 0x000fd00000000000 */
[----:B------:R-:W-:-:S08]  /*163d0*/  DFMA R6, R4, R6, R8 ;  /* 0x000000060406722b */ /* 0x000fd00000000008 */
[----:B------:R-:W-:Y:S02]  /*163e0*/  DMUL R4, R24, R6 ;  /* 0x0000000618047228 */ /* 0x000fe40000000000 */
[----:B------:R-:W-:-:S06]  /*163f0*/  VIADD R7, R7, 0xfff00000 ;  /* 0xfff0000007077836 */ /* 0x000fcc0000000000 */
[----:B------:R-:W-:-:S08]  /*16400*/  DFMA R8, R4, -R4, R24 ;  /* 0x800000040408722b */ /* 0x000fd00000000018 */
[----:B------:R-:W-:-:S10]  /*16410*/  DFMA R4, R6, R8, R4 ;  /* 0x000000080604722b */ /* 0x000fd40000000004 */
[----:B------:R-:W-:Y:S01]  /*16420*/  VIADD R5, R5, 0xfcb00000 ;  /* 0xfcb0000005057836 */ /* 0x000fe20000000000 */
[----:B------:R-:W-:Y:S06]  /*16430*/  BRA `(.L_x_305) ;  /* 0x0000000000047947 */ /* 0x000fec0003800000 */
.L_x_306:
[----:B------:R-:W-:-:S11]  /*16440*/  DADD R4, R24, R24 ;  /* 0x0000000018047229 */ /* 0x000fd60000000018 */
.L_x_305:
[----:B------:R-:W-:Y:S05]  /*16450*/  BSYNC.RECONVERGENT B1 ;  /* 0x0000000000017941 */ /* 0x000fea0003800200 */
.L_x_303:
[----:B------:R-:W-:-:S04]  /*16460*/  MOV R29, 0x0 ;  /* 0x00000000001d7802 */ /* 0x000fc80000000f00 */
[----:B------:R-:W-:Y:S05]  /*16470*/  RET.REL.NODEC R28 `(_Z18cudaRaytraceKernelPK5Scene8Matrix4DPviii) ;  /* 0xfffffe981ce07950 */ /* 0x000fea0003c3ffff */
        .type           $_Z18cudaRaytraceKernelPK5Scene8Matrix4DPviii$__internal_accurate_pow,@function
        .size           $_Z18cudaRaytraceKernelPK5Scene8Matrix4DPviii$__internal_accurate_pow,(.L_x_311 - $_Z18cudaRaytraceKernelPK5Scene8Matrix4DPviii$__internal_accurate_pow)
$_Z18cudaRaytraceKernelPK5Scene8Matrix4DPviii$__internal_accurate_pow:
[----:B------:R-:W-:Y:S01]  /*16480*/  ISETP.GT.U32.AND P0, PT, R7, 0xfffff, PT ;  /* 0x000fffff0700780c */ /* 0x000fe20003f04070 */
[----:B------:R-:W-:Y:S01]  /*16490*/  IMAD.MOV.U32 R8, RZ, RZ, R7 ;  /* 0x000000ffff087224 */ /* 0x000fe200078e0007 */
[----:B------:R-:W-:Y:S01]  /*164a0*/  UMOV UR12, 0x7d2cafe2 ;  /* 0x7d2cafe2000c7882 */ /* 0x000fe20000000000 */
[----:B------:R-:W-:Y:S01]  /*164b0*/  UMOV UR13, 0x3eb0f5ff ;  /* 0x3eb0f5ff000d7882 */ /* 0x000fe20000000000 */
[----:B------:R-:W-:Y:S01]  /*164c0*/  UMOV UR14, 0x3b39803f ;  /* 0x3b39803f000e7882 */ /* 0x000fe20000000000 */
[----:B------:R-:W-:-:S08]  /*164d0*/  UMOV UR15, 0x3c7abc9e ;  /* 0x3c7abc9e000f7882 */ /* 0x000fd00000000000 */
[----:B------:R-:W-:-:S10]  /*164e0*/  @!P0 DMUL R42, R6, 1.80143985094819840000e+16 ;  /* 0x43500000062a8828 */ /* 0x000fd40000000000 */
[----:B------:R-:W-:Y:S02]  /*164f0*/  @!P0 IMAD.MOV.U32 R8, RZ, RZ, R43 ;  /* 0x000000ffff088224 */ /* 0x000fe400078e002b */
[----:B------:R-:W-:-:S03]  /*16500*/  @!P0 IMAD.MOV.U32 R6, RZ, RZ, R42 ;  /* 0x000000ffff068224 */ /* 0x000fc600078e002a */
[----:B------:R-:W-:Y:S01]  /*16510*/  LOP3.LUT R8, R8, 0x800fffff, RZ, 0xc0, !PT ;  /* 0x800fffff08087812 */ /* 0x000fe200078ec0ff */
[----:B------:R-:W-:-:S03]  /*16520*/  IMAD.MOV.U32 R104, RZ, RZ, R6 ;  /* 0x000000ffff687224 */ /* 0x000fc600078e0006 */
[----:B------:R-:W-:Y:S02]  /*16530*/  LOP3.LUT R9, R8, 0x3ff00000, RZ, 0xfc, !PT ;  /* 0x3ff0000008097812 */ /* 0x000fe400078efcff */
[----:B------:R-:W-:Y:S02]  /*16540*/  MOV R8, RZ ;  /* 0x000000ff00087202 */ /* 0x000fe40000000f00 */
[----:B------:R-:W-:Y:S01]  /*16550*/  ISETP.GE.U32.AND P1, PT, R9, 0x3ff6a09f, PT ;  /* 0x3ff6a09f0900780c */ /* 0x000fe20003f26070 */
[----:B------:R-:W-:-:S12]  /*16560*/  IMAD.MOV.U32 R105, RZ, RZ, R9 ;  /* 0x000000ffff697224 */ /* 0x000fd800078e0009 */
[----:B------:R-:W-:-:S04]  /*16570*/  @P1 VIADD R6, R105, 0xfff00000 ;  /* 0xfff0000069061836 */ /* 0x000fc80000000000 */
[----:B------:R-:W-:Y:S01]  /*16580*/  @P1 IMAD.MOV.U32 R105, RZ, RZ, R6 ;  /* 0x000000ffff691224 */ /* 0x000fe200078e0006 */
[----:B------:R-:W-:Y:S02]  /*16590*/  SHF.R.U32.HI R6, RZ, 0x14, R7 ;  /* 0x00000014ff067819 */ /* 0x000fe40000011607 */
[----:B------:R-:W-:-:S03]  /*165a0*/  @!P0 LEA.HI R6, R43, 0xffffffca, RZ, 0xc ;  /* 0xffffffca2b068811 */ /* 0x000fc600078f60ff */
[C---:B------:R-:W-:Y:S02]  /*165b0*/  DADD R96, R104.reuse, 1 ;  /* 0x3ff0000068607429 */ /* 0x040fe40000000000 */
[----:B------:R-:W-:Y:S01]  /*165c0*/  DADD R104, R104, -1 ;  /* 0xbff0000068687429 */ /* 0x000fe20000000000 */
[C---:B------:R-:W-:Y:S02]  /*165d0*/  VIADD R7, R6.reuse, 0xfffffc01 ;  /* 0xfffffc0106077836 */ /* 0x040fe40000000000 */
[----:B------:R-:W-:Y:S01]  /*165e0*/  @P1 VIADD R7, R6, 0xfffffc02 ;  /* 0xfffffc0206071836 */ /* 0x000fe20000000000 */
[----:B------:R-:W0:Y:S04]  /*165f0*/  MUFU.RCP64H R9, R97 ;  /* 0x0000006100097308 */ /* 0x000e280000001800 */
[----:B------:R-:W-:Y:S01]  /*16600*/  LOP3.LUT R6, R7, 0x80000000, RZ, 0x3c, !PT ;  /* 0x8000000007067812 */ /* 0x000fe200078e3cff */
[----:B------:R-:W-:Y:S01]  /*16610*/  IMAD.MOV.U32 R7, RZ, RZ, 0x43300000 ;  /* 0x43300000ff077424 */ /* 0x000fe200078e00ff */
[----:B0-----:R-:W-:-:S08]  /*16620*/  DFMA R94, -R96, R8, 1 ;  /* 0x3ff00000605e742b */ /* 0x001fd00000000108 */
[----:B------:R-:W-:-:S08]  /*16630*/  DFMA R94, R94, R94, R94 ;  /* 0x0000005e5e5e722b */ /* 0x000fd0000000005e */
[----:B------:R-:W-:Y:S01]  /*16640*/  DFMA R94, R8, R94, R8 ;  /* 0x0000005e085e722b */ /* 0x000fe20000000008 */
[----:B------:R-:W-:Y:S02]  /*16650*/  IMAD.MOV.U32 R8, RZ, RZ, 0x41ad3b5a ;  /* 0x41ad3b5aff087424 */ /* 0x000fe400078e00ff */
[----:B------:R-:W-:-:S05]  /*16660*/  IMAD.MOV.U32 R9, RZ, RZ, 0x3ed0f5d2 ;  /* 0x3ed0f5d2ff097424 */ /* 0x000fca00078e00ff */
[----:B------:R-:W-:-:S08]  /*16670*/  DMUL R110, R104, R94 ;  /* 0x0000005e686e7228 */ /* 0x000fd00000000000 */
[----:B------:R-:W-:-:S08]  /*16680*/  DFMA R110, R104, R94, R110 ;  /* 0x0000005e686e722b */ /* 0x000fd0000000006e */
[CC--:B------:R-:W-:Y:S02]  /*16690*/  DMUL R100, R110.reuse, R110.reuse ;  /* 0x0000006e6e647228 */ /* 0x0c0fe40000000000 */
[----:B------:R-:W-:-:S06]  /*166a0*/  DMUL R102, R110, R110 ;  /* 0x0000006e6e667228 */ /* 0x000fcc0000000000 */
[----:B------:R-:W-:Y:S01]  /*166b0*/  DFMA R8, R100, UR12, R8 ;  /* 0x0000000c64087c2b */ /* 0x000fe20008000008 */
[----:B------:R-:W-:Y:S01]  /*166c0*/  UMOV UR12, 0x75488a3f ;  /* 0x75488a3f000c7882 */ /* 0x000fe20000000000 */
[----:B------:R-:W-:-:S06]  /*166d0*/  UMOV UR13, 0x3ef3b20a ;  /* 0x3ef3b20a000d7882 */ /* 0x000fcc0000000000 */
[----:B------:R-:W-:Y:S01]  /*166e0*/  DFMA R98, R100, R8, UR12 ;  /* 0x0000000c64627e2b */ /* 0x000fe20008000008 */
[----:B------:R-:W-:Y:S01]  /*166f0*/  UMOV UR12, 0xe4faecd5 ;  /* 0xe4faecd5000c7882 */ /* 0x000fe20000000000 */
[----:B------:R-:W-:Y:S01]  /*16700*/  UMOV UR13, 0x3f1745cd ;  /* 0x3f1745cd000d7882 */ /* 0x000fe20000000000 */
[----:B------:R-:W-:-:S05]  /*16710*/  DADD R8, R104, -R110 ;  /* 0x0000000068087229 */ /* 0x000fca000000086e */
[----:B------:R-:W-:Y:S01]  /*16720*/  DFMA R98, R100, R98, UR12 ;  /* 0x0000000c64627e2b */ /* 0x000fe20008000062 */
[----:B------:R-:W-:Y:S01]  /*16730*/  UMOV UR12, 0x258a578b ;  /* 0x258a578b000c7882 */ /* 0x000fe20000000000 */
[----:B------:R-:W-:Y:S01]  /*16740*/  UMOV UR13, 0x3f3c71c7 ;  /* 0x3f3c71c7000d7882 */ /* 0x000fe20000000000 */
[----:B------:R-:W-:-:S05]  /*16750*/  DADD R8, R8, R8 ;  /* 0x0000000008087229 */ /* 0x000fca0000000008 */
[----:B------:R-:W-:Y:S01]  /*16760*/  DFMA R98, R100, R98, UR12 ;  /* 0x0000000c64627e2b */ /* 0x000fe20008000062 */
[----:B------:R-:W-:Y:S01]  /*16770*/  UMOV UR12, 0x9242b910 ;  /* 0x9242b910000c7882 */ /* 0x000fe20000000000 */
[----:B------:R-:W-:Y:S01]  /*16780*/  UMOV UR13, 0x3f624924 ;  /* 0x3f624924000d7882 */ /* 0x000fe20000000000 */
[----:B------:R-:W-:-:S05]  /*16790*/  DFMA R8, R104, -R110, R8 ;  /* 0x8000006e6808722b */ /* 0x000fca0000000008 */
[----:B------:R-:W-:Y:S01]  /*167a0*/  DFMA R98, R100, R98, UR12 ;  /* 0x0000000c64627e2b */ /* 0x000fe20008000062 */
[----:B------:R-:W-:Y:S01]  /*167b0*/  UMOV UR12, 0x99999dfb ;  /* 0x99999dfb000c7882 */ /* 0x000fe20000000000 */
[----:B------:R-:W-:Y:S01]  /*167c0*/  UMOV UR13, 0x3f899999 ;  /* 0x3f899999000d7882 */ /* 0x000fe20000000000 */
[----:B------:R-:W-:-:S05]  /*167d0*/  DMUL R8, R94, R8 ;  /* 0x000000085e087228 */ /* 0x000fca0000000000 */
[----:B------:R-:W-:Y:S01]  /*167e0*/  DFMA R98, R100, R98, UR12 ;  /* 0x0000000c64627e2b */ /* 0x000fe20008000062 */
[----:B------:R-:W-:Y:S01]  /*167f0*/  UMOV UR12, 0x55555555 ;  /* 0x55555555000c7882 */ /* 0x000fe20000000000 */
[----:B------:R-:W-:-:S06]  /*16800*/  UMOV UR13, 0x3fb55555 ;  /* 0x3fb55555000d7882 */ /* 0x000fcc0000000000 */
[----:B------:R-:W-:-:S08]  /*16810*/  DFMA R108, R100, R98, UR12 ;  /* 0x0000000c646c7e2b */ /* 0x000fd00008000062 */
[----:B------:R-:W-:Y:S01]  /*16820*/  DADD R96, -R108, UR12 ;  /* 0x0000000c6c607e29 */ /* 0x000fe20008000100 */
[----:B------:R-:W-:Y:S01]  /*16830*/  UMOV UR12, 0xb9e7b0 ;  /* 0x00b9e7b0000c7882 */ /* 0x000fe20000000000 */
[----:B------:R-:W-:-:S06]  /*16840*/  UMOV UR13, 0x3c46a4cb ;  /* 0x3c46a4cb000d7882 */ /* 0x000fcc0000000000 */
[----:B------:R-:W-:Y:S02]  /*16850*/  DFMA R106, R100, R98, R96 ;  /* 0x00000062646a722b */ /* 0x000fe40000000060 */
[C---:B------:R-:W-:Y:S01]  /*16860*/  DMUL R96, R110.reuse, R102 ;  /* 0x000000666e607228 */ /* 0x040fe20000000000 */
[----:B------:R-:W-:Y:S01]  /*16870*/  VIADD R99, R9, 0x100000 ;  /* 0x0010000009637836 */ /* 0x000fe20000000000 */
[----:B------:R-:W-:Y:S01]  /*16880*/  DFMA R100, R110, R110, -R102 ;  /* 0x0000006e6e64722b */ /* 0x000fe20000000866 */
[----:B------:R-:W-:-:S03]  /*16890*/  IMAD.MOV.U32 R98, RZ, RZ, R8 ;  /* 0x000000ffff627224 */ /* 0x000fc600078e0008 */
[----:B------:R-:W-:Y:S01]  /*168a0*/  DADD R106, R106, -UR12 ;  /* 0x8000000c6a6a7e29 */ /* 0x000fe20008000000 */
[----:B------:R-:W-:Y:S01]  /*168b0*/  UMOV UR12, 0x80000000 ;  /* 0x80000000000c7882 */ /* 0x000fe20000000000 */
[C---:B------:R-:W-:Y:S01]  /*168c0*/  DFMA R94, R110.reuse, R102, -R96 ;  /* 0x000000666e5e722b */ /* 0x040fe20000000860 */
[----:B------:R-:W-:Y:S01]  /*168d0*/  UMOV UR13, 0x43300000 ;  /* 0x43300000000d7882 */ /* 0x000fe20000000000 */
[----:B------:R-:W-:Y:S02]  /*168e0*/  DFMA R100, R110, R98, R100 ;  /* 0x000000626e64722b */ /* 0x000fe40000000064 */
[----:B------:R-:W-:Y:S01]  /*168f0*/  DADD R6, R6, -UR12 ;  /* 0x8000000c06067e29 */ /* 0x000fe20008000000 */
[----:B------:R-:W-:Y:S01]  /*16900*/  UMOV UR12, 0xfefa39ef ;  /* 0xfefa39ef000c7882 */ /* 0x000fe20000000000 */
[----:B------:R-:W-:Y:S01]  /*16910*/  DADD R104, R108, R106 ;  /* 0x000000006c687229 */ /* 0x000fe2000000006a */
[----:B------:R-:W-:Y:S01]  /*16920*/  UMOV UR13, 0x3fe62e42 ;  /* 0x3fe62e42000d7882 */ /* 0x000fe20000000000 */
[----:B------:R-:W-:-:S06]  /*16930*/  DFMA R94, R8, R102, R94 ;  /* 0x00000066085e722b */ /* 0x000fcc000000005e */
[----:B------:R-:W-:Y:S02]  /*16940*/  DMUL R98, R104, R96 ;  /* 0x0000006068627228 */ /* 0x000fe40000000000 */
[----:B------:R-:W-:Y:S02]  /*16950*/  DFMA R94, R110, R100, R94 ;  /* 0x000000646e5e722b */ /* 0x000fe4000000005e */
[----:B------:R-:W-:-:S04]  /*16960*/  DADD R108, R108, -R104 ;  /* 0x000000006c6c7229 */ /* 0x000fc80000000868 */
[----:B------:R-:W-:-:S04]  /*16970*/  DFMA R100, R104, R96, -R98 ;  /* 0x000000606864722b */ /* 0x000fc80000000862 */
[----:B------:R-:W-:-:S04]  /*16980*/  DADD R108, R106, R108 ;  /* 0x000000006a6c7229 */ /* 0x000fc8000000006c */
[----:B------:R-:W-:-:S08]  /*16990*/  DFMA R94, R104, R94, R100 ;  /* 0x0000005e685e722b */ /* 0x000fd00000000064 */
[----:B------:R-:W-:-:S08]  /*169a0*/  DFMA R108, R108, R96, R94 ;  /* 0x000000606c6c722b */ /* 0x000fd0000000005e */
[----:B------:R-:W-:-:S08]  /*169b0*/  DADD R96, R98, R108 ;  /* 0x0000000062607229 */ /* 0x000fd0000000006c */
[--C-:B------:R-:W-:Y:S02]  /*169c0*/  DADD R94, R110, R96.reuse ;  /* 0x000000006e5e7229 */ /* 0x100fe40000000060 */
[----:B------:R-:W-:-:S06]  /*169d0*/  DADD R98, R98, -R96 ;  /* 0x0000000062627229 */ /* 0x000fcc0000000860 */
[----:B------:R-:W-:Y:S02]  /*169e0*/  DADD R110, R110, -R94 ;  /* 0x000000006e6e7229 */ /* 0x000fe4000000085e */
[----:B------:R-:W-:-:S06]  /*169f0*/  DADD R98, R108, R98 ;  /* 0x000000006c627229 */ /* 0x000fcc0000000062 */
[----:B------:R-:W-:-:S08]  /*16a00*/  DADD R110, R96, R110 ;  /* 0x00000000606e7229 */ /* 0x000fd0000000006e */
[----:B------:R-:W-:-:S08]  /*16a10*/  DADD R42, R98, R110 ;  /* 0x00000000622a7229 */ /* 0x000fd0000000006e */
[----:B------:R-:W-:-:S08]  /*16a20*/  DADD R42, R8, R42 ;  /* 0x00000000082a7229 */ /* 0x000fd0000000002a */
[----:B------:R-:W-:-:S08]  /*16a30*/  DADD R96, R94, R42 ;  /* 0x000000005e607229 */ /* 0x000fd0000000002a */
[--C-:B------:R-:W-:Y:S02]  /*16a40*/  DFMA R8, R6, UR12, R96.reuse ;  /* 0x0000000c06087c2b */ /* 0x100fe40008000060 */
[----:B------:R-:W-:-:S06]  /*16a50*/  DADD R98, R94, -R96 ;  /* 0x000000005e627229 */ /* 0x000fcc0000000860 */
[----:B------:R-:W-:Y:S02]  /*16a60*/  DFMA R94, R6, -UR12, R8 ;  /* 0x8000000c065e7c2b */ /* 0x000fe40008000008 */
[----:B------:R-:W-:-:S06]  /*16a70*/  DADD R98, R42, R98 ;  /* 0x000000002a627229 */ /* 0x000fcc0000000062 */
[----:B------:R-:W-:-:S08]  /*16a80*/  DADD R94, -R96, R94 ;  /* 0x00000000605e7229 */ /* 0x000fd0000000015e */
[----:B------:R-:W-:Y:S01]  /*16a90*/  DADD R42, R98, -R94 ;  /* 0x00000000622a7229 */ /* 0x000fe2000000085e */
[----:B------:R-:W-:Y:S01]  /*16aa0*/  IMAD.MOV.U32 R95, RZ, RZ, R5 ;  /* 0x000000ffff5f7224 */ /* 0x000fe200078e0005 */
[----:B------:R-:W-:-:S03]  /*16ab0*/  MOV R94, R0 ;  /* 0x00000000005e7202 */ /* 0x000fc60000000f00 */
[----:B------:R-:W-:-:S03]  /*16ac0*/  IMAD.SHL.U32 R5, R95, 0x2, RZ ;  /* 0x000000025f057824 */ /* 0x000fc600078e00ff */
[----:B------:R-:W-:Y:S01]  /*16ad0*/  DFMA R42, R6, UR14, R42 ;  /* 0x0000000e062a7c2b */ /* 0x000fe2000800002a */
[----:B------:R-:W-:Y:S02]  /*16ae0*/  LOP3.LUT R6, R95, 0xff0fffff, RZ, 0xc0, !PT ;  /* 0xff0fffff5f067812 */ /* 0x000fe400078ec0ff */
[----:B------:R-:W-:-:S05]  /*16af0*/  ISETP.GT.U32.AND P0, PT, R5, -0x2000001, PT ;  /* 0xfdffffff0500780c */ /* 0x000fca0003f04070 */
[----:B------:R-:W-:Y:S01]  /*16b00*/  DADD R96, R8, R42 ;  /* 0x0000000008607229 */ /* 0x000fe2000000002a */
[----:B------:R-:W-:Y:S01]  /*16b10*/  SEL R7, R6, R95, P0 ;  /* 0x0000005f06077207 */ /* 0x000fe20000000000 */
[----:B------:R-:W-:-:S06]  /*16b20*/  IMAD.MOV.U32 R6, RZ, RZ, R94 ;  /* 0x000000ffff067224 */ /* 0x000fcc00078e005e */
[----:B------:R-:W-:Y:S02]  /*16b30*/  DADD R8, R8, -R96 ;  /* 0x0000000008087229 */ /* 0x000fe40000000860 */
[----:B------:R-:W-:-:S06]  /*16b40*/  DMUL R94, R96, R6 ;  /* 0x00000006605e7228 */ /* 0x000fcc0000000000 */
[----:B------:R-:W-:Y:S02]  /*16b50*/  DADD R42, R42, R8 ;  /* 0x000000002a2a7229 */ /* 0x000fe40000000008 */
[----:B------:R-:W-:-:S08]  /*16b60*/  DFMA R96, R96, R6, -R94 ;  /* 0x000000066060722b */ /* 0x000fd0000000085e */
[----:B------:R-:W-:Y:S01]  /*16b70*/  DFMA R42, R42, R6, R96 ;  /* 0x000000062a2a722b */ /* 0x000fe20000000060 */
[----:B------:R-:W-:Y:S02]  /*16b80*/  IMAD.MOV.U32 R6, RZ, RZ, 0x652b82fe ;  /* 0x652b82feff067424 */ /* 0x000fe400078e00ff */
[----:B------:R-:W-:-:S05]  /*16b90*/  IMAD.MOV.U32 R7, RZ, RZ, 0x3ff71547 ;  /* 0x3ff71547ff077424 */ /* 0x000fca00078e00ff */
[----:B------:R-:W-:-:S08]  /*16ba0*/  DADD R96, R94, R42 ;  /* 0x000000005e607229 */ /* 0x000fd0000000002a */
[----:B------:R-:W-:Y:S02]  /*16bb0*/  DFMA R6, R96, R6, 6.75539944105574400000e+15 ;  /* 0x433800006006742b */ /* 0x000fe40000000006 */
[----:B------:R-:W-:Y:S01]  /*16bc0*/  FSETP.GEU.AND P0, PT, |R97|, 4.1917929649353027344, PT ;  /* 0x4086232b6100780b */ /* 0x000fe20003f0e200 */
[----:B------:R-:W-:-:S05]  /*16bd0*/  DADD R94, R94, -R96 ;  /* 0x000000005e5e7229 */ /* 0x000fca0000000860 */
[----:B------:R-:W-:-:S03]  /*16be0*/  DADD R8, R6, -6.75539944105574400000e+15 ;  /* 0xc338000006087429 */ /* 0x000fc60000000000 */
[----:B------:R-:W-:-:S05]  /*16bf0*/  DADD R42, R42, R94 ;  /* 0x000000002a2a7229 */ /* 0x000fca000000005e */
[----:B------:R-:W-:Y:S01]  /*16c00*/  DFMA R98, R8, -UR12, R96 ;  /* 0x8000000c08627c2b */ /* 0x000fe20008000060 */
[----:B------:R-:W-:Y:S01]  /*16c10*/  UMOV UR12, 0x3b39803f ;  /* 0x3b39803f000c7882 */ /* 0x000fe20000000000 */
[----:B------:R-:W-:-:S06]  /*16c20*/  UMOV UR13, 0x3c7abc9e ;  /* 0x3c7abc9e000d7882 */ /* 0x000fcc0000000000 */
[----:B------:R-:W-:Y:S01]  /*16c30*/  DFMA R98, R8, -UR12, R98 ;  /* 0x8000000c08627c2b */ /* 0x000fe20008000062 */
[----:B------:R-:W-:Y:S01]  /*16c40*/  UMOV UR12, 0x69ce2bdf ;  /* 0x69ce2bdf000c7882 */ /* 0x000fe20000000000 */
[----:B------:R-:W-:Y:S01]  /*16c50*/  IMAD.MOV.U32 R8, RZ, RZ, -0x35dec16 ;  /* 0xfca213eaff087424 */ /* 0x000fe200078e00ff */
[----:B------:R-:W-:Y:S01]  /*16c60*/  UMOV UR13, 0x3e5ade15 ;  /* 0x3e5ade15000d7882 */ /* 0x000fe20000000000 */
[----:B------:R-:W-:-:S06]  /*16c70*/  IMAD.MOV.U32 R9, RZ, RZ, 0x3e928af3 ;  /* 0x3e928af3ff097424 */ /* 0x000fcc00078e00ff */
[----:B------:R-:W-:Y:S01]  /*16c80*/  DFMA R8, R98, UR12, R8 ;  /* 0x0000000c62087c2b */ /* 0x000fe20008000008 */
[----:B------:R-:W-:Y:S01]  /*16c90*/  UMOV UR12, 0x62401315 ;  /* 0x62401315000c7882 */ /* 0x000fe20000000000 */
[----:B------:R-:W-:-:S06]  /*16ca0*/  UMOV UR13, 0x3ec71dee ;  /* 0x3ec71dee000d7882 */ /* 0x000fcc0000000000 */
[----:B------:R-:W-:Y:S01]  /*16cb0*/  DFMA R8, R98, R8, UR12 ;  /* 0x0000000c62087e2b */ /* 0x000fe20008000008 */
        /* <DEDUP_REMOVED lines=20> */
[----:B------:R-:W-:-:S08]  /*16e00*/  DFMA R8, R98, R8, UR12 ;  /* 0x0000000c62087e2b */ /* 0x000fd00008000008 */
[----:B------:R-:W-:-:S08]  /*16e10*/  DFMA R8, R98, R8, 1 ;  /* 0x3ff000006208742b */ /* 0x000fd00000000008 */
[----:B------:R-:W-:-:S10]  /*16e20*/  DFMA R8, R98, R8, 1 ;  /* 0x3ff000006208742b */ /* 0x000fd40000000008 */
[----:B------:R-:W-:Y:S01]  /*16e30*/  LEA R95, R6, R9, 0x14 ;  /* 0x00000009065f7211 */ /* 0x000fe200078ea0ff */
[----:B------:R-:W-:Y:S01]  /*16e40*/  IMAD.MOV.U32 R94, RZ, RZ, R8 ;  /* 0x000000ffff5e7224 */ /* 0x000fe200078e0008 */
[----:B------:R-:W-:Y:S06]  /*16e50*/  @!P0 BRA `(.L_x_307) ;  /* 0x0000000000308947 */ /* 0x000fec0003800000 */
[----:B------:R-:W-:Y:S01]  /*16e60*/  FSETP.GEU.AND P1, PT, |R97|, 4.2275390625, PT ;  /* 0x408748006100780b */ /* 0x000fe20003f2e200 */
[C---:B------:R-:W-:Y:S02]  /*16e70*/  DADD R94, R96.reuse, +INF ;  /* 0x7ff00000605e7429 */ /* 0x040fe40000000000 */
[----:B------:R-:W-:-:S08]  /*16e80*/  DSETP.GEU.AND P0, PT, R96, RZ, PT ;  /* 0x000000ff6000722a */ /* 0x000fd00003f0e000 */
[----:B------:R-:W-:Y:S02]  /*16e90*/  FSEL R94, R94, RZ, P0 ;  /* 0x000000ff5e5e7208 */ /* 0x000fe40000000000 */
[----:B------:R-:W-:Y:S02]  /*16ea0*/  @!P1 LEA.HI R5, R6, R6, RZ, 0x1 ;  /* 0x0000000606059211 */ /* 0x000fe400078f08ff */
[----:B------:R-:W-:Y:S02]  /*16eb0*/  FSEL R95, R95, RZ, P0 ;  /* 0x000000ff5f5f7208 */ /* 0x000fe40000000000 */
[----:B------:R-:W-:-:S05]  /*16ec0*/  @!P1 SHF.R.S32.HI R5, RZ, 0x1, R5 ;  /* 0x00000001ff059819 */ /* 0x000fca0000011405 */
[----:B------:R-:W-:Y:S02]  /*16ed0*/  @!P1 IMAD.IADD R6, R6, 0x1, -R5 ;  /* 0x0000000106069824 */ /* 0x000fe400078e0a05 */
[----:B------:R-:W-:-:S03]  /*16ee0*/  @!P1 IMAD R9, R5, 0x100000, R9 ;  /* 0x0010000005099824 */ /* 0x000fc600078e0209 */
[----:B------:R-:W-:Y:S01]  /*16ef0*/  @!P1 LEA R7, R6, 0x3ff00000, 0x14 ;  /* 0x3ff0000006079811 */ /* 0x000fe200078ea0ff */
[----:B------:R-:W-:-:S06]  /*16f00*/  @!P1 IMAD.MOV.U32 R6, RZ, RZ, RZ ;  /* 0x000000ffff069224 */ /* 0x000fcc00078e00ff */
[----:B------:R-:W-:-:S11]  /*16f10*/  @!P1 DMUL R94, R8, R6 ;  /* 0x00000006085e9228 */ /* 0x000fd60000000000 */
.L_x_307:
[----:B------:R-:W-:Y:S01]  /*16f20*/  DFMA R42, R42, R94, R94 ;  /* 0x0000005e2a2a722b */ /* 0x000fe2000000005e */
[----:B------:R-:W-:Y:S01]  /*16f30*/  IMAD.MOV.U32 R8, RZ, RZ, R4 ;  /* 0x000000ffff087224 */ /* 0x000fe200078e0004 */
[----:B------:R-:W-:Y:S01]  /*16f40*/  DSETP.NEU.AND P0, PT, |R94|, +INF , PT ;  /* 0x7ff000005e00742a */ /* 0x000fe20003f0d200 */
[----:B------:R-:W-:-:S07]  /*16f50*/  IMAD.MOV.U32 R9, RZ, RZ, 0x0 ;  /* 0x00000000ff097424 */ /* 0x000fce00078e00ff */
[----:B------:R-:W-:Y:S02]  /*16f60*/  FSEL R6, R94, R42, !P0 ;  /* 0x0000002a5e067208 */ /* 0x000fe40004000000 */
[----:B------:R-:W-:Y:S01]  /*16f70*/  FSEL R5, R95, R43, !P0 ;  /* 0x0000002b5f057208 */ /* 0x000fe20004000000 */
[----:B------:R-:W-:Y:S06]  /*16f80*/  RET.REL.NODEC R8 `(_Z18cudaRaytraceKernelPK5Scene8Matrix4DPviii) ;  /* 0xfffffe90081c7950 */ /* 0x000fec0003c3ffff */
.L_x_308:
[----:B------:R-:W-:-:S00]  /*16f90*/  BRA `(.L_x_308) ;  /* 0xfffffffc00fc7947 */ /* 0x000fc0000383ffff */
[----:B------:R-:W-:-:S00]  /*16fa0*/  NOP ;  /* 0x0000000000007918 */ /* 0x000fc00000000000 */
        /* <DEDUP_REMOVED lines=13> */
.L_x_311:


//--------------------- .nv.shared.reserved.0     --------------------------
	.section	.nv.shared.reserved.0,"aw",@nobits
	.weak		__nv_reservedSMEM_offset_0_alias
	.size		__nv_reservedSMEM_offset_0_alias, 0, 64
	.other		__nv_reservedSMEM_offset_0_alias,@"STO_CUDA_RESERVED_SHARED STV_DEFAULT"
__nv_reservedSMEM_offset_0_alias:
	.zero		0
	.zero		64


//--------------------- .nv.constant0._Z18cudaRaytraceKernelPK5Scene8Matrix4DPviii --------------------------
	.section	.nv.constant0._Z18cudaRaytraceKernelPK5Scene8Matrix4DPviii,"a",@progbits
	.sectionflags	@""
	.align	4
.nv.constant0._Z18cudaRaytraceKernelPK5Scene8Matrix4DPviii:
	.zero		1052


//--------------------- SYMBOLS --------------------------

	.type		.nv.reservedSmem.offset0,@object
	.size		.nv.reservedSmem.offset0,0x4
